def attn_fwd(
    Q,
    K,
    V,
    Out,
    Lse,
    sm_scale,
    stride_qz,
    stride_qh,
    stride_qm,
    stride_qk,
    stride_kz,
    stride_kh,
    stride_kn,
    stride_kk,
    stride_vz,
    stride_vh,
    stride_vn,
    stride_vk,
    stride_oz,
    stride_oh,
    stride_om,
    stride_ok,
    seqlen_q,
    seqlen_k,
    BLOCK_M: tl.constexpr,
    BLOCK_N: tl.constexpr,
    HEAD_DIM: tl.constexpr,
    CAUSAL: tl.constexpr,
):
    start_m = tl.program_id(0)
    off_hz = tl.program_id(1)
    q_off = off_hz * stride_qh
    k_off = off_hz * stride_kh
    v_off = off_hz * stride_vh
    offs_m = start_m * BLOCK_M + tl.arange(0, BLOCK_M)
    offs_d = tl.arange(0, HEAD_DIM)
    offs_n = tl.arange(0, BLOCK_N)
    q_ptrs = Q + q_off + offs_m[:, None] * stride_qm + offs_d[None, :] * stride_qk
    k_ptrs = K + k_off + offs_d[:, None] * stride_kk + offs_n[None, :] * stride_kn
    v_ptrs = V + v_off + offs_n[:, None] * stride_vn + offs_d[None, :] * stride_vk
    m_i = tl.full([BLOCK_M], float("-inf"), dtype=tl.float32)
    l_i = tl.zeros([BLOCK_M], dtype=tl.float32) + 1.0
    acc = tl.zeros([BLOCK_M, HEAD_DIM], dtype=tl.float32)
    q = tl.load(q_ptrs)
    acc, l_i, m_i = _attn_fwd_inner(
        acc,
        l_i,
        m_i,
        q,
        k_ptrs,
        v_ptrs,
        sm_scale,
        stride_kn,
        stride_vn,
        start_m,
        seqlen_k,
        BLOCK_M,
        BLOCK_N,
        HEAD_DIM,
        CAUSAL,
    )
    acc = acc / l_i[:, None]
    lse = m_i + tl.math.log2(l_i) / 1.4426950408889634
    o_ptrs = (
        Out
        + off_hz * stride_oh
        + offs_m[:, None] * stride_om
        + offs_d[None, :] * stride_ok
    )
    tl.store(o_ptrs, acc.to(Out.dtype.element_ty))
    tl.store(Lse + off_hz * seqlen_q + offs_m, lse)

# config = {"BLOCK_M": 32, "BLOCK_N": 128, "HEAD_DIM": 128, "arch": "sm_100", "causal": true, "dtype": "fp8e4m3", "num_stages": 2, "num_warps": 4}
# arch = sm_100


// ===== COMPILED SASS (sm_100a) =====

	.target	sm_100a

	.elftype	@"ET_EXEC"


//--------------------- .note.nv.tkinfo           --------------------------
	.section	.note.nv.tkinfo,"",@"SHT_NOTE"
	.sectionflags	@"SHF_NOTE_NV_TKINFO"
	.tkinfo
        /*0018*/ 	.word	0x00000081
        /*0030*/ 	.string	""
        /*0030*/ 	.string	"ptxas-blackwell"
        /*0030*/ 	.string	"Cuda compilation tools, release 12.9, V12.9.86"
        /*0030*/ 	.string	"Build cuda_12.9.r12.9/compiler.36037853_0"
        /*0030*/ 	.string	"-v  -suppress-debug-info  -lineinfo  -arch sm_100a "



//--------------------- .note.nv.cuver            --------------------------
	.section	.note.nv.cuver,"",@"SHT_NOTE"
	.sectionflags	@"SHF_NOTE_NV_CUVER"
        /*0018*/ 	.short	0x0001
        /*001a*/ 	.short	0x0064
        /*001c*/ 	.short	0x0001
        /*001e*/ 	.short	0x0000
        /*0020*/ 	.short	0x0001
        /*0022*/ 	.short	0x0000


//--------------------- .nv.info                  --------------------------
	.section	.nv.info,"",@"SHT_CUDA_INFO"
	.align	4


	//----- nvinfo : EIATTR_REGCOUNT
	.align		4
        /*0000*/ 	.byte	0x04, 0x2f
        /*0002*/ 	.short	(.L_2 - .L_1)
	.align		4
.L_1:
        /*0004*/ 	.word	index@(attn_fwd)
        /*0008*/ 	.word	0x000000a8


	//----- nvinfo : EIATTR_FRAME_SIZE
	.align		4
.L_2:
        /*000c*/ 	.byte	0x04, 0x11
        /*000e*/ 	.short	(.L_4 - .L_3)
	.align		4
.L_3:
        /*0010*/ 	.word	index@(attn_fwd)
        /*0014*/ 	.word	0x000008b8


	//----- nvinfo : EIATTR_MIN_STACK_SIZE
	.align		4
.L_4:
        /*0018*/ 	.byte	0x04, 0x12
        /*001a*/ 	.short	(.L_6 - .L_5)
	.align		4
.L_5:
        /*001c*/ 	.word	index@(attn_fwd)
        /*0020*/ 	.word	0x000008b8
.L_6:


//--------------------- .nv.info.attn_fwd         --------------------------
	.section	.nv.info.attn_fwd,"",@"SHT_CUDA_INFO"
	.sectionflags	@""
	.align	4


	//----- nvinfo : EIATTR_CUDA_API_VERSION
	.align		4
        /*0000*/ 	.byte	0x04, 0x37
        /*0002*/ 	.short	(.L_8 - .L_7)
.L_7:
        /*0004*/ 	.word	0x00000081


	//----- nvinfo : EIATTR_KPARAM_INFO
	.align		4
.L_8:
        /*0008*/ 	.byte	0x04, 0x17
        /*000a*/ 	.short	(.L_10 - .L_9)
.L_9:
        /*000c*/ 	.word	0x00000000
        /*0010*/ 	.short	0x0019
        /*0012*/ 	.short	0x0080
        /*0014*/ 	.byte	0x00, 0xf4, 0x21, 0x00


	//----- nvinfo : EIATTR_KPARAM_INFO
	.align		4
.L_10:
        /*0018*/ 	.byte	0x04, 0x17
        /*001a*/ 	.short	(.L_12 - .L_11)
.L_11:
        /*001c*/ 	.word	0x00000000
        /*0020*/ 	.short	0x0018
        /*0022*/ 	.short	0x0078
        /*0024*/ 	.byte	0x00, 0xf4, 0x21, 0x00


	//----- nvinfo : EIATTR_KPARAM_INFO
	.align		4
.L_12:
        /*0028*/ 	.byte	0x04, 0x17
        /*002a*/ 	.short	(.L_14 - .L_13)
.L_13:
        /*002c*/ 	.word	0x00000000
        /*0030*/ 	.short	0x0017
        /*0032*/ 	.short	0x0070
        /*0034*/ 	.byte	0x00, 0xf0, 0x11, 0x00


	//----- nvinfo : EIATTR_KPARAM_INFO
	.align		4
.L_14:
        /*0038*/ 	.byte	0x04, 0x17
        /*003a*/ 	.short	(.L_16 - .L_15)
.L_15:
        /*003c*/ 	.word	0x00000000
        /*0040*/ 	.short	0x0016
        /*0042*/ 	.short	0x006c
        /*0044*/ 	.byte	0x00, 0xf0, 0x11, 0x00


	//----- nvinfo : EIATTR_KPARAM_INFO
	.align		4
.L_16:
        /*0048*/ 	.byte	0x04, 0x17
        /*004a*/ 	.short	(.L_18 - .L_17)
.L_17:
        /*004c*/ 	.word	0x00000000
        /*0050*/ 	.short	0x0015
        /*0052*/ 	.short	0x0068
        /*0054*/ 	.byte	0x00, 0xf0, 0x11, 0x00


	//----- nvinfo : EIATTR_KPARAM_INFO
	.align		4
.L_18:
        /*0058*/ 	.byte	0x04, 0x17
        /*005a*/ 	.short	(.L_20 - .L_19)
.L_19:
        /*005c*/ 	.word	0x00000000
        /*0060*/ 	.short	0x0014
        /*0062*/ 	.short	0x0064
        /*0064*/ 	.byte	0x00, 0xf0, 0x11, 0x00


	//----- nvinfo : EIATTR_KPARAM_INFO
	.align		4
.L_20:
        /*0068*/ 	.byte	0x04, 0x17
        /*006a*/ 	.short	(.L_22 - .L_21)
.L_21:
        /*006c*/ 	.word	0x00000000
        /*0070*/ 	.short	0x0013
        /*0072*/ 	.short	0x0060
        /*0074*/ 	.byte	0x00, 0xf0, 0x11, 0x00


	//----- nvinfo : EIATTR_KPARAM_INFO
	.align		4
.L_22:
        /*0078*/ 	.byte	0x04, 0x17
        /*007a*/ 	.short	(.L_24 - .L_23)
.L_23:
        /*007c*/ 	.word	0x00000000
        /*0080*/ 	.short	0x0012
        /*0082*/ 	.short	0x005c
        /*0084*/ 	.byte	0x00, 0xf0, 0x11, 0x00


	//----- nvinfo : EIATTR_KPARAM_INFO
	.align		4
.L_24:
        /*0088*/ 	.byte	0x04, 0x17
        /*008a*/ 	.short	(.L_26 - .L_25)
.L_25:
        /*008c*/ 	.word	0x00000000
        /*0090*/ 	.short	0x0011
        /*0092*/ 	.short	0x0058
        /*0094*/ 	.byte	0x00, 0xf0, 0x11, 0x00


	//----- nvinfo : EIATTR_KPARAM_INFO
	.align		4
.L_26:
        /*0098*/ 	.byte	0x04, 0x17
        /*009a*/ 	.short	(.L_28 - .L_27)
.L_27:
        /*009c*/ 	.word	0x00000000
        /*00a0*/ 	.short	0x0010
        /*00a2*/ 	.short	0x0054
        /*00a4*/ 	.byte	0x00, 0xf0, 0x11, 0x00


	//----- nvinfo : EIATTR_KPARAM_INFO
	.align		4
.L_28:
        /*00a8*/ 	.byte	0x04, 0x17
        /*00aa*/ 	.short	(.L_30 - .L_29)
.L_29:
        /*00ac*/ 	.word	0x00000000
        /*00b0*/ 	.short	0x000f
        /*00b2*/ 	.short	0x0050
        /*00b4*/ 	.byte	0x00, 0xf0, 0x11, 0x00


	//----- nvinfo : EIATTR_KPARAM_INFO
	.align		4
.L_30:
        /*00b8*/ 	.byte	0x04, 0x17
        /*00ba*/ 	.short	(.L_32 - .L_31)
.L_31:
        /*00bc*/ 	.word	0x00000000
        /*00c0*/ 	.short	0x000e
        /*00c2*/ 	.short	0x004c
        /*00c4*/ 	.byte	0x00, 0xf0, 0x11, 0x00


	//----- nvinfo : EIATTR_KPARAM_INFO
	.align		4
.L_32:
        /*00c8*/ 	.byte	0x04, 0x17
        /*00ca*/ 	.short	(.L_34 - .L_33)
.L_33:
        /*00cc*/ 	.word	0x00000000
        /*00d0*/ 	.short	0x000d
        /*00d2*/ 	.short	0x0048
        /*00d4*/ 	.byte	0x00, 0xf0, 0x11, 0x00


	//----- nvinfo : EIATTR_KPARAM_INFO
	.align		4
.L_34:
        /*00d8*/ 	.byte	0x04, 0x17
        /*00da*/ 	.short	(.L_36 - .L_35)
.L_35:
        /*00dc*/ 	.word	0x00000000
        /*00e0*/ 	.short	0x000c
        /*00e2*/ 	.short	0x0044
        /*00e4*/ 	.byte	0x00, 0xf0, 0x11, 0x00


	//----- nvinfo : EIATTR_KPARAM_INFO
	.align		4
.L_36:
        /*00e8*/ 	.byte	0x04, 0x17
        /*00ea*/ 	.short	(.L_38 - .L_37)
.L_37:
        /*00ec*/ 	.word	0x00000000
        /*00f0*/ 	.short	0x000b
        /*00f2*/ 	.short	0x0040
        /*00f4*/ 	.byte	0x00, 0xf0, 0x11, 0x00


	//----- nvinfo : EIATTR_KPARAM_INFO
	.align		4
.L_38:
        /*00f8*/ 	.byte	0x04, 0x17
        /*00fa*/ 	.short	(.L_40 - .L_39)
.L_39:
        /*00fc*/ 	.word	0x00000000
        /*0100*/ 	.short	0x000a
        /*0102*/ 	.short	0x003c
        /*0104*/ 	.byte	0x00, 0xf0, 0x11, 0x00


	//----- nvinfo : EIATTR_KPARAM_INFO
	.align		4
.L_40:
        /*0108*/ 	.byte	0x04, 0x17
        /*010a*/ 	.short	(.L_42 - .L_41)
.L_41:
        /*010c*/ 	.word	0x00000000
        /*0110*/ 	.short	0x0009
        /*0112*/ 	.short	0x0038
        /*0114*/ 	.byte	0x00, 0xf0, 0x11, 0x00


	//----- nvinfo : EIATTR_KPARAM_INFO
	.align		4
.L_42:
        /*0118*/ 	.byte	0x04, 0x17
        /*011a*/ 	.short	(.L_44 - .L_43)
.L_43:
        /*011c*/ 	.word	0x00000000
        /*0120*/ 	.short	0x0008
        /*0122*/ 	.short	0x0034
        /*0124*/ 	.byte	0x00, 0xf0, 0x11, 0x00


	//----- nvinfo : EIATTR_KPARAM_INFO
	.align		4
.L_44:
        /*0128*/ 	.byte	0x04, 0x17
        /*012a*/ 	.short	(.L_46 - .L_45)
.L_45:
        /*012c*/ 	.word	0x00000000
        /*0130*/ 	.short	0x0007
        /*0132*/ 	.short	0x0030
        /*0134*/ 	.byte	0x00, 0xf0, 0x11, 0x00


	//----- nvinfo : EIATTR_KPARAM_INFO
	.align		4
.L_46:
        /*0138*/ 	.byte	0x04, 0x17
        /*013a*/ 	.short	(.L_48 - .L_47)
.L_47:
        /*013c*/ 	.word	0x00000000
        /*0140*/ 	.short	0x0006
        /*0142*/ 	.short	0x002c
        /*0144*/ 	.byte	0x00, 0xf0, 0x11, 0x00


	//----- nvinfo : EIATTR_KPARAM_INFO
	.align		4
.L_48:
        /*0148*/ 	.byte	0x04, 0x17
        /*014a*/ 	.short	(.L_50 - .L_49)
.L_49:
        /*014c*/ 	.word	0x00000000
        /*0150*/ 	.short	0x0005
        /*0152*/ 	.short	0x0028
        /*0154*/ 	.byte	0x00, 0xf0, 0x11, 0x00


	//----- nvinfo : EIATTR_KPARAM_INFO
	.align		4
.L_50:
        /*0158*/ 	.byte	0x04, 0x17
        /*015a*/ 	.short	(.L_52 - .L_51)
.L_51:
        /*015c*/ 	.word	0x00000000
        /*0160*/ 	.short	0x0004
        /*0162*/ 	.short	0x0020
        /*0164*/ 	.byte	0x00, 0xf4, 0x21, 0x00


	//----- nvinfo : EIATTR_KPARAM_INFO
	.align		4
.L_52:
        /*0168*/ 	.byte	0x04, 0x17
        /*016a*/ 	.short	(.L_54 - .L_53)
.L_53:
        /*016c*/ 	.word	0x00000000
        /*0170*/ 	.short	0x0003
        /*0172*/ 	.short	0x0018
        /*0174*/ 	.byte	0x00, 0xf4, 0x21, 0x00


	//----- nvinfo : EIATTR_KPARAM_INFO
	.align		4
.L_54:
        /*0178*/ 	.byte	0x04, 0x17
        /*017a*/ 	.short	(.L_56 - .L_55)
.L_55:
        /*017c*/ 	.word	0x00000000
        /*0180*/ 	.short	0x0002
        /*0182*/ 	.short	0x0010
        /*0184*/ 	.byte	0x00, 0xf4, 0x21, 0x00


	//----- nvinfo : EIATTR_KPARAM_INFO
	.align		4
.L_56:
        /*0188*/ 	.byte	0x04, 0x17
        /*018a*/ 	.short	(.L_58 - .L_57)
.L_57:
        /*018c*/ 	.word	0x00000000
        /*0190*/ 	.short	0x0001
        /*0192*/ 	.short	0x0008
        /*0194*/ 	.byte	0x00, 0xf4, 0x21, 0x00


	//----- nvinfo : EIATTR_KPARAM_INFO
	.align		4
.L_58:
        /*0198*/ 	.byte	0x04, 0x17
        /*019a*/ 	.short	(.L_60 - .L_59)
.L_59:
        /*019c*/ 	.word	0x00000000
        /*01a0*/ 	.short	0x0000
        /*01a2*/ 	.short	0x0000
        /*01a4*/ 	.byte	0x00, 0xf4, 0x21, 0x00


	//----- nvinfo : EIATTR_SPARSE_MMA_MASK
	.align		4
.L_60:
        /*01a8*/ 	.byte	0x03, 0x50
        /*01aa*/ 	.short	0x0000


	//----- nvinfo : EIATTR_MAXREG_COUNT
	.align		4
        /*01ac*/ 	.byte	0x03, 0x1b
        /*01ae*/ 	.short	0x00ff


	//----- nvinfo : EIATTR_NUM_BARRIERS
	.align		4
        /*01b0*/ 	.byte	0x02, 0x4c
        /*01b2*/ 	.byte	0x01
	.zero		1


	//----- nvinfo : EIATTR_ANNOTATIONS
	.align		4
        /*01b4*/ 	.byte	0x04, 0x55
        /*01b6*/ 	.short	(.L_62 - .L_61)


	//   ....[0]....
.L_61:
        /*01b8*/ 	.word	0x00000001
        /*01bc*/ 	.byte	0xc0, 0x0f, 0x00, 0x00, 0x01, 0x00, 0x00, 0x00, 0xd0, 0x0f, 0x00, 0x00, 0x01, 0x00, 0x00, 0x00
        /* <DEDUP_REMOVED lines=555> */
        /*247c*/ 	.byte	0x70, 0x1b, 0x01, 0x00, 0x01, 0x00, 0x00, 0x00, 0x80, 0x1b, 0x01, 0x00


	//----- nvinfo : EIATTR_COOP_GROUP_MASK_REGIDS
	.align		4
.L_62:
        /*2488*/ 	.byte	0x04, 0x29
        /*248a*/ 	.short	(.L_64 - .L_63)


	//   ....[0]....
.L_63:
        /*248c*/ 	.word	0xffffffff


	//   ....[1]....
        /*2490*/ 	.word	0xffffffff


	//   ....[2]....
        /*2494*/ 	.word	0xffffffff


	//   ....[3]....
        /*2498*/ 	.word	0xffffffff


	//   ....[4]....
        /*249c*/ 	.word	0xffffffff


	//   ....[5]....
        /*24a0*/ 	.word	0xffffffff


	//   ....[6]....
        /*24a4*/ 	.word	0xffffffff


	//   ....[7]....
        /*24a8*/ 	.word	0xffffffff


	//   ....[8]....
        /*24ac*/ 	.word	0xffffffff


	//   ....[9]....
        /*24b0*/ 	.word	0xffffffff


	//   ....[10]....
        /*24b4*/ 	.word	0xffffffff


	//   ....[11]....
        /*24b8*/ 	.word	0xffffffff


	//   ....[12]....
        /*24bc*/ 	.word	0xffffffff


	//   ....[13]....
        /*24c0*/ 	.word	0xffffffff


	//   ....[14]....
        /*24c4*/ 	.word	0xffffffff


	//   ....[15]....
        /*24c8*/ 	.word	0xffffffff


	//   ....[16]....
        /*24cc*/ 	.word	0xffffffff


	//   ....[17]....
        /*24d0*/ 	.word	0xffffffff


	//   ....[18]....
        /*24d4*/ 	.word	0xffffffff


	//   ....[19]....
        /*24d8*/ 	.word	0xffffffff


	//----- nvinfo : EIATTR_COOP_GROUP_INSTR_OFFSETS
	.align		4
.L_64:
        /*24dc*/ 	.byte	0x04, 0x28
        /*24de*/ 	.short	(.L_66 - .L_65)


	//   ....[0]....
.L_65:
        /*24e0*/ 	.word	0x0000bfc0


	//   ....[1]....
        /*24e4*/ 	.word	0x0000bfe0


	//   ....[2]....
        /*24e8*/ 	.word	0x0000c000


	//   ....[3]....
        /*24ec*/ 	.word	0x0000c030


	//   ....[4]....
        /*24f0*/ 	.word	0x0000c040


	//   ....[5]....
        /*24f4*/ 	.word	0x0000c060


	//   ....[6]....
        /*24f8*/ 	.word	0x0000c290


	//   ....[7]....
        /*24fc*/ 	.word	0x0000c2c0


	//   ....[8]....
        /*2500*/ 	.word	0x0000c3d0


	//   ....[9]....
        /*2504*/ 	.word	0x0000c3f0


	//   ....[10]....
        /*2508*/ 	.word	0x0000cc70


	//   ....[11]....
        /*250c*/ 	.word	0x0000cc90


	//   ....[12]....
        /*2510*/ 	.word	0x0000cca0


	//   ....[13]....
        /*2514*/ 	.word	0x0000ccb0


	//   ....[14]....
        /*2518*/ 	.word	0x0000cd00


	//   ....[15]....
        /*251c*/ 	.word	0x0000cd10


	//   ....[16]....
        /*2520*/ 	.word	0x0000cd20


	//   ....[17]....
        /*2524*/ 	.word	0x0000cd30


	//   ....[18]....
        /*2528*/ 	.word	0x0000cde0


	//   ....[19]....
        /*252c*/ 	.word	0x0000ce00


	//----- nvinfo : EIATTR_VRC_CTA_INIT_COUNT
	.align		4
.L_66:
        /*2530*/ 	.byte	0x02, 0x4a
	.zero		1
	.zero		1


	//----- nvinfo : EIATTR_EXIT_INSTR_OFFSETS
	.align		4
        /*2534*/ 	.byte	0x04, 0x1c
        /*2536*/ 	.short	(.L_68 - .L_67)


	//   ....[0]....
.L_67:
        /*2538*/ 	.word	0x00013f20


	//   ....[1]....
        /*253c*/ 	.word	0x00013f50


	//----- nvinfo : EIATTR_REQNTID
	.align		4
.L_68:
        /*2540*/ 	.byte	0x04, 0x10
        /*2542*/ 	.short	(.L_70 - .L_69)
.L_69:
        /*2544*/ 	.word	0x00000080
        /*2548*/ 	.word	0x00000001
        /*254c*/ 	.word	0x00000001


	//----- nvinfo : EIATTR_CBANK_PARAM_SIZE
	.align		4
.L_70:
        /*2550*/ 	.byte	0x03, 0x19
        /*2552*/ 	.short	0x0088


	//----- nvinfo : EIATTR_PARAM_CBANK
	.align		4
        /*2554*/ 	.byte	0x04, 0x0a
        /*2556*/ 	.short	(.L_72 - .L_71)
	.align		4
.L_71:
        /*2558*/ 	.word	index@(.nv.constant0.attn_fwd)
        /*255c*/ 	.short	0x0380
        /*255e*/ 	.short	0x0088


	//----- nvinfo : EIATTR_SW_WAR
	.align		4
.L_72:
        /*2560*/ 	.byte	0x04, 0x36
        /*2562*/ 	.short	(.L_74 - .L_73)
.L_73:
        /*2564*/ 	.word	0x00000008
.L_74:


//--------------------- .nv.compat                --------------------------
	.section	.nv.compat,"",@"SHT_CUDA_COMPAT_INFO"
	.align	4
        /*0000*/ 	.byte	0x02, 0x02, 0x02, 0x00, 0x02, 0x05, 0x05, 0x00, 0x02, 0x03, 0x00, 0x00, 0x02, 0x06, 0x01, 0x00


//--------------------- .nv.callgraph             --------------------------
	.section	.nv.callgraph,"",@"SHT_CUDA_CALLGRAPH"
	.align	4
	.sectionentsize	8
	.align		4
        /*0000*/ 	.word	0x00000000
	.align		4
        /*0004*/ 	.word	0xffffffff
	.align		4
        /*0008*/ 	.word	0x00000000
	.align		4
        /*000c*/ 	.word	0xfffffffe
	.align		4
        /*0010*/ 	.word	0x00000000
	.align		4
        /*0014*/ 	.word	0xfffffffd
	.align		4
        /*0018*/ 	.word	0x00000000
	.align		4
        /*001c*/ 	.word	0xfffffffc


//--------------------- .nv.constant4             --------------------------
	.section	.nv.constant4,"a",@progbits
	.align	8
	.align		8
.nv.constant4:
        /*0000*/ 	.dword	_$_str


//--------------------- .text.attn_fwd            --------------------------
	.section	.text.attn_fwd,"ax",@progbits
	.align	128
        .global         attn_fwd
        .type           attn_fwd,@function
        .size           attn_fwd,(.L_x_3 - attn_fwd)
        .other          attn_fwd,@"STO_CUDA_ENTRY STV_DEFAULT"
attn_fwd:
.text.attn_fwd:
[----:B------:R-:W0:Y:S01]  /*0000*/  LDC R1, c[0x0][0x37c] ;  /* 0x0000df00ff017b82 */ /* 0x000e220000000800 */
[----:B------:R-:W1:Y:S07]  /*0010*/  S2R R11, SR_CTAID.X ;  /* 0x00000000000b7919 */ /* 0x000e6e0000002500 */
[----:B------:R-:W2:Y:S01]  /*0020*/  S2UR UR8, SR_CTAID.Y ;  /* 0x00000000000879c3 */ /* 0x000ea20000002600 */
[----:B------:R-:W2:Y:S01]  /*0030*/  LDCU.64 UR4, c[0x0][0x3b0] ;  /* 0x00007600ff0477ac */ /* 0x000ea20008000a00 */
[----:B0-----:R-:W-:Y:S01]  /*0040*/  VIADD R1, R1, 0xfffff748 ;  /* 0xfffff74801017836 */ /* 0x001fe20000000000 */
[----:B------:R-:W0:Y:S01]  /*0050*/  S2R R6, SR_TID.X ;  /* 0x0000000000067919 */ /* 0x000e220000002100 */
[----:B------:R-:W3:Y:S04]  /*0060*/  LDCU.64 UR12, c[0x0][0x358] ;  /* 0x00006b00ff0c77ac */ /* 0x000ee80008000a00 */
[----:B------:R-:W4:Y:S08]  /*0070*/  LDC R49, c[0x0][0x3b8] ;  /* 0x0000ee00ff317b82 */ /* 0x000f300000000800 */
[----:B------:R-:W5:Y:S01]  /*0080*/  LDC.64 R46, c[0x0][0x380] ;  /* 0x0000e000ff2e7b82 */ /* 0x000f620000000a00 */
[----:B--2---:R-:W-:Y:S01]  /*0090*/  UIMAD UR4, UR8, UR4, URZ ;  /* 0x00000004080472a4 */ /* 0x004fe2000f8e02ff */
[----:B-1----:R-:W-:Y:S01]  /*00a0*/  IMAD.SHL.U32 R11, R11, 0x20, RZ ;  /* 0x000000200b0b7824 */ /* 0x002fe200078e00ff */
[----:B0-----:R-:W-:-:S04]  /*00b0*/  SHF.R.U32.HI R0, RZ, 0x5, R6 ;  /* 0x00000005ff007819 */ /* 0x001fc80000011606 */
[----:B------:R-:W-:Y:S02]  /*00c0*/  LOP3.LUT R2, R11, 0x1f, R6, 0xf8, !PT ;  /* 0x0000001f0b027812 */ /* 0x000fe400078ef806 */
[----:B------:R-:W-:-:S03]  /*00d0*/  SGXT.U32 R0, R0, 0x2 ;  /* 0x000000020000781a */ /* 0x000fc60000000000 */
[----:B------:R-:W-:Y:S01]  /*00e0*/  IMAD R3, R2, UR5, RZ ;  /* 0x0000000502037c24 */ /* 0x000fe2000f8e02ff */
[----:B------:R-:W-:Y:S01]  /*00f0*/  USHF.R.S32.HI UR5, URZ, 0x1f, UR4 ;  /* 0x0000001fff057899 */ /* 0x000fe20008011404 */
[----:B----4-:R-:W-:-:S03]  /*0100*/  IMAD R0, R0, R49, RZ ;  /* 0x0000003100007224 */ /* 0x010fc600078e02ff */
[----:B-----5:R-:W-:Y:S01]  /*0110*/  IADD3 R45, P0, P1, R3, UR4, R46 ;  /* 0x00000004032d7c10 */ /* 0x020fe2000f91e02e */
[----:B------:R-:W-:Y:S01]  /*0120*/  IMAD R5, R49, 0x4, R0 ;  /* 0x0000000431057824 */ /* 0x000fe200078e0200 */
[----:B------:R-:W-:-:S03]  /*0130*/  SHF.R.S32.HI R2, RZ, 0x1f, R3 ;  /* 0x0000001fff027819 */ /* 0x000fc60000011403 */
[----:B------:R-:W-:Y:S01]  /*0140*/  IMAD R7, R49, 0x4, R5 ;  /* 0x0000000431077824 */ /* 0x000fe200078e0205 */
[----:B------:R-:W-:Y:S02]  /*0150*/  IADD3.X R47, PT, PT, R2, UR5, R47, P0, P1 ;  /* 0x00000005022f7c10 */ /* 0x000fe400087e242f */
[CC--:B------:R-:W-:Y:S02]  /*0160*/  IADD3 R2, P0, PT, R0.reuse, R45.reuse, RZ ;  /* 0x0000002d00027210 */ /* 0x0c0fe40007f1e0ff */
[----:B------:R-:W-:Y:S02]  /*0170*/  IADD3 R4, P1, PT, R5, R45, RZ ;  /* 0x0000002d05047210 */ /* 0x000fe40007f3e0ff */
[----:B------:R-:W-:Y:S01]  /*0180*/  LEA.HI.X.SX32 R3, R0, R47, 0x1, P0 ;  /* 0x0000002f00037211 */ /* 0x000fe200000f0eff */
[----:B------:R-:W-:Y:S01]  /*0190*/  IMAD R0, R49, 0x4, R7 ;  /* 0x0000000431007824 */ /* 0x000fe200078e0207 */
[----:B------:R-:W-:Y:S02]  /*01a0*/  IADD3 R8, P0, PT, R7, R45, RZ ;  /* 0x0000002d07087210 */ /* 0x000fe40007f1e0ff */
[-C--:B------:R-:W-:Y:S01]  /*01b0*/  LEA.HI.X.SX32 R5, R5, R47.reuse, 0x1, P1 ;  /* 0x0000002f05057211 */ /* 0x080fe200008f0eff */
[----:B---3--:R0:W2:Y:S01]  /*01c0*/  LDG.E.U8 R18, desc[UR12][R2.64] ;  /* 0x0000000c02127981 */ /* 0x0080a2000c1e1100 */
[----:B------:R-:W-:Y:S01]  /*01d0*/  LEA.HI.X.SX32 R9, R7, R47, 0x1, P0 ;  /* 0x0000002f07097211 */ /* 0x000fe200000f0eff */
[C---:B------:R-:W-:Y:S01]  /*01e0*/  IMAD R7, R49.reuse, 0x4, R0 ;  /* 0x0000000431077824 */ /* 0x040fe200078e0200 */
[C---:B------:R-:W-:Y:S01]  /*01f0*/  IADD3 R12, P0, PT, R0.reuse, R45, RZ ;  /* 0x0000002d000c7210 */ /* 0x040fe20007f1e0ff */
[----:B------:R1:W2:Y:S03]  /*0200*/  LDG.E.U8 R19, desc[UR12][R4.64] ;  /* 0x0000000c04137981 */ /* 0x0002a6000c1e1100 */
[----:B------:R-:W-:Y:S01]  /*0210*/  LEA.HI.X.SX32 R13, R0, R47, 0x1, P0 ;  /* 0x0000002f000d7211 */ /* 0x000fe200000f0eff */
[----:B------:R-:W-:Y:S01]  /*0220*/  IMAD R0, R49, 0x4, R7 ;  /* 0x0000000431007824 */ /* 0x000fe200078e0207 */
[C---:B------:R-:W-:Y:S01]  /*0230*/  IADD3 R14, P0, PT, R7.reuse, R45, RZ ;  /* 0x0000002d070e7210 */ /* 0x040fe20007f1e0ff */
[----:B------:R3:W4:Y:S03]  /*0240*/  LDG.E.U8 R20, desc[UR12][R8.64] ;  /* 0x0000000c08147981 */ /* 0x000726000c1e1100 */
[----:B------:R-:W-:Y:S01]  /*0250*/  LEA.HI.X.SX32 R15, R7, R47, 0x1, P0 ;  /* 0x0000002f070f7211 */ /* 0x000fe200000f0eff */
[C---:B------:R-:W-:Y:S01]  /*0260*/  IMAD R7, R49.reuse, 0x4, R0 ;  /* 0x0000000431077824 */ /* 0x040fe200078e0200 */
[C---:B0-----:R-:W-:Y:S01]  /*0270*/  IADD3 R2, P0, PT, R0.reuse, R45, RZ ;  /* 0x0000002d00027210 */ /* 0x041fe20007f1e0ff */
[----:B------:R0:W4:Y:S02]  /*0280*/  LDG.E.U8 R21, desc[UR12][R12.64] ;  /* 0x0000000c0c157981 */ /* 0x000124000c1e1100 */
[----:B------:R-:W-:Y:S01]  /*0290*/  IMAD R10, R49, 0x4, R7 ;  /* 0x00000004310a7824 */ /* 0x000fe200078e0207 */
[----:B------:R-:W-:Y:S01]  /*02a0*/  LEA.HI.X.SX32 R3, R0, R47, 0x1, P0 ;  /* 0x0000002f00037211 */ /* 0x000fe200000f0eff */
[----:B------:R5:W4:Y:S01]  /*02b0*/  LDG.E.U8 R22, desc[UR12][R14.64] ;  /* 0x0000000c0e167981 */ /* 0x000b22000c1e1100 */
[-C--:B------:R-:W-:Y:S01]  /*02c0*/  IADD3 R16, P1, PT, R7, R45.reuse, RZ ;  /* 0x0000002d07107210 */ /* 0x080fe20007f3e0ff */
[----:B------:R-:W-:Y:S01]  /*02d0*/  IMAD R0, R49, 0x4, R10 ;  /* 0x0000000431007824 */ /* 0x000fe200078e020a */
[----:B-1----:R-:W-:Y:S01]  /*02e0*/  IADD3 R4, P0, PT, R10, R45, RZ ;  /* 0x0000002d0a047210 */ /* 0x002fe20007f1e0ff */
[----:B------:R1:W4:Y:S01]  /*02f0*/  LDG.E.U8 R23, desc[UR12][R2.64] ;  /* 0x0000000c02177981 */ /* 0x000322000c1e1100 */
[----:B------:R-:W-:-:S02]  /*0300*/  LEA.HI.X.SX32 R17, R7, R47, 0x1, P1 ;  /* 0x0000002f07117211 */ /* 0x000fc400008f0eff */
[----:B------:R-:W-:Y:S01]  /*0310*/  LEA.HI.X.SX32 R5, R10, R47, 0x1, P0 ;  /* 0x0000002f0a057211 */ /* 0x000fe200000f0eff */
[C---:B------:R-:W-:Y:S01]  /*0320*/  IMAD R7, R49.reuse, 0x4, R0 ;  /* 0x0000000431077824 */ /* 0x040fe200078e0200 */
[C---:B---3--:R-:W-:Y:S01]  /*0330*/  IADD3 R8, P0, PT, R0.reuse, R45, RZ ;  /* 0x0000002d00087210 */ /* 0x048fe20007f1e0ff */
[----:B------:R-:W3:Y:S03]  /*0340*/  LDG.E.U8 R24, desc[UR12][R16.64] ;  /* 0x0000000c10187981 */ /* 0x000ee6000c1e1100 */
[----:B------:R-:W-:Y:S01]  /*0350*/  LEA.HI.X.SX32 R9, R0, R47, 0x1, P0 ;  /* 0x0000002f00097211 */ /* 0x000fe200000f0eff */
[----:B------:R-:W-:Y:S01]  /*0360*/  IMAD R0, R49, 0x4, R7 ;  /* 0x0000000431007824 */ /* 0x000fe200078e0207 */
[-C--:B0-----:R-:W-:Y:S01]  /*0370*/  IADD3 R12, P0, PT, R7, R45.reuse, RZ ;  /* 0x0000002d070c7210 */ /* 0x081fe20007f1e0ff */
[----:B------:R0:W3:Y:S02]  /*0380*/  LDG.E.U8 R25, desc[UR12][R4.64] ;  /* 0x0000000c04197981 */ /* 0x0000e4000c1e1100 */
[----:B------:R-:W-:Y:S01]  /*0390*/  IMAD R10, R49, 0x4, R0 ;  /* 0x00000004310a7824 */ /* 0x000fe200078e0200 */
[----:B-----5:R-:W-:Y:S01]  /*03a0*/  IADD3 R14, P1, PT, R0, R45, RZ ;  /* 0x0000002d000e7210 */ /* 0x020fe20007f3e0ff */
[----:B------:R5:W3:Y:S01]  /*03b0*/  LDG.E.U8 R26, desc[UR12][R8.64] ;  /* 0x0000000c081a7981 */ /* 0x000ae2000c1e1100 */
[----:B------:R-:W-:-:S02]  /*03c0*/  LEA.HI.X.SX32 R13, R7, R47, 0x1, P0 ;  /* 0x0000002f070d7211 */ /* 0x000fc400000f0eff */
[----:B------:R-:W-:Y:S01]  /*03d0*/  LEA.HI.X.SX32 R15, R0, R47, 0x1, P1 ;  /* 0x0000002f000f7211 */ /* 0x000fe200008f0eff */
[C---:B------:R-:W-:Y:S01]  /*03e0*/  IMAD R0, R49.reuse, 0x4, R10 ;  /* 0x0000000431007824 */ /* 0x040fe200078e020a */
[C---:B-1----:R-:W-:Y:S01]  /*03f0*/  IADD3 R2, P0, PT, R10.reuse, R45, RZ ;  /* 0x0000002d0a027210 */ /* 0x042fe20007f1e0ff */
[----:B------:R1:W3:Y:S03]  /*0400*/  LDG.E.U8 R27, desc[UR12][R12.64] ;  /* 0x0000000c0c1b7981 */ /* 0x0002e6000c1e1100 */
[----:B------:R-:W-:Y:S01]  /*0410*/  LEA.HI.X.SX32 R3, R10, R47, 0x1, P0 ;  /* 0x0000002f0a037211 */ /* 0x000fe200000f0eff */
[C---:B------:R-:W-:Y:S01]  /*0420*/  IMAD R7, R49.reuse, 0x4, R0 ;  /* 0x0000000431077824 */ /* 0x040fe200078e0200 */
[C---:B0-----:R-:W-:Y:S01]  /*0430*/  IADD3 R4, P0, PT, R0.reuse, R45, RZ ;  /* 0x0000002d00047210 */ /* 0x041fe20007f1e0ff */
[----:B------:R-:W3:Y:S03]  /*0440*/  LDG.E.U8 R28, desc[UR12][R14.64] ;  /* 0x0000000c0e1c7981 */ /* 0x000ee6000c1e1100 */
[----:B------:R-:W-:Y:S01]  /*0450*/  LEA.HI.X.SX32 R5, R0, R47, 0x1, P0 ;  /* 0x0000002f00057211 */ /* 0x000fe200000f0eff */
[----:B------:R-:W-:Y:S01]  /*0460*/  IMAD R0, R49, 0x4, R7 ;  /* 0x0000000431007824 */ /* 0x000fe200078e0207 */
[-C--:B-----5:R-:W-:Y:S01]  /*0470*/  IADD3 R8, P0, PT, R7, R45.reuse, RZ ;  /* 0x0000002d07087210 */ /* 0x0a0fe20007f1e0ff */
[----:B------:R0:W5:Y:S02]  /*0480*/  LDG.E.U8 R29, desc[UR12][R2.64] ;  /* 0x0000000c021d7981 */ /* 0x000164000c1e1100 */
[----:B------:R-:W-:Y:S01]  /*0490*/  IMAD R10, R49, 0x4, R0 ;  /* 0x00000004310a7824 */ /* 0x000fe200078e0200 */
[----:B------:R-:W-:Y:S01]  /*04a0*/  IADD3 R16, P1, PT, R0, R45, RZ ;  /* 0x0000002d00107210 */ /* 0x000fe20007f3e0ff */
[----:B------:R0:W5:Y:S01]  /*04b0*/  LDG.E.U8 R30, desc[UR12][R4.64] ;  /* 0x0000000c041e7981 */ /* 0x000162000c1e1100 */
[----:B------:R-:W-:-:S02]  /*04c0*/  LEA.HI.X.SX32 R9, R7, R47, 0x1, P0 ;  /* 0x0000002f07097211 */ /* 0x000fc400000f0eff */
[----:B------:R-:W-:Y:S01]  /*04d0*/  LEA.HI.X.SX32 R17, R0, R47, 0x1, P1 ;  /* 0x0000002f00117211 */ /* 0x000fe200008f0eff */
[C---:B------:R-:W-:Y:S01]  /*04e0*/  IMAD R0, R49.reuse, 0x4, R10 ;  /* 0x0000000431007824 */ /* 0x040fe200078e020a */
[C---:B-1----:R-:W-:Y:S01]  /*04f0*/  IADD3 R12, P0, PT, R10.reuse, R45, RZ ;  /* 0x0000002d0a0c7210 */ /* 0x042fe20007f1e0ff */
[----:B------:R1:W5:Y:S03]  /*0500*/  LDG.E.U8 R31, desc[UR12][R8.64] ;  /* 0x0000000c081f7981 */ /* 0x000366000c1e1100 */
[----:B------:R-:W-:Y:S01]  /*0510*/  LEA.HI.X.SX32 R13, R10, R47, 0x1, P0 ;  /* 0x0000002f0a0d7211 */ /* 0x000fe200000f0eff */
[C---:B------:R-:W-:Y:S01]  /*0520*/  IMAD R7, R49.reuse, 0x4, R0 ;  /* 0x0000000431077824 */ /* 0x040fe200078e0200 */
[C---:B0-----:R-:W-:Y:S01]  /*0530*/  IADD3 R2, P0, PT, R0.reuse, R45, RZ ;  /* 0x0000002d00027210 */ /* 0x041fe20007f1e0ff */
[----:B------:R-:W5:Y:S03]  /*0540*/  LDG.E.U8 R32, desc[UR12][R16.64] ;  /* 0x0000000c10207981 */ /* 0x000f66000c1e1100 */
[----:B------:R-:W-:Y:S01]  /*0550*/  LEA.HI.X.SX32 R3, R0, R47, 0x1, P0 ;  /* 0x0000002f00037211 */ /* 0x000fe200000f0eff */
[----:B------:R-:W-:Y:S01]  /*0560*/  IMAD R0, R49, 0x4, R7 ;  /* 0x0000000431007824 */ /* 0x000fe200078e0207 */
[-C--:B------:R-:W-:Y:S01]  /*0570*/  IADD3 R4, P0, PT, R7, R45.reuse, RZ ;  /* 0x0000002d07047210 */ /* 0x080fe20007f1e0ff */
        /* <DEDUP_REMOVED lines=40> */
[----:B------:R1:W5:Y:S02]  /*0800*/  LDG.E.U8 R43, desc[UR12][R12.64] ;  /* 0x0000000c0c2b7981 */ /* 0x000364000c1e1100 */
[C---:B------:R-:W-:Y:S01]  /*0810*/  IMAD R7, R49.reuse, 0x4, R0 ;  /* 0x0000000431077824 */ /* 0x040fe200078e0200 */
[----:B------:R-:W-:Y:S01]  /*0820*/  LEA.HI.X.SX32 R3, R10, R47, 0x1, P0 ;  /* 0x0000002f0a037211 */ /* 0x000fe200000f0eff */
[----:B------:R-:W5:Y:S01]  /*0830*/  LDG.E.U8 R14, desc[UR12][R14.64] ;  /* 0x0000000c0e0e7981 */ /* 0x000f62000c1e1100 */
[----:B0-----:R-:W-:Y:S01]  /*0840*/  IADD3 R4, P0, PT, R0, R45, RZ ;  /* 0x0000002d00047210 */ /* 0x001fe20007f1e0ff */
[----:B------:R-:W-:-:S03]  /*0850*/  IMAD R10, R49, 0x4, R7 ;  /* 0x00000004310a7824 */ /* 0x000fc600078e0207 */
[----:B------:R-:W-:Y:S01]  /*0860*/  LEA.HI.X.SX32 R5, R0, R47, 0x1, P0 ;  /* 0x0000002f00057211 */ /* 0x000fe200000f0eff */
[----:B------:R-:W-:Y:S01]  /*0870*/  IMAD R0, R49, 0x4, R10 ;  /* 0x0000000431007824 */ /* 0x000fe200078e020a */
[CC--:B------:R-:W-:Y:S01]  /*0880*/  IADD3 R8, P0, PT, R7.reuse, R45.reuse, RZ ;  /* 0x0000002d07087210 */ /* 0x0c0fe20007f1e0ff */
[----:B------:R0:W5:Y:S01]  /*0890*/  LDG.E.U8 R3, desc[UR12][R2.64] ;  /* 0x0000000c02037981 */ /* 0x000162000c1e1100 */
[----:B------:R-:W-:Y:S02]  /*08a0*/  IADD3 R16, P1, PT, R10, R45, RZ ;  /* 0x0000002d0a107210 */ /* 0x000fe40007f3e0ff */
[----:B------:R-:W-:Y:S01]  /*08b0*/  LEA.HI.X.SX32 R9, R7, R47, 0x1, P0 ;  /* 0x0000002f07097211 */ /* 0x000fe200000f0eff */
[----:B------:R0:W5:Y:S01]  /*08c0*/  LDG.E.U8 R4, desc[UR12][R4.64] ;  /* 0x0000000c04047981 */ /* 0x000162000c1e1100 */
[----:B-1----:R-:W-:Y:S02]  /*08d0*/  IADD3 R12, P0, PT, R0, R45, RZ ;  /* 0x0000002d000c7210 */ /* 0x002fe40007f1e0ff */
[----:B------:R-:W-:-:S02]  /*08e0*/  LEA.HI.X.SX32 R17, R10, R47, 0x1, P1 ;  /* 0x0000002f0a117211 */ /* 0x000fc400008f0eff */
[----:B------:R-:W-:Y:S01]  /*08f0*/  LEA.HI.X.SX32 R13, R0, R47, 0x1, P0 ;  /* 0x0000002f000d7211 */ /* 0x000fe200000f0eff */
[----:B------:R1:W5:Y:S04]  /*0900*/  LDG.E.U8 R9, desc[UR12][R8.64] ;  /* 0x0000000c08097981 */ /* 0x000368000c1e1100 */
[----:B------:R-:W5:Y:S04]  /*0910*/  LDG.E.U8 R16, desc[UR12][R16.64] ;  /* 0x0000000c10107981 */ /* 0x000f68000c1e1100 */
[----:B------:R1:W5:Y:S01]  /*0920*/  LDG.E.U8 R13, desc[UR12][R12.64] ;  /* 0x0000000c0c0d7981 */ /* 0x000362000c1e1100 */
[----:B------:R-:W1:Y:S01]  /*0930*/  S2UR UR5, SR_CgaCtaId ;  /* 0x00000000000579c3 */ /* 0x000e620000008800 */
[----:B0-----:R-:W-:Y:S01]  /*0940*/  SHF.R.S32.HI R2, RZ, 0x6, R6 ;  /* 0x00000006ff027819 */ /* 0x001fe20000011406 */
[----:B------:R-:W-:-:S03]  /*0950*/  UMOV UR4, 0x400 ;  /* 0x0000040000047882 */ /* 0x000fc60000000000 */
[----:B------:R-:W-:Y:S01]  /*0960*/  SGXT R2, R2, 0x1 ;  /* 0x000000010202781a */ /* 0x000fe20000000200 */
[----:B------:R-:W-:-:S03]  /*0970*/  IMAD.SHL.U32 R0, R6, 0x2, RZ ;  /* 0x0000000206007824 */ /* 0x000fc600078e00ff */
[----:B------:R-:W-:-:S04]  /*0980*/  LOP3.LUT R5, R2, 0x90, RZ, 0xc0, !PT ;  /* 0x0000009002057812 */ /* 0x000fc800078ec0ff */
[----:B------:R-:W-:Y:S01]  /*0990*/  LOP3.LUT R0, R5, 0x7e, R0, 0x78, !PT ;  /* 0x0000007e05007812 */ /* 0x000fe200078e7800 */
[----:B-1----:R-:W-:-:S03]  /*09a0*/  ULEA UR4, UR5, UR4, 0x18 ;  /* 0x0000000405047291 */ /* 0x002fc6000f8ec0ff */
[----:B------:R-:W-:Y:S02]  /*09b0*/  LOP3.LUT R5, R0, 0x20, RZ, 0x3c, !PT ;  /* 0x0000002000057812 */ /* 0x000fe400078e3cff */
[----:B------:R-:W-:Y:S02]  /*09c0*/  CS2R R52, SRZ ;  /* 0x0000000000347805 */ /* 0x000fe4000001ff00 */
[----:B------:R-:W-:Y:S02]  /*09d0*/  CS2R R54, SRZ ;  /* 0x0000000000367805 */ /* 0x000fe4000001ff00 */
[----:B------:R-:W-:Y:S02]  /*09e0*/  CS2R R92, SRZ ;  /* 0x00000000005c7805 */ /* 0x000fe4000001ff00 */
[----:B------:R-:W-:Y:S02]  /*09f0*/  CS2R R94, SRZ ;  /* 0x00000000005e7805 */ /* 0x000fe4000001ff00 */
[----:B------:R-:W-:-:S02]  /*0a00*/  CS2R R88, SRZ ;  /* 0x0000000000587805 */ /* 0x000fc4000001ff00 */
[----:B------:R-:W-:Y:S02]  /*0a10*/  CS2R R90, SRZ ;  /* 0x00000000005a7805 */ /* 0x000fe4000001ff00 */
[----:B------:R-:W-:Y:S02]  /*0a20*/  CS2R R56, SRZ ;  /* 0x0000000000387805 */ /* 0x000fe4000001ff00 */
[----:B------:R-:W-:Y:S02]  /*0a30*/  CS2R R58, SRZ ;  /* 0x00000000003a7805 */ /* 0x000fe4000001ff00 */
[----:B------:R-:W-:Y:S02]  /*0a40*/  CS2R R80, SRZ ;  /* 0x0000000000507805 */ /* 0x000fe4000001ff00 */
[----:B------:R-:W-:Y:S02]  /*0a50*/  CS2R R82, SRZ ;  /* 0x0000000000527805 */ /* 0x000fe4000001ff00 */
[----:B------:R-:W-:-:S02]  /*0a60*/  CS2R R72, SRZ ;  /* 0x0000000000487805 */ /* 0x000fc4000001ff00 */
[----:B------:R-:W-:Y:S01]  /*0a70*/  CS2R R74, SRZ ;  /* 0x00000000004a7805 */ /* 0x000fe2000001ff00 */
[----:B--2---:R-:W-:-:S05]  /*0a80*/  IMAD R18, R19, 0x100, R18 ;  /* 0x0000010013127824 */ /* 0x004fca00078e0212 */
[----:B------:R-:W-:Y:S01]  /*0a90*/  F2FP.F16.E4M3.UNPACK_B R18, R18 ;  /* 0x00000012ff12723e */ /* 0x000fe200020006ff */
[----:B----4-:R-:W-:Y:S02]  /*0aa0*/  IMAD R20, R21, 0x100, R20 ;  /* 0x0000010015147824 */ /* 0x010fe400078e0214 */
[----:B------:R-:W-:-:S03]  /*0ab0*/  IMAD R22, R23, 0x100, R22 ;  /* 0x0000010017167824 */ /* 0x000fc600078e0216 */
[----:B------:R-:W-:Y:S02]  /*0ac0*/  F2FP.F16.E4M3.UNPACK_B R20, R20 ;  /* 0x00000014ff14723e */ /* 0x000fe400020006ff */
[----:B------:R-:W-:Y:S01]  /*0ad0*/  F2FP.F16.E4M3.UNPACK_B R22, R22 ;  /* 0x00000016ff16723e */ /* 0x000fe200020006ff */
[----:B---3--:R-:W-:-:S03]  /*0ae0*/  IMAD R24, R25, 0x100, R24 ;  /* 0x0000010019187824 */ /* 0x008fc600078e0218 */
[----:B------:R-:W-:Y:S02]  /*0af0*/  PRMT R8, R22, 0x7632, R8 ;  /* 0x0000763216087816 */ /* 0x000fe40000000008 */
[----:B------:R-:W-:Y:S01]  /*0b00*/  F2FP.F16.E4M3.UNPACK_B R24, R24 ;  /* 0x00000018ff18723e */ /* 0x000fe200020006ff */
[----:B------:R-:W-:Y:S02]  /*0b10*/  IMAD R26, R27, 0x100, R26 ;  /* 0x000001001b1a7824 */ /* 0x000fe400078e021a */
[----:B-----5:R-:W-:-:S03]  /*0b20*/  IMAD R28, R29, 0x100, R28 ;  /* 0x000001001d1c7824 */ /* 0x020fc600078e021c */
[----:B------:R-:W-:Y:S02]  /*0b30*/  F2FP.F16.E4M3.UNPACK_B R26, R26 ;  /* 0x0000001aff1a723e */ /* 0x000fe400020006ff */
[----:B------:R-:W-:Y:S01]  /*0b40*/  F2FP.F16.E4M3.UNPACK_B R28, R28 ;  /* 0x0000001cff1c723e */ /* 0x000fe200020006ff */
[----:B------:R-:W-:-:S03]  /*0b50*/  IMAD R30, R31, 0x100, R30 ;  /* 0x000001001f1e7824 */ /* 0x000fc600078e021e */
[----:B------:R-:W-:Y:S02]  /*0b60*/  PRMT R12, R28, 0x7632, R12 ;  /* 0x000076321c0c7816 */ /* 0x000fe4000000000c */
[----:B------:R-:W-:Y:S01]  /*0b70*/  F2FP.F16.E4M3.UNPACK_B R30, R30 ;  /* 0x0000001eff1e723e */ /* 0x000fe200020006ff */
[----:B------:R-:W-:-:S05]  /*0b80*/  IMAD R32, R33, 0x100, R32 ;  /* 0x0000010021207824 */ /* 0x000fca00078e0220 */
[----:B------:R-:W-:Y:S01]  /*0b90*/  F2FP.F16.E4M3.UNPACK_B R32, R32 ;  /* 0x00000020ff20723e */ /* 0x000fe200020006ff */
[----:B------:R-:W-:-:S05]  /*0ba0*/  IMAD R34, R35, 0x100, R34 ;  /* 0x0000010023227824 */ /* 0x000fca00078e0222 */
[----:B------:R-:W-:Y:S01]  /*0bb0*/  F2FP.F16.E4M3.UNPACK_B R34, R34 ;  /* 0x00000022ff22723e */ /* 0x000fe200020006ff */
[----:B------:R-:W-:Y:S02]  /*0bc0*/  IMAD R36, R37, 0x100, R36 ;  /* 0x0000010025247824 */ /* 0x000fe400078e0224 */
[----:B------:R-:W-:-:S03]  /*0bd0*/  IMAD R38, R39, 0x100, R38 ;  /* 0x0000010027267824 */ /* 0x000fc600078e0226 */
[----:B------:R-:W-:Y:S02]  /*0be0*/  F2FP.F16.E4M3.UNPACK_B R36, R36 ;  /* 0x00000024ff24723e */ /* 0x000fe400020006ff */
[----:B------:R-:W-:Y:S01]  /*0bf0*/  F2FP.F16.E4M3.UNPACK_B R38, R38 ;  /* 0x00000026ff26723e */ /* 0x000fe200020006ff */
[----:B------:R-:W-:-:S05]  /*0c00*/  IMAD R40, R41, 0x100, R40 ;  /* 0x0000010029287824 */ /* 0x000fca00078e0228 */
        /* <DEDUP_REMOVED lines=9> */
[----:B------:R0:W-:Y:S01]  /*0ca0*/  STS.U16 [R0+UR4+0x5a00], R3 ;  /* 0x005a000300007988 */ /* 0x0001e20008000404 */
[----:B------:R-:W-:-:S03]  /*0cb0*/  PRMT R9, R24, 0x7632, R9 ;  /* 0x0000763218097816 */ /* 0x000fc60000000009 */
[----:B------:R1:W-:Y:S01]  /*0cc0*/  STS.U16 [R0+UR4+0x5e00], R13 ;  /* 0x005e000d00007988 */ /* 0x0003e20008000404 */
[----:B------:R-:W-:-:S03]  /*0cd0*/  PRMT R2, R18, 0x7632, R2 ;  /* 0x0000763212027816 */ /* 0x000fc60000000002 */
[----:B------:R-:W-:Y:S01]  /*0ce0*/  STS.U16 [R0+UR4+0x4000], R18 ;  /* 0x0040001200007988 */ /* 0x000fe20008000404 */
[----:B0-----:R-:W-:-:S03]  /*0cf0*/  PRMT R3, R32, 0x7632, R3 ;  /* 0x0000763220037816 */ /* 0x001fc60000000003 */
[----:B------:R-:W-:Y:S01]  /*0d00*/  STS.U16 [R0+UR4+0x4200], R20 ;  /* 0x0042001400007988 */ /* 0x000fe20008000404 */
[----:B-1----:R-:W-:-:S03]  /*0d10*/  PRMT R13, R38, 0x7632, R13 ;  /* 0x00007632260d7816 */ /* 0x002fc6000000000d */
[----:B------:R-:W-:Y:S01]  /*0d20*/  STS.U16 [R0+UR4+0x4400], R22 ;  /* 0x0044001600007988 */ /* 0x000fe20008000404 */
[----:B------:R-:W-:-:S03]  /*0d30*/  PRMT R7, R20, 0x7632, R7 ;  /* 0x0000763214077816 */ /* 0x000fc60000000007 */
[----:B------:R-:W-:Y:S01]  /*0d40*/  STS.U16 [R0+UR4+0x4600], R24 ;  /* 0x0046001800007988 */ /* 0x000fe20008000404 */
[----:B------:R-:W-:-:S03]  /*0d50*/  PRMT R10, R26, 0x7632, R10 ;  /* 0x000076321a0a7816 */ /* 0x000fc6000000000a */
[----:B------:R-:W-:Y:S04]  /*0d60*/  STS.U16 [R0+UR4+0x4800], R26 ;  /* 0x0048001a00007988 */ /* 0x000fe80008000404 */
        /* <DEDUP_REMOVED lines=8> */
[----:B------:R0:W-:Y:S04]  /*0df0*/  STS.U16 [R0+UR4+0x5c00], R4 ;  /* 0x005c000400007988 */ /* 0x0001e80008000404 */
[----:B------:R1:W-:Y:S04]  /*0e00*/  STS.U16 [R5+UR4+0x4b00], R12 ;  /* 0x004b000c05007988 */ /* 0x0003e80008000404 */
[----:B------:R2:W-:Y:S01]  /*0e10*/  STS.U16 [R5+UR4+0x4500], R8 ;  /* 0x0045000805007988 */ /* 0x0005e20008000404 */
[----:B0-----:R-:W-:-:S03]  /*0e20*/  PRMT R4, R36, 0x7632, R4 ;  /* 0x0000763224047816 */ /* 0x001fc60000000004 */
[----:B------:R0:W-:Y:S01]  /*0e30*/  STS.U16 [R5+UR4+0x4700], R9 ;  /* 0x0047000905007988 */ /* 0x0001e20008000404 */
[----:B-1----:R-:W-:Y:S02]  /*0e40*/  PRMT R12, R13, 0x7632, R12 ;  /* 0x000076320d0c7816 */ /* 0x002fe4000000000c */
[----:B--2---:R-:W-:Y:S02]  /*0e50*/  PRMT R8, R42, 0x7632, R8 ;  /* 0x000076322a087816 */ /* 0x004fe40000000008 */
[----:B0-----:R-:W-:Y:S01]  /*0e60*/  PRMT R9, R3, 0x7632, R9 ;  /* 0x0000763203097816 */ /* 0x001fe20000000009 */
[----:B------:R0:W-:Y:S01]  /*0e70*/  STS.U16 [R5+UR4+0x4100], R2 ;  /* 0x0041000205007988 */ /* 0x0001e20008000404 */
[----:B------:R-:W-:-:S03]  /*0e80*/  PRMT R0, R30, 0x7632, R0 ;  /* 0x000076321e007816 */ /* 0x000fc60000000000 */
[----:B------:R1:W-:Y:S04]  /*0e90*/  STS.U16 [R5+UR4+0x4300], R7 ;  /* 0x0043000705007988 */ /* 0x0003e80008000404 */
[----:B------:R2:W-:Y:S01]  /*0ea0*/  STS.U16 [R5+UR4+0x4900], R10 ;  /* 0x0049000a05007988 */ /* 0x0005e20008000404 */
[----:B0-----:R-:W-:-:S03]  /*0eb0*/  PRMT R2, R34, 0x7632, R2 ;  /* 0x0000763222027816 */ /* 0x001fc60000000002 */
[----:B------:R0:W-:Y:S01]  /*0ec0*/  STS.U16 [R5+UR4+0x5500], R13 ;  /* 0x0055000d05007988 */ /* 0x0001e20008000404 */
[----:B-1----:R-:W-:-:S03]  /*0ed0*/  PRMT R7, R40, 0x7632, R7 ;  /* 0x0000763228077816 */ /* 0x002fc60000000007 */
[----:B------:R1:W-:Y:S01]  /*0ee0*/  STS.U16 [R5+UR4+0x5f00], R12 ;  /* 0x005f000c05007988 */ /* 0x0003e20008000404 */
[----:B--2---:R-:W-:-:S03]  /*0ef0*/  PRMT R10, R4, 0x7632, R10 ;  /* 0x00007632040a7816 */ /* 0x004fc6000000000a */
[----:B------:R2:W-:Y:S01]  /*0f00*/  STS.U16 [R5+UR4+0x5900], R8 ;  /* 0x0059000805007988 */ /* 0x0005e20008000404 */
[----:B0-----:R-:W-:-:S03]  /*0f10*/  IMAD.MOV.U32 R13, RZ, RZ, 0x3f800000 ;  /* 0x3f800000ff0d7424 */ /* 0x001fc600078e00ff */
[----:B------:R0:W-:Y:S01]  /*0f20*/  STS.U16 [R5+UR4+0x5b00], R9 ;  /* 0x005b000905007988 */ /* 0x0001e20008000404 */
[----:B-1----:R-:W-:Y:S02]  /*0f30*/  IMAD.MOV.U32 R12, RZ, RZ, 0x3f800000 ;  /* 0x3f800000ff0c7424 */ /* 0x002fe400078e00ff */
[----:B--2---:R-:W-:Y:S02]  /*0f40*/  IMAD.MOV.U32 R8, RZ, RZ, 0x3f800000 ;  /* 0x3f800000ff087424 */ /* 0x004fe400078e00ff */
[----:B0-----:R-:W-:Y:S01]  /*0f50*/  IMAD.MOV.U32 R9, RZ, RZ, 0x3f800000 ;  /* 0x3f800000ff097424 */ /* 0x001fe200078e00ff */
[----:B------:R-:W-:Y:S04]  /*0f60*/  STS.U16 [R5+UR4+0x4d00], R0 ;  /* 0x004d000005007988 */ /* 0x000fe80008000404 */
[----:B------:R-:W-:Y:S04]  /*0f70*/  STS.U16 [R5+UR4+0x4f00], R3 ;  /* 0x004f000305007988 */ /* 0x000fe80008000404 */
[----:B------:R-:W-:Y:S04]  /*0f80*/  STS.U16 [R5+UR4+0x5100], R2 ;  /* 0x0051000205007988 */ /* 0x000fe80008000404 */
[----:B------:R-:W-:Y:S04]  /*0f90*/  STS.U16 [R5+UR4+0x5300], R4 ;  /* 0x0053000405007988 */ /* 0x000fe80008000404 */
[----:B------:R-:W-:Y:S04]  /*0fa0*/  STS.U16 [R5+UR4+0x5700], R7 ;  /* 0x0057000705007988 */ /* 0x000fe80008000404 */
[----:B------:R0:W-:Y:S04]  /*0fb0*/  STS.U16 [R5+UR4+0x5d00], R10 ;  /* 0x005d000a05007988 */ /* 0x0001e80008000404 */
[----:B------:R1:W-:Y:S04]  /*0fc0*/  STL.64 [R1+0x8], R12 ;  /* 0x0000080c01007387 */ /* 0x0003e80000100a00 */
[----:B------:R1:W-:Y:S01]  /*0fd0*/  STL.64 [R1+0x20], R8 ;  /* 0x0000200801007387 */ /* 0x0003e20000100a00 */
[----:B0-----:R-:W-:-:S05]  /*0fe0*/  VIADD R5, R11, 0x20 ;  /* 0x000000200b057836 */ /* 0x001fca0000000000 */
[----:B------:R-:W-:Y:S01]  /*0ff0*/  ISETP.GE.AND P0, PT, R5, 0x1, PT ;  /* 0x000000010500780c */ /* 0x000fe20003f06270 */
[----:B------:R-:W-:Y:S01]  /*1000*/  IMAD.MOV.U32 R0, RZ, RZ, -0x800000 ;  /* 0xff800000ff007424 */ /* 0x000fe200078e00ff */
[----:B------:R-:W-:Y:S01]  /*1010*/  CS2R R24, SRZ ;  /* 0x0000000000187805 */ /* 0x000fe2000001ff00 */
[----:B------:R-:W-:Y:S01]  /*1020*/  IMAD.MOV.U32 R2, RZ, RZ, -0x800000 ;  /* 0xff800000ff027424 */ /* 0x000fe200078e00ff */
[----:B------:R-:W-:Y:S01]  /*1030*/  CS2R R26, SRZ ;  /* 0x00000000001a7805 */ /* 0x000fe2000001ff00 */
[----:B------:R-:W-:Y:S01]  /*1040*/  IMAD.MOV.U32 R3, RZ, RZ, -0x800000 ;  /* 0xff800000ff037424 */ /* 0x000fe200078e00ff */
[----:B------:R-:W-:Y:S01]  /*1050*/  CS2R R16, SRZ ;  /* 0x0000000000107805 */ /* 0x000fe2000001ff00 */
[----:B------:R-:W-:Y:S01]  /*1060*/  IMAD.MOV.U32 R4, RZ, RZ, -0x800000 ;  /* 0xff800000ff047424 */ /* 0x000fe200078e00ff */
[----:B------:R-:W-:Y:S02]  /*1070*/  CS2R R18, SRZ ;  /* 0x0000000000127805 */ /* 0x000fe4000001ff00 */
[----:B------:R-:W-:-:S03]  /*1080*/  LOP3.LUT R7, R6, 0x7f, RZ, 0xc0, !PT ;  /* 0x0000007f06077812 */ /* 0x000fc600078ec0ff */
[----:B-1----:R-:W-:Y:S05]  /*1090*/  @!P0 BRA `(.L_x_0) ;  /* 0x0000010800b48947 */ /* 0x002fea0003800000 */
[----:B------:R-:W0:Y:S01]  /*10a0*/  LDC.64 R24, c[0x0][0x3c0] ;  /* 0x0000f000ff187b82 */ /* 0x000e220000000a00 */
[----:B------:R-:W1:Y:S01]  /*10b0*/  LDCU.64 UR10, c[0x0][0x3d0] ;  /* 0x00007a00ff0a77ac */ /* 0x000e620008000a00 */
[----:B------:R-:W-:Y:S01]  /*10c0*/  SHF.R.U32.HI R0, RZ, 0x2, R6 ;  /* 0x00000002ff007819 */ /* 0x000fe20000011606 */
[----:B------:R-:W-:Y:S01]  /*10d0*/  IMAD.MOV.U32 R111, RZ, RZ, -0x800000 ;  /* 0xff800000ff6f7424 */ /* 0x000fe200078e00ff */
[----:B------:R-:W-:Y:S01]  /*10e0*/  LOP3.LUT P0, RZ, R6, 0x3, RZ, 0xc0, !PT ;  /* 0x0000000306ff7812 */ /* 0x000fe2000780c0ff */
[----:B------:R-:W2:Y:S01]  /*10f0*/  LDCU UR9, c[0x0][0x3c8] ;  /* 0x00007900ff0977ac */ /* 0x000ea20008000800 */
[----:B------:R-:W-:Y:S02]  /*1100*/  SGXT.U32 R0, R0, 0x3 ;  /* 0x000000030000781a */ /* 0x000fe40000000000 */
[----:B------:R-:W3:Y:S01]  /*1110*/  LDC.64 R12, c[0x0][0x390] ;  /* 0x0000e400ff0c7b82 */ /* 0x000ee20000000a00 */
[----:B------:R-:W4:Y:S01]  /*1120*/  LDCU.64 UR14, c[0x0][0x388] ;  /* 0x00007100ff0e77ac */ /* 0x000f220008000a00 */
[C-C-:B------:R-:W-:Y:S01]  /*1130*/  LOP3.LUT R9, R11.reuse, 0x8, R0.reuse, 0xfe, !PT ;  /* 0x000000080b097812 */ /* 0x140fe200078efe00 */
[----:B------:R-:W-:Y:S01]  /*1140*/  STL [R1+0x10], R111 ;  /* 0x0000106f01007387 */ /* 0x000fe20000100800 */
[--C-:B------:R-:W-:Y:S01]  /*1150*/  LOP3.LUT R10, R11, 0x10, R0.reuse, 0xfe, !PT ;  /* 0x000000100b0a7812 */ /* 0x100fe200078efe00 */
[----:B------:R-:W5:Y:S03]  /*1160*/  LDCU UR16, c[0x0][0x3d8] ;  /* 0x00007b00ff1077ac */ /* 0x000f660008000800 */
[----:B------:R-:W5:Y:S01]  /*1170*/  LDC R121, c[0x0][0x3d8] ;  /* 0x0000f600ff797b82 */ /* 0x000f620000000800 */
[----:B------:R-:W-:Y:S01]  /*1180*/  UMOV UR4, URZ ;  /* 0x000000ff00047c82 */ /* 0x000fe20008000000 */
[----:B------:R-:W-:Y:S01]  /*1190*/  UMOV UR5, URZ ;  /* 0x000000ff00057c82 */ /* 0x000fe20008000000 */
[----:B-1----:R-:W-:Y:S01]  /*11a0*/  UIMAD UR7, UR8, UR10, URZ ;  /* 0x0000000a080772a4 */ /* 0x002fe2000f8e02ff */
[C---:B------:R-:W-:Y:S01]  /*11b0*/  IMAD R5, R7.reuse, UR11, RZ ;  /* 0x0000000b07057c24 */ /* 0x040fe2000f8e02ff */
[----:B------:R-:W-:Y:S01]  /*11c0*/  UMOV UR6, URZ ;  /* 0x000000ff00067c82 */ /* 0x000fe20008000000 */
[----:B------:R-:W1:Y:S01]  /*11d0*/  LDCU UR17, c[0x0][0x3d8] ;  /* 0x00007b00ff1177ac */ /* 0x000e620008000800 */
[----:B--2---:R-:W-:Y:S01]  /*11e0*/  IMAD R3, R7, UR9, RZ ;  /* 0x0000000907037c24 */ /* 0x004fe2000f8e02ff */
[----:B------:R-:W-:Y:S01]  /*11f0*/  LOP3.LUT R7, R0, R11, RZ, 0xfc, !PT ;  /* 0x0000000b00077212 */ /* 0x000fe200078efcff */
[----:B0-----:R-:W-:Y:S01]  /*1200*/  IMAD R24, R24, UR8, RZ ;  /* 0x0000000818187c24 */ /* 0x001fe2000f8e02ff */
[----:B------:R-:W-:Y:S01]  /*1210*/  USHF.R.S32.HI UR9, URZ, 0x1f, UR7 ;  /* 0x0000001fff097899 */ /* 0x000fe20008011407 */
[----:B------:R-:W-:Y:S01]  /*1220*/  SHF.R.S32.HI R2, RZ, 0x1f, R5 ;  /* 0x0000001fff027819 */ /* 0x000fe20000011405 */
[----:B------:R-:W-:Y:S01]  /*1230*/  IMAD.SHL.U32 R157, R25, 0x2, RZ ;  /* 0x00000002199d7824 */ /* 0x000fe200078e00ff */
[----:B------:R-:W-:Y:S01]  /*1240*/  LOP3.LUT R11, R11, 0x18, R0, 0xfe, !PT ;  /* 0x000000180b0b7812 */ /* 0x000fe200078efe00 */
[----:B------:R-:W-:Y:S01]  /*1250*/  IMAD R156, R25, 0x3, RZ ;  /* 0x00000003199c7824 */ /* 0x000fe200078e02ff */
[----:B----4-:R-:W-:Y:S01]  /*1260*/  IADD3 R8, P1, P2, R3, UR14, R24 ;  /* 0x0000000e03087c10 */ /* 0x010fe2000fa3e018 */
[----:B------:R-:W-:Y:S01]  /*1270*/  IMAD.SHL.U32 R155, R25, 0x4, RZ ;  /* 0x00000004199b7824 */ /* 0x000fe200078e00ff */
[----:B---3--:R-:W-:Y:S01]  /*1280*/  IADD3 R6, P3, P4, R5, UR7, R12 ;  /* 0x0000000705067c10 */ /* 0x008fe2000fc7e00c */
[C---:B------:R-:W-:Y:S01]  /*1290*/  IMAD R154, R25.reuse, 0x5, RZ ;  /* 0x00000005199a7824 */ /* 0x040fe200078e02ff */
[----:B------:R-:W-:Y:S01]  /*12a0*/  SHF.R.S32.HI R5, RZ, 0x1f, R3 ;  /* 0x0000001fff057819 */ /* 0x000fe20000011403 */
[C---:B------:R-:W-:Y:S01]  /*12b0*/  IMAD R153, R25.reuse, 0x6, RZ ;  /* 0x0000000619997824 */ /* 0x040fe200078e02ff */
[----:B------:R-:W-:Y:S01]  /*12c0*/  SHF.R.S32.HI R12, RZ, 0x1f, R24 ;  /* 0x0000001fff0c7819 */ /* 0x000fe20000011418 */
[C---:B------:R-:W-:Y:S01]  /*12d0*/  IMAD R152, R25.reuse, 0x7, RZ ;  /* 0x0000000719987824 */ /* 0x040fe200078e02ff */
[----:B------:R-:W-:Y:S01]  /*12e0*/  IADD3.X R13, PT, PT, R2, UR9, R13, P3, P4 ;  /* 0x00000009020d7c10 */ /* 0x000fe20009fe840d */
[----:B------:R-:W-:Y:S01]  /*12f0*/  IMAD.SHL.U32 R151, R25, 0x8, RZ ;  /* 0x0000000819977824 */ /* 0x000fe200078e00ff */
[----:B------:R-:W-:Y:S01]  /*1300*/  IADD3.X R12, PT, PT, R5, UR15, R12, P1, P2 ;  /* 0x0000000f050c7c10 */ /* 0x000fe20008fe440c */
[----:B------:R-:W-:Y:S01]  /*1310*/  IMAD R149, R25, 0x9, RZ ;  /* 0x0000000919957824 */ /* 0x000fe200078e02ff */
[-C--:B------:R-:W-:Y:S01]  /*1320*/  IADD3 RZ, P1, PT, R157, R8.reuse, RZ ;  /* 0x000000089dff7210 */ /* 0x080fe20007f3e0ff */
[C---:B------:R-:W-:Y:S01]  /*1330*/  IMAD R147, R25.reuse, 0xa, RZ ;  /* 0x0000000a19937824 */ /* 0x040fe200078e02ff */
[----:B------:R-:W-:Y:S01]  /*1340*/  IADD3 RZ, P4, PT, R156, R8, RZ ;  /* 0x000000089cff7210 */ /* 0x000fe20007f9e0ff */
[----:B------:R-:W-:Y:S01]  /*1350*/  IMAD R145, R25, 0xb, RZ ;  /* 0x0000000b19917824 */ /* 0x000fe200078e02ff */
[----:B------:R-:W-:Y:S01]  /*1360*/  LEA.HI.X.SX32 R157, R157, R12, 0x1, P1 ;  /* 0x0000000c9d9d7211 */ /* 0x000fe200008f0eff */
[----:B------:R-:W-:Y:S01]  /*1370*/  IMAD R144, R25, 0xc, RZ ;  /* 0x0000000c19907824 */ /* 0x000fe200078e02ff */
[-C--:B------:R-:W-:Y:S01]  /*1380*/  IADD3 RZ, P6, PT, R155, R8.reuse, RZ ;  /* 0x000000089bff7210 */ /* 0x080fe20007fde0ff */
[C---:B------:R-:W-:Y:S01]  /*1390*/  IMAD R142, R25.reuse, 0xd, RZ ;  /* 0x0000000d198e7824 */ /* 0x040fe200078e02ff */
[-C--:B------:R-:W-:Y:S01]  /*13a0*/  IADD3 RZ, P2, PT, R154, R8.reuse, RZ ;  /* 0x000000089aff7210 */ /* 0x080fe20007f5e0ff */
[----:B------:R-:W-:Y:S01]  /*13b0*/  IMAD R138, R25, 0xe, RZ ;  /* 0x0000000e198a7824 */ /* 0x000fe200078e02ff */
[-C--:B------:R-:W-:Y:S01]  /*13c0*/  IADD3 RZ, P5, PT, R153, R8.reuse, RZ ;  /* 0x0000000899ff7210 */ /* 0x080fe20007fbe0ff */
[C---:B------:R-:W-:Y:S01]  /*13d0*/  IMAD R136, R25.reuse, 0xf, RZ ;  /* 0x0000000f19887824 */ /* 0x040fe200078e02ff */
[-C--:B------:R-:W-:Y:S01]  /*13e0*/  IADD3 RZ, P3, PT, R152, R8.reuse, RZ ;  /* 0x0000000898ff7210 */ /* 0x080fe20007f7e0ff */
[----:B------:R-:W-:Y:S01]  /*13f0*/  IMAD.SHL.U32 R134, R25, 0x10, RZ ;  /* 0x0000001019867824 */ /* 0x000fe200078e00ff */
[----:B------:R-:W-:Y:S01]  /*1400*/  IADD3 RZ, P1, PT, R151, R8, RZ ;  /* 0x0000000897ff7210 */ /* 0x000fe20007f3e0ff */
[C---:B------:R-:W-:Y:S01]  /*1410*/  IMAD R132, R25.reuse, 0x11, RZ ;  /* 0x0000001119847824 */ /* 0x040fe200078e02ff */
[----:B------:R-:W0:Y:S01]  /*1420*/  LDC R123, c[0x0][0x3d8] ;  /* 0x0000f600ff7b7b82 */ /* 0x000e220000000800 */
[C---:B------:R-:W-:Y:S01]  /*1430*/  IMAD R130, R25.reuse, 0x12, RZ ;  /* 0x0000001219827824 */ /* 0x040fe200078e02ff */
[----:B------:R-:W2:Y:S01]  /*1440*/  LDCU UR11, c[0x0][0x3a8] ;  /* 0x00007500ff0b77ac */ /* 0x000ea20008000800 */
[----:B------:R-:W-:-:S02]  /*1450*/  IMAD R128, R25, 0x13, RZ ;  /* 0x0000001319807824 */ /* 0x000fc400078e02ff */
[C---:B------:R-:W-:Y:S01]  /*1460*/  IMAD R126, R25.reuse, 0x14, RZ ;  /* 0x00000014197e7824 */ /* 0x040fe200078e02ff */
[----:B------:R-:W3:Y:S01]  /*1470*/  LDCU UR14, c[0x0][0x3d4] ;  /* 0x00007a80ff0e77ac */ /* 0x000ee20008000800 */
[C---:B------:R-:W-:Y:S01]  /*1480*/  IMAD R124, R25.reuse, 0x15, RZ ;  /* 0x00000015197c7824 */ /* 0x040fe200078e02ff */
[----:B------:R-:W4:Y:S01]  /*1490*/  LDC R125, c[0x0][0x3d8] ;  /* 0x0000f600ff7d7b82 */ /* 0x000f220000000800 */
[C---:B------:R-:W-:Y:S01]  /*14a0*/  IMAD R122, R25.reuse, 0x16, RZ ;  /* 0x00000016197a7824 */ /* 0x040fe200078e02ff */
[----:B------:R-:W0:Y:S01]  /*14b0*/  LDCU UR15, c[0x0][0x3c4] ;  /* 0x00007880ff0f77ac */ /* 0x000e220008000800 */
[C---:B------:R-:W-:Y:S02]  /*14c0*/  IMAD R120, R25.reuse, 0x17, RZ ;  /* 0x0000001719787824 */ /* 0x040fe400078e02ff */
[C---:B------:R-:W-:Y:S02]  /*14d0*/  IMAD R118, R25.reuse, 0x18, RZ ;  /* 0x0000001819767824 */ /* 0x040fe400078e02ff */
[C---:B------:R-:W-:Y:S01]  /*14e0*/  IMAD R116, R25.reuse, 0x19, RZ ;  /* 0x0000001919747824 */ /* 0x040fe200078e02ff */
[----:B------:R-:W0:Y:S01]  /*14f0*/  LDC R127, c[0x0][0x3d8] ;  /* 0x0000f600ff7f7b82 */ /* 0x000e220000000800 */
[----:B------:R-:W-:-:S02]  /*1500*/  IMAD R114, R25, 0x1a, RZ ;  /* 0x0000001a19727824 */ /* 0x000fc400078e02ff */
[C---:B------:R-:W-:Y:S02]  /*1510*/  IMAD R112, R25.reuse, 0x1b, RZ ;  /* 0x0000001b19707824 */ /* 0x040fe400078e02ff */
[C---:B------:R-:W-:Y:S02]  /*1520*/  IMAD R110, R25.reuse, 0x1c, RZ ;  /* 0x0000001c196e7824 */ /* 0x040fe400078e02ff */
[C---:B------:R-:W-:Y:S01]  /*1530*/  IMAD R109, R25.reuse, 0x1d, RZ ;  /* 0x0000001d196d7824 */ /* 0x040fe200078e02ff */
[----:B------:R-:W0:Y:S01]  /*1540*/  LDC R129, c[0x0][0x3d8] ;  /* 0x0000f600ff817b82 */ /* 0x000e220000000800 */
[C---:B------:R-:W-:Y:S02]  /*1550*/  IMAD R108, R25.reuse, 0x1e, RZ ;  /* 0x0000001e196c7824 */ /* 0x040fe400078e02ff */
[C---:B------:R-:W-:Y:S02]  /*1560*/  IMAD R107, R25.reuse, 0x1f, RZ ;  /* 0x0000001f196b7824 */ /* 0x040fe400078e02ff */
[----:B------:R-:W-:-:S02]  /*1570*/  IMAD.SHL.U32 R106, R25, 0x20, RZ ;  /* 0x00000020196a7824 */ /* 0x000fc400078e00ff */
[C---:B------:R-:W-:Y:S01]  /*1580*/  IMAD R105, R25.reuse, 0x21, RZ ;  /* 0x0000002119697824 */ /* 0x040fe200078e02ff */
[----:B------:R-:W0:Y:S01]  /*1590*/  LDC R131, c[0x0][0x3d8] ;  /* 0x0000f600ff837b82 */ /* 0x000e220000000800 */
[C---:B------:R-:W-:Y:S02]  /*15a0*/  IMAD R104, R25.reuse, 0x22, RZ ;  /* 0x0000002219687824 */ /* 0x040fe400078e02ff */
        /* <DEDUP_REMOVED lines=11> */
[----:B------:R-:W-:-:S02]  /*1660*/  IMAD R94, R25, 0x2c, RZ ;  /* 0x0000002c195e7824 */ /* 0x000fc400078e02ff */
        /* <DEDUP_REMOVED lines=24> */
[C---:B------:R-:W-:Y:S02]  /*17f0*/  IMAD.SHL.U32 R74, R25.reuse, 0x40, RZ ;  /* 0x00000040194a7824 */ /* 0x040fe400078e00ff */
        /* <DEDUP_REMOVED lines=55> */
[C---:B------:R-:W-:Y:S02]  /*1b70*/  IMAD R29, R25.reuse, 0x6d, RZ ;  /* 0x0000006d191d7824 */ /* 0x040fe400078e02ff */
[----:B------:R-:W-:-:S02]  /*1b80*/  IMAD R28, R25, 0x6e, RZ ;  /* 0x0000006e191c7824 */ /* 0x000fc400078e02ff */
[C---:B------:R-:W-:Y:S02]  /*1b90*/  IMAD R27, R25.reuse, 0x6f, RZ ;  /* 0x0000006f191b7824 */ /* 0x040fe400078e02ff */
        /* <DEDUP_REMOVED lines=15> */
[----:B------:R-:W-:Y:S02]  /*1c90*/  IMAD R2, R25, 0x7e, RZ ;  /* 0x0000007e19027824 */ /* 0x000fe400078e02ff */
[----:B------:R-:W-:-:S02]  /*1ca0*/  IMAD.MOV.U32 R24, RZ, RZ, -0x800000 ;  /* 0xff800000ff187424 */ /* 0x000fc400078e00ff */
[----:B------:R-:W-:Y:S02]  /*1cb0*/  IMAD.MOV.U32 R25, RZ, RZ, -0x800000 ;  /* 0xff800000ff197424 */ /* 0x000fe400078e00ff */
[C---:B-----5:R-:W-:Y:S01]  /*1cc0*/  IMAD R113, R121.reuse, 0x3, RZ ;  /* 0x0000000379717824 */ /* 0x060fe200078e02ff */
[----:B------:R-:W-:Y:S01]  /*1cd0*/  STL [R1+0x14], R24 ;  /* 0x0000141801007387 */ /* 0x000fe20000100800 */
[C---:B------:R-:W-:Y:S02]  /*1ce0*/  IMAD.SHL.U32 R115, R121.reuse, 0x4, RZ ;  /* 0x0000000479737824 */ /* 0x040fe400078e00ff */
[C---:B------:R-:W-:Y:S01]  /*1cf0*/  IMAD R117, R121.reuse, 0x5, RZ ;  /* 0x0000000579757824 */ /* 0x040fe200078e02ff */
[----:B------:R5:W-:Y:S01]  /*1d00*/  STL [R1+0x18], R25 ;  /* 0x0000181901007387 */ /* 0x000be20000100800 */
[----:B------:R-:W-:Y:S02]  /*1d10*/  IMAD R119, R121, 0x6, RZ ;  /* 0x0000000679777824 */ /* 0x000fe400078e02ff */
[----:B0-----:R-:W-:Y:S01]  /*1d20*/  IMAD.SHL.U32 R123, R123, 0x8, RZ ;  /* 0x000000087b7b7824 */ /* 0x001fe200078e00ff */
[----:B------:R0:W-:Y:S01]  /*1d30*/  STL [R1+0x28], R111 ;  /* 0x0000286f01007387 */ /* 0x0001e20000100800 */
[----:B----4-:R-:W-:-:S02]  /*1d40*/  IMAD R125, R125, 0x9, RZ ;  /* 0x000000097d7d7824 */ /* 0x010fc400078e02ff */
[----:B------:R-:W-:Y:S01]  /*1d50*/  IMAD R127, R127, 0xa, RZ ;  /* 0x0000000a7f7f7824 */ /* 0x000fe200078e02ff */
[----:B------:R4:W-:Y:S01]  /*1d60*/  STL [R1+0x2c], R157 ;  /* 0x00002c9d01007387 */ /* 0x0009e20000100800 */
[----:B------:R-:W-:Y:S01]  /*1d70*/  IMAD R129, R129, 0xb, RZ ;  /* 0x0000000b81817824 */ /* 0x000fe200078e02ff */
[----:B-----5:R-:W-:Y:S01]  /*1d80*/  CS2R R24, SRZ ;  /* 0x0000000000187805 */ /* 0x020fe2000001ff00 */
[----:B------:R-:W-:Y:S02]  /*1d90*/  IMAD R131, R131, 0xc, RZ ;  /* 0x0000000c83837824 */ /* 0x000fe400078e02ff */
[----:B------:R-:W-:Y:S02]  /*1da0*/  IMAD R133, R133, 0xd, RZ ;  /* 0x0000000d85857824 */ /* 0x000fe400078e02ff */
[C---:B0-----:R-:W-:Y:S02]  /*1db0*/  IMAD.SHL.U32 R111, R121.reuse, 0x2, RZ ;  /* 0x00000002796f7824 */ /* 0x041fe400078e00ff */
[----:B------:R-:W-:Y:S01]  /*1dc0*/  IMAD R121, R121, 0x7, RZ ;  /* 0x0000000779797824 */ /* 0x000fe200078e02ff */
[-C--:B----4-:R-:W-:Y:S01]  /*1dd0*/  LEA.HI.X.SX32 R157, R156, R12.reuse, 0x1, P4 ;  /* 0x0000000c9c9d7211 */ /* 0x090fe200020f0eff */
[----:B------:R-:W-:Y:S01]  /*1de0*/  IMAD R135, R135, 0xe, RZ ;  /* 0x0000000e87877824 */ /* 0x000fe200078e02ff */
[-C--:B------:R-:W-:Y:S01]  /*1df0*/  LEA.HI.X.SX32 R156, R155, R12.reuse, 0x1, P6 ;  /* 0x0000000c9b9c7211 */ /* 0x080fe200030f0eff */
[----:B------:R-:W-:Y:S01]  /*1e00*/  IMAD R137, R137, 0xf, RZ ;  /* 0x0000000f89897824 */ /* 0x000fe200078e02ff */
[----:B------:R-:W-:Y:S01]  /*1e10*/  LEA.HI.X.SX32 R155, R154, R12, 0x1, P2 ;  /* 0x0000000c9a9b7211 */ /* 0x000fe200010f0eff */
[----:B------:R0:W-:Y:S01]  /*1e20*/  STL [R1+0x30], R157 ;  /* 0x0000309d01007387 */ /* 0x0001e20000100800 */
[----:B------:R-:W-:Y:S01]  /*1e30*/  IADD3 RZ, P4, PT, R149, R8, RZ ;  /* 0x0000000895ff7210 */ /* 0x000fe20007f9e0ff */
[----:B------:R-:W-:Y:S01]  /*1e40*/  IMAD.SHL.U32 R139, R139, 0x10, RZ ;  /* 0x000000108b8b7824 */ /* 0x000fe200078e00ff */
[-C--:B------:R-:W-:Y:S01]  /*1e50*/  LEA.HI.X.SX32 R154, R153, R12.reuse, 0x1, P5 ;  /* 0x0000000c999a7211 */ /* 0x080fe200028f0eff */
[----:B------:R4:W-:Y:S01]  /*1e60*/  STL [R1+0x34], R156 ;  /* 0x0000349c01007387 */ /* 0x0009e20000100800 */
[-C--:B------:R-:W-:Y:S01]  /*1e70*/  LEA.HI.X.SX32 R153, R152, R12.reuse, 0x1, P3 ;  /* 0x0000000c98997211 */ /* 0x080fe200018f0eff */
[----:B------:R-:W-:Y:S01]  /*1e80*/  IMAD R140, R140, 0x11, RZ ;  /* 0x000000118c8c7824 */ /* 0x000fe200078e02ff */
[----:B------:R-:W-:Y:S01]  /*1e90*/  LEA.HI.X.SX32 R152, R151, R12, 0x1, P1 ;  /* 0x0000000c97987211 */ /* 0x000fe200008f0eff */
[----:B------:R-:W-:Y:S01]  /*1ea0*/  STL [R1+0x38], R155 ;  /* 0x0000389b01007387 */ /* 0x000fe20000100800 */
[----:B------:R-:W-:Y:S01]  /*1eb0*/  IADD3 R151, P1, PT, R138, R8, RZ ;  /* 0x000000088a977210 */ /* 0x000fe20007f3e0ff */
[----:B0-----:R-:W0:Y:S01]  /*1ec0*/  LDC R157, c[0x0][0x3d8] ;  /* 0x0000f600ff9d7b82 */ /* 0x001e220000000800 */
[----:B------:R-:W-:Y:S01]  /*1ed0*/  LEA.HI.X.SX32 R149, R149, R12, 0x1, P4 ;  /* 0x0000000c95957211 */ /* 0x000fe200020f0eff */
[----:B------:R-:W-:Y:S01]  /*1ee0*/  STL [R1+0x3c], R154 ;  /* 0x00003c9a01007387 */ /* 0x000fe20000100800 */
[-C--:B------:R-:W-:Y:S01]  /*1ef0*/  IADD3 RZ, P6, PT, R147, R8.reuse, RZ ;  /* 0x0000000893ff7210 */ /* 0x080fe20007fde0ff */
[----:B------:R-:W-:Y:S01]  /*1f00*/  IMAD R141, R141, 0x12, RZ ;  /* 0x000000128d8d7824 */ /* 0x000fe200078e02ff */
[-C--:B------:R-:W-:Y:S01]  /*1f10*/  IADD3 RZ, P2, PT, R145, R8.reuse, RZ ;  /* 0x0000000891ff7210 */ /* 0x080fe20007f5e0ff */
[----:B------:R-:W-:Y:S01]  /*1f20*/  STL [R1+0x40], R153 ;  /* 0x0000409901007387 */ /* 0x000fe20000100800 */
[-C--:B------:R-:W-:Y:S01]  /*1f30*/  IADD3 RZ, P5, PT, R144, R8.reuse, RZ ;  /* 0x0000000890ff7210 */ /* 0x080fe20007fbe0ff */
[----:B------:R-:W-:Y:S01]  /*1f40*/  IMAD R143, R143, 0x13, RZ ;  /* 0x000000138f8f7824 */ /* 0x000fe200078e02ff */
[----:B------:R-:W-:Y:S01]  /*1f50*/  IADD3 RZ, P3, PT, R142, R8, RZ ;  /* 0x000000088eff7210 */ /* 0x000fe20007f7e0ff */
[----:B------:R5:W-:Y:S01]  /*1f60*/  STL [R1+0x44], R152 ;  /* 0x0000449801007387 */ /* 0x000be20000100800 */
[-C--:B------:R-:W-:Y:S01]  /*1f70*/  LEA.HI.X.SX32 R138, R138, R12.reuse, 0x1, P1 ;  /* 0x0000000c8a8a7211 */ /* 0x080fe200008f0eff */
[----:B------:R-:W-:Y:S01]  /*1f80*/  IMAD R146, R146, 0x14, RZ ;  /* 0x0000001492927824 */ /* 0x000fe200078e02ff */
[----:B------:R-:W-:Y:S01]  /*1f90*/  LEA.HI.X.SX32 R142, R142, R12, 0x1, P3 ;  /* 0x0000000c8e8e7211 */ /* 0x000fe200018f0eff */
[----:B------:R1:W-:Y:S01]  /*1fa0*/  STL [R1+0x60], R151 ;  /* 0x0000609701007387 */ /* 0x0003e20000100800 */
[----:B----4-:R-:W4:Y:S01]  /*1fb0*/  LDC R156, c[0x0][0x3d8] ;  /* 0x0000f600ff9c7b82 */ /* 0x010f220000000800 */
[----:B------:R-:W-:-:S02]  /*1fc0*/  IMAD R148, R148, 0x15, RZ ;  /* 0x0000001594947824 */ /* 0x000fc400078e02ff */
[----:B------:R2:W-:Y:S01]  /*1fd0*/  STL [R1+0x48], R149 ;  /* 0x0000489501007387 */ /* 0x0005e20000100800 */
[----:B------:R-:W-:Y:S01]  /*1fe0*/  IMAD R150, R150, 0x16, RZ ;  /* 0x0000001696967824 */ /* 0x000fe200078e02ff */
[----:B-----5:R-:W-:Y:S01]  /*1ff0*/  IADD3 R152, P4, PT, R136, R8, RZ ;  /* 0x0000000888987210 */ /* 0x020fe20007f9e0ff */
[----:B------:R-:W-:Y:S02]  /*2000*/  IMAD R158, R158, 0x17, RZ ;  /* 0x000000179e9e7824 */ /* 0x000fe400078e02ff */
[----:B------:R-:W-:Y:S01]  /*2010*/  IMAD R159, R159, 0x18, RZ ;  /* 0x000000189f9f7824 */ /* 0x000fe200078e02ff */
[-C--:B-1----:R-:W-:Y:S01]  /*2020*/  LEA.HI.X.SX32 R151, R147, R12.reuse, 0x1, P6 ;  /* 0x0000000c93977211 */ /* 0x082fe200030f0eff */
[----:B------:R-:W-:Y:S01]  /*2030*/  STL [R1+0x68], R152 ;  /* 0x0000689801007387 */ /* 0x000fe20000100800 */
[----:B------:R-:W-:Y:S01]  /*2040*/  LEA.HI.X.SX32 R147, R145, R12, 0x1, P2 ;  /* 0x0000000c91937211 */ /* 0x000fe200010f0eff */
[----:B------:R-:W-:Y:S01]  /*2050*/  IMAD R160, R160, 0x19, RZ ;  /* 0x00000019a0a07824 */ /* 0x000fe200078e02ff */
[----:B--2---:R-:W-:Y:S01]  /*2060*/  IADD3 R149, P6, PT, R134, R8, RZ ;  /* 0x0000000886957210 */ /* 0x004fe20007fde0ff */
[----:B------:R-:W-:Y:S01]  /*2070*/  STL [R1+0x4c], R151 ;  /* 0x00004c9701007387 */ /* 0x000fe20000100800 */
[----:B------:R-:W-:Y:S01]  /*2080*/  LEA.HI.X.SX32 R145, R144, R12, 0x1, P5 ;  /* 0x0000000c90917211 */ /* 0x000fe200028f0eff */
[----:B------:R-:W-:Y:S01]  /*2090*/  IMAD R161, R161, 0x1a, RZ ;  /* 0x0000001aa1a17824 */ /* 0x000fe200078e02ff */
[----:B------:R-:W-:Y:S01]  /*20a0*/  IADD3 R144, P5, PT, R132, R8, RZ ;  /* 0x0000000884907210 */ /* 0x000fe20007fbe0ff */
[----:B------:R4:W-:Y:S01]  /*20b0*/  STL [R1+0x70], R149 ;  /* 0x0000709501007387 */ /* 0x0009e20000100800 */
[----:B------:R-:W-:Y:S01]  /*20c0*/  IADD3 RZ, P2, PT, R6, UR16, RZ ;  /* 0x0000001006ff7c10 */ /* 0x000fe2000ff5e0ff */
[----:B------:R-:W-:Y:S01]  /*20d0*/  IMAD R162, R162, 0x1b, RZ ;  /* 0x0000001ba2a27824 */ /* 0x000fe200078e02ff */
[----:B------:R-:W-:Y:S01]  /*20e0*/  LEA.HI.X.SX32 R132, R132, R12, 0x1, P5 ;  /* 0x0000000c84847211 */ /* 0x000fe200028f0eff */
[----:B------:R-:W-:Y:S01]  /*20f0*/  STL [R1+0x50], R147 ;  /* 0x0000509301007387 */ /* 0x000fe20000100800 */
[----:B------:R-:W-:-:S02]  /*2100*/  IMAD R163, R163, 0x1c, RZ ;  /* 0x0000001ca3a37824 */ /* 0x000fc400078e02ff */
[----:B------:R-:W-:Y:S01]  /*2110*/  IMAD R164, R164, 0x1d, RZ ;  /* 0x0000001da4a47824 */ /* 0x000fe200078e02ff */
[----:B------:R1:W-:Y:S01]  /*2120*/  STL [R1+0x54], R145 ;  /* 0x0000549101007387 */ /* 0x0003e20000100800 */
[----:B------:R-:W-:Y:S02]  /*2130*/  IMAD R165, R165, 0x1e, RZ ;  /* 0x0000001ea5a57824 */ /* 0x000fe400078e02ff */
[----:B----4-:R-:W-:Y:S01]  /*2140*/  IMAD.SHL.U32 R149, R156, 0x20, RZ ;  /* 0x000000209c957824 */ /* 0x010fe200078e00ff */
[----:B------:R0:W-:Y:S01]  /*2150*/  STL [R1+0x78], R144 ;  /* 0x0000789001007387 */ /* 0x0001e20000100800 */
[----:B------:R-:W2:Y:S03]  /*2160*/  LDC R156, c[0x0][0x3d8] ;  /* 0x0000f600ff9c7b82 */ /* 0x000ea60000000800 */
[----:B------:R4:W-:Y:S01]  /*2170*/  STL [R1+0x58], R142 ;  /* 0x0000588e01007387 */ /* 0x0009e20000100800 */
[----:B-1----:R-:W-:-:S02]  /*2180*/  IADD3 R145, P3, PT, R130, R8, RZ ;  /* 0x0000000882917210 */ /* 0x002fc40007f7e0ff */
[----:B0-----:R-:W-:-:S03]  /*2190*/  LEA.HI.X.SX32 R144, R157, R13, 0x1, P2 ;  /* 0x0000000d9d907211 */ /* 0x001fc600010f0eff */
[----:B------:R-:W-:Y:S01]  /*21a0*/  STL [R1+0x80], R145 ;  /* 0x0000809101007387 */ /* 0x000fe20000100800 */
[----:B------:R-:W0:Y:S01]  /*21b0*/  LDC R157, c[0x0][0x3d8] ;  /* 0x0000f600ff9d7b82 */ /* 0x000e220000000800 */
[-C--:B----4-:R-:W-:Y:S02]  /*21c0*/  IADD3 R142, P2, PT, R128, R8.reuse, RZ ;  /* 0x00000008808e7210 */ /* 0x090fe40007f5e0ff */
[----:B------:R1:W-:Y:S04]  /*21d0*/  STL [R1+0x7dc], R144 ;  /* 0x0007dc9001007387 */ /* 0x0003e80000100800 */
[----:B------:R4:W-:Y:S04]  /*21e0*/  STL [R1+0x88], R142 ;  /* 0x0000888e01007387 */ /* 0x0009e80000100800 */
[----:B------:R5:W-:Y:S01]  /*21f0*/  STL [R1+0x5c], R138 ;  /* 0x00005c8a01007387 */ /* 0x000be20000100800 */
[----:B-1----:R-:W-:Y:S01]  /*2200*/  IADD3 R144, P1, PT, R126, R8, RZ ;  /* 0x000000087e907210 */ /* 0x002fe20007f3e0ff */
[----:B--2---:R-:W-:-:S02]  /*2210*/  IMAD R152, R156, 0x22, RZ ;  /* 0x000000229c987824 */ /* 0x004fc400078e02ff */
[----:B------:R-:W1:Y:S01]  /*2220*/  LDC R156, c[0x0][0x3d8] ;  /* 0x0000f600ff9c7b82 */ /* 0x000e620000000800 */
[-C--:B----4-:R-:W-:Y:S01]  /*2230*/  LEA.HI.X.SX32 R142, R136, R12.reuse, 0x1, P4 ;  /* 0x0000000c888e7211 */ /* 0x090fe200020f0eff */
[----:B------:R-:W-:Y:S01]  /*2240*/  STL [R1+0x90], R144 ;  /* 0x0000909001007387 */ /* 0x000fe20000100800 */
[----:B------:R-:W-:Y:S02]  /*2250*/  LEA.HI.X.SX32 R136, R134, R12, 0x1, P6 ;  /* 0x0000000c86887211 */ /* 0x000fe400030f0eff */
[-C--:B-----5:R-:W-:Y:S01]  /*2260*/  IADD3 R138, P4, PT, R124, R8.reuse, RZ ;  /* 0x000000087c8a7210 */ /* 0x0a0fe20007f9e0ff */
[----:B------:R-:W-:Y:S01]  /*2270*/  STL [R1+0x64], R142 ;  /* 0x0000648e01007387 */ /* 0x000fe20000100800 */
[----:B------:R-:W-:Y:S01]  /*2280*/  IADD3 R134, P6, PT, R122, R8, RZ ;  /* 0x000000087a867210 */ /* 0x000fe20007fde0ff */
[----:B0-----:R-:W-:Y:S01]  /*2290*/  IMAD R151, R157, 0x1f, RZ ;  /* 0x0000001f9d977824 */ /* 0x001fe200078e02ff */
[----:B------:R-:W-:Y:S01]  /*22a0*/  LEA.HI.X.SX32 R126, R126, R12, 0x1, P1 ;  /* 0x0000000c7e7e7211 */ /* 0x000fe200008f0eff */
[----:B------:R-:W-:Y:S01]  /*22b0*/  STL [R1+0x98], R138 ;  /* 0x0000988a01007387 */ /* 0x000fe20000100800 */
[----:B------:R-:W0:Y:S03]  /*22c0*/  LDC R157, c[0x0][0x3d8] ;  /* 0x0000f600ff9d7b82 */ /* 0x000e260000000800 */
[----:B------:R2:W-:Y:S04]  /*22d0*/  STL [R1+0x6c], R136 ;  /* 0x00006c8801007387 */ /* 0x0005e80000100800 */
[----:B------:R4:W-:Y:S04]  /*22e0*/  STL [R1+0xa0], R134 ;  /* 0x0000a08601007387 */ /* 0x0009e80000100800 */
[----:B------:R5:W-:Y:S01]  /*22f0*/  STL [R1+0x74], R132 ;  /* 0x0000748401007387 */ /* 0x000be20000100800 */
[----:B--2---:R-:W-:Y:S01]  /*2300*/  IADD3 R136, P5, PT, R120, R8, RZ ;  /* 0x0000000878887210 */ /* 0x004fe20007fbe0ff */
[----:B-1----:R-:W-:-:S02]  /*2310*/  IMAD R154, R156, 0x24, RZ ;  /* 0x000000249c9a7824 */ /* 0x002fc400078e02ff */
        /* <DEDUP_REMOVED lines=15> */
[----:B-1----:R-:W-:Y:S01]  /*2410*/  IMAD R156, R156, 0x26, RZ ;  /* 0x000000269c9c7824 */ /* 0x002fe200078e02ff */
[----:B----4-:R-:W-:-:S03]  /*2420*/  LEA.HI.X.SX32 R128, R124, R12, 0x1, P4 ;  /* 0x0000000c7c807211 */ /* 0x010fc600020f0eff */
        /* <DEDUP_REMOVED lines=12> */
[----:B-1----:R-:W-:-:S02]  /*24f0*/  IADD3 R124, P5, PT, R109, R8, RZ ;  /* 0x000000086d7c7210 */ /* 0x002fc40007fbe0ff */
[----:B--2---:R-:W-:-:S03]  /*2500*/  LEA.HI.X.SX32 R122, R118, R12, 0x1, P3 ;  /* 0x0000000c767a7211 */ /* 0x004fc600018f0eff */
[----:B------:R-:W-:Y:S01]  /*2510*/  STL [R1+0xd8], R124 ;  /* 0x0000d87c01007387 */ /* 0x000fe20000100800 */
[----:B------:R-:W-:Y:S02]  /*2520*/  LEA.HI.X.SX32 R118, R116, R12, 0x1, P2 ;  /* 0x0000000c74767211 */ /* 0x000fe400010f0eff */
[-C--:B----4-:R-:W-:Y:S01]  /*2530*/  IADD3 R120, P3, PT, R108, R8.reuse, RZ ;  /* 0x000000086c787210 */ /* 0x090fe20007f7e0ff */
[----:B------:R-:W-:Y:S01]  /*2540*/  STL [R1+0xac], R122 ;  /* 0x0000ac7a01007387 */ /* 0x000fe20000100800 */
[----:B------:R-:W-:Y:S01]  /*2550*/  IADD3 R116, P2, PT, R107, R8, RZ ;  /* 0x000000086b747210 */ /* 0x000fe20007f5e0ff */
[----:B0-----:R-:W-:Y:S01]  /*2560*/  IMAD R157, R157, 0x25, RZ ;  /* 0x000000259d9d7824 */ /* 0x001fe200078e02ff */
[----:B------:R-:W-:Y:S01]  /*2570*/  LEA.HI.X.SX32 R109, R109, R12, 0x1, P5 ;  /* 0x0000000c6d6d7211 */ /* 0x000fe200028f0eff */
[----:B------:R-:W-:Y:S04]  /*2580*/  STL [R1+0xe0], R120 ;  /* 0x0000e07801007387 */ /* 0x000fe80000100800 */
[----:B------:R0:W-:Y:S04]  /*2590*/  STL [R1+0xb4], R118 ;  /* 0x0000b47601007387 */ /* 0x0001e80000100800 */
[----:B------:R1:W-:Y:S04]  /*25a0*/  STL [R1+0xe8], R116 ;  /* 0x0000e87401007387 */ /* 0x0003e80000100800 */
[----:B------:R2:W-:Y:S01]  /*25b0*/  STL [R1+0xbc], R114 ;  /* 0x0000bc7201007387 */ /* 0x0005e20000100800 */
[----:B0-----:R-:W-:-:S02]  /*25c0*/  IADD3 R118, P1, PT, R106, R8, RZ ;  /* 0x000000086a767210 */ /* 0x001fc40007f3e0ff */
[----:B-1----:R-:W-:-:S03]  /*25d0*/  LEA.HI.X.SX32 R116, R112, R12, 0x1, P4 ;  /* 0x0000000c70747211 */ /* 0x002fc600020f0eff */
[----:B------:R-:W-:Y:S01]  /*25e0*/  STL [R1+0xf0], R118 ;  /* 0x0000f07601007387 */ /* 0x000fe20000100800 */
[----:B------:R-:W-:Y:S02]  /*25f0*/  LEA.HI.X.SX32 R112, R110, R12, 0x1, P6 ;  /* 0x0000000c6e707211 */ /* 0x000fe400030f0eff */
[-C--:B--2---:R-:W-:Y:S01]  /*2600*/  IADD3 R114, P4, PT, R105, R8.reuse, RZ ;  /* 0x0000000869727210 */ /* 0x084fe20007f9e0ff */
[----:B------:R-:W-:Y:S01]  /*2610*/  STL [R1+0xc4], R116 ;  /* 0x0000c47401007387 */ /* 0x000fe20000100800 */
[----:B------:R-:W-:Y:S02]  /*2620*/  IADD3 R110, P6, PT, R104, R8, RZ ;  /* 0x00000008686e7210 */ /* 0x000fe40007fde0ff */
        /* <DEDUP_REMOVED lines=73> */
[----:B------:R0:W-:Y:S04]  /*2ac0*/  STL [R1+0x7a0], R94 ;  /* 0x0007a05e01007387 */ /* 0x0001e80000100800 */
[----:B------:R1:W-:Y:S04]  /*2ad0*/  STL [R1+0x138], R93 ;  /* 0x0001385d01007387 */ /* 0x0003e80000100800 */
[----:B------:R2:W-:Y:S01]  /*2ae0*/  STL [R1+0x79c], R92 ;  /* 0x00079c5c01007387 */ /* 0x0005e20000100800 */
[----:B0-----:R-:W-:-:S03]  /*2af0*/  CS2R R94, SRZ ;  /* 0x00000000005e7805 */ /* 0x001fc6000001ff00 */
[----:B------:R0:W-:Y:S01]  /*2b00*/  STL [R1+0x13c], R91 ;  /* 0x00013c5b01007387 */ /* 0x0001e20000100800 */
[----:B-1----:R-:W-:Y:S02]  /*2b10*/  IADD3 R93, P5, PT, R85, R8, RZ ;  /* 0x00000008555d7210 */ /* 0x002fe40007fbe0ff */
[----:B--2---:R-:W-:-:S03]  /*2b20*/  LEA.HI.X.SX32 R92, R90, R12, 0x1, P3 ;  /* 0x0000000c5a5c7211 */ /* 0x004fc600018f0eff */
[----:B------:R-:W-:Y:S01]  /*2b30*/  STL [R1+0x798], R93 ;  /* 0x0007985d01007387 */ /* 0x000fe20000100800 */
[----:B------:R-:W-:Y:S02]  /*2b40*/  LEA.HI.X.SX32 R90, R89, R12, 0x1, P2 ;  /* 0x0000000c595a7211 */ /* 0x000fe400010f0eff */
[-C--:B0-----:R-:W-:Y:S01]  /*2b50*/  IADD3 R91, P3, PT, R84, R8.reuse, RZ ;  /* 0x00000008545b7210 */ /* 0x081fe20007f7e0ff */
[----:B------:R0:W-:Y:S01]  /*2b60*/  STL [R1+0x140], R92 ;  /* 0x0001405c01007387 */ /* 0x0001e20000100800 */
[----:B------:R-:W-:Y:S02]  /*2b70*/  IADD3 R89, P2, PT, R83, R8, RZ ;  /* 0x0000000853597210 */ /* 0x000fe40007f5e0ff */
[----:B------:R-:W-:Y:S01]  /*2b80*/  LEA.HI.X.SX32 R85, R85, R12, 0x1, P5 ;  /* 0x0000000c55557211 */ /* 0x000fe200028f0eff */
[----:B------:R-:W-:Y:S04]  /*2b90*/  STL [R1+0x794], R91 ;  /* 0x0007945b01007387 */ /* 0x000fe80000100800 */
[----:B------:R1:W-:Y:S01]  /*2ba0*/  STL [R1+0x144], R90 ;  /* 0x0001445a01007387 */ /* 0x0003e20000100800 */
[----:B0-----:R-:W-:-:S03]  /*2bb0*/  CS2R R92, SRZ ;  /* 0x00000000005c7805 */ /* 0x001fc6000001ff00 */
[----:B------:R0:W-:Y:S04]  /*2bc0*/  STL [R1+0x790], R89 ;  /* 0x0007905901007387 */ /* 0x0001e80000100800 */
[----:B------:R2:W-:Y:S01]  /*2bd0*/  STL [R1+0x148], R88 ;  /* 0x0001485801007387 */ /* 0x0005e20000100800 */
[----:B-1----:R-:W-:Y:S02]  /*2be0*/  IADD3 R90, P1, PT, R82, R8, RZ ;  /* 0x00000008525a7210 */ /* 0x002fe40007f3e0ff */
[----:B0-----:R-:W-:-:S03]  /*2bf0*/  LEA.HI.X.SX32 R89, R87, R12, 0x1, P4 ;  /* 0x0000000c57597211 */ /* 0x001fc600020f0eff */
[----:B------:R0:W-:Y:S01]  /*2c00*/  STL [R1+0x78c], R90 ;  /* 0x00078c5a01007387 */ /* 0x0001e20000100800 */
[----:B------:R-:W-:Y:S02]  /*2c10*/  LEA.HI.X.SX32 R87, R86, R12, 0x1, P6 ;  /* 0x0000000c56577211 */ /* 0x000fe400030f0eff */
[-C--:B--2---:R-:W-:Y:S01]  /*2c20*/  IADD3 R88, P4, PT, R81, R8.reuse, RZ ;  /* 0x0000000851587210 */ /* 0x084fe20007f9e0ff */
[----:B------:R-:W-:Y:S01]  /*2c30*/  STL [R1+0x14c], R89 ;  /* 0x00014c5901007387 */ /* 0x000fe20000100800 */
[----:B------:R-:W-:Y:S02]  /*2c40*/  IADD3 R86, P6, PT, R80, R8, RZ ;  /* 0x0000000850567210 */ /* 0x000fe40007fde0ff */
[----:B------:R-:W-:Y:S01]  /*2c50*/  LEA.HI.X.SX32 R82, R82, R12, 0x1, P1 ;  /* 0x0000000c52527211 */ /* 0x000fe200008f0eff */
[----:B------:R1:W-:Y:S01]  /*2c60*/  STL [R1+0x788], R88 ;  /* 0x0007885801007387 */ /* 0x0003e20000100800 */
[----:B0-----:R-:W-:-:S03]  /*2c70*/  CS2R R90, SRZ ;  /* 0x00000000005a7805 */ /* 0x001fc6000001ff00 */
[----:B------:R0:W-:Y:S04]  /*2c80*/  STL [R1+0x150], R87 ;  /* 0x0001505701007387 */ /* 0x0001e80000100800 */
[----:B------:R2:W-:Y:S01]  /*2c90*/  STL [R1+0x784], R86 ;  /* 0x0007845601007387 */ /* 0x0005e20000100800 */
[----:B-1----:R-:W-:-:S03]  /*2ca0*/  CS2R R88, SRZ ;  /* 0x0000000000587805 */ /* 0x002fc6000001ff00 */
[----:B------:R1:W-:Y:S01]  /*2cb0*/  STL [R1+0x154], R85 ;  /* 0x0001545501007387 */ /* 0x0003e20000100800 */
[----:B0-----:R-:W-:Y:S02]  /*2cc0*/  IADD3 R87, P5, PT, R79, R8, RZ ;  /* 0x000000084f577210 */ /* 0x001fe40007fbe0ff */
[----:B--2---:R-:W-:-:S03]  /*2cd0*/  LEA.HI.X.SX32 R86, R84, R12, 0x1, P3 ;  /* 0x0000000c54567211 */ /* 0x004fc600018f0eff */
[----:B------:R-:W-:Y:S01]  /*2ce0*/  STL [R1+0x780], R87 ;  /* 0x0007805701007387 */ /* 0x000fe20000100800 */
[----:B------:R-:W-:Y:S02]  /*2cf0*/  LEA.HI.X.SX32 R84, R83, R12, 0x1, P2 ;  /* 0x0000000c53547211 */ /* 0x000fe400010f0eff */
[-C--:B-1----:R-:W-:Y:S01]  /*2d00*/  IADD3 R85, P3, PT, R78, R8.reuse, RZ ;  /* 0x000000084e557210 */ /* 0x082fe20007f7e0ff */
        /* <DEDUP_REMOVED lines=66> */
[----:B------:R-:W-:Y:S01]  /*3130*/  STL [R1+0x744], R70 ;  /* 0x0007444601007387 */ /* 0x000fe20000100800 */
[----:B0-----:R-:W-:-:S03]  /*3140*/  CS2R R72, SRZ ;  /* 0x0000000000487805 */ /* 0x001fc6000001ff00 */
[----:B------:R0:W-:Y:S04]  /*3150*/  STL [R1+0x19c], R69 ;  /* 0x00019c4501007387 */ /* 0x0001e80000100800 */
[----:B------:R1:W-:Y:S04]  /*3160*/  STL [R1+0x740], R68 ;  /* 0x0007404401007387 */ /* 0x0003e80000100800 */
[----:B------:R2:W-:Y:S01]  /*3170*/  STL [R1+0x1a0], R67 ;  /* 0x0001a04301007387 */ /* 0x0005e20000100800 */
[----:B0-----:R-:W-:Y:S02]  /*3180*/  IADD3 R69, P5, PT, R61, R8, RZ ;  /* 0x000000083d457210 */ /* 0x001fe40007fbe0ff */
        /* <DEDUP_REMOVED lines=215> */
[----:B------:R-:W-:-:S03]  /*3f00*/  IADD3 R4, P6, PT, R115, R6, RZ ;  /* 0x0000000673047210 */ /* 0x000fc60007fde0ff */
[----:B------:R-:W-:Y:S01]  /*3f10*/  STL [R1+0x66c], R14 ;  /* 0x00066c0e01007387 */ /* 0x000fe20000100800 */
[----:B0-----:R-:W-:-:S03]  /*3f20*/  CS2R R16, SRZ ;  /* 0x0000000000107805 */ /* 0x001fc6000001ff00 */
[----:B------:R0:W-:Y:S04]  /*3f30*/  STL [R1+0x274], R5 ;  /* 0x0002740501007387 */ /* 0x0001e80000100800 */
[----:B------:R1:W-:Y:S04]  /*3f40*/  STL [R1+0x668], R4 ;  /* 0x0006680401007387 */ /* 0x0003e80000100800 */
[----:B------:R2:W-:Y:S01]  /*3f50*/  STL [R1+0x278], R3 ;  /* 0x0002780301007387 */ /* 0x0005e20000100800 */
[----:B0-----:R-:W-:Y:S02]  /*3f60*/  IADD3 R5, P5, PT, R117, R6, RZ ;  /* 0x0000000675057210 */ /* 0x001fe40007fbe0ff */
[----:B-1----:R-:W-:-:S03]  /*3f70*/  LEA.HI.X.SX32 R4, R2, R12, 0x1, P3 ;  /* 0x0000000c02047211 */ /* 0x002fc600018f0eff */
[----:B------:R0:W-:Y:S01]  /*3f80*/  STL [R1+0x664], R5 ;  /* 0x0006640501007387 */ /* 0x0001e20000100800 */
[----:B------:R-:W-:Y:S02]  /*3f90*/  LEA.HI.X.SX32 R2, R0, R12, 0x1, P2 ;  /* 0x0000000c00027211 */ /* 0x000fe400010f0eff */
[-C--:B--2---:R-:W-:Y:S01]  /*3fa0*/  IADD3 R3, P3, PT, R119, R6.reuse, RZ ;  /* 0x0000000677037210 */ /* 0x084fe20007f7e0ff */
[----:B------:R1:W-:Y:S01]  /*3fb0*/  STL [R1+0x27c], R4 ;  /* 0x00027c0401007387 */ /* 0x0003e20000100800 */
[----:B------:R-:W-:-:S03]  /*3fc0*/  IADD3 R0, P2, PT, R121, R6, RZ ;  /* 0x0000000679007210 */ /* 0x000fc60007f5e0ff */
[----:B------:R2:W-:Y:S01]  /*3fd0*/  STL [R1+0x660], R3 ;  /* 0x0006600301007387 */ /* 0x0005e20000100800 */
[----:B0-----:R-:W-:-:S03]  /*3fe0*/  IMAD.MOV.U32 R5, RZ, RZ, 0x3f800000 ;  /* 0x3f800000ff057424 */ /* 0x001fc600078e00ff */
[----:B------:R0:W-:Y:S01]  /*3ff0*/  STL [R1+0x280], R2 ;  /* 0x0002800201007387 */ /* 0x0001e20000100800 */
[----:B-1----:R-:W-:-:S03]  /*4000*/  IMAD.MOV.U32 R4, RZ, RZ, 0x3f800000 ;  /* 0x3f800000ff047424 */ /* 0x002fc600078e00ff */
[----:B------:R1:W-:Y:S01]  /*4010*/  STL [R1+0x29c], R0 ;  /* 0x00029c0001007387 */ /* 0x0003e20000100800 */
[----:B--2---:R-:W-:Y:S02]  /*4020*/  LEA.HI.X.SX32 R3, R111, R13, 0x1, P1 ;  /* 0x0000000d6f037211 */ /* 0x004fe400008f0eff */
[----:B0-----:R-:W-:-:S03]  /*4030*/  IADD3 R2, P1, PT, R123, R6, RZ ;  /* 0x000000067b027210 */ /* 0x001fc60007f3e0ff */
[----:B------:R0:W-:Y:S01]  /*4040*/  STL [R1+0x284], R3 ;  /* 0x0002840301007387 */ /* 0x0001e20000100800 */
[----:B-1----:R-:W-:-:S03]  /*4050*/  LEA.HI.X.SX32 R0, R113, R13, 0x1, P4 ;  /* 0x0000000d71007211 */ /* 0x002fc600020f0eff */
[----:B------:R1:W-:Y:S04]  /*4060*/  STL [R1+0x2a4], R2 ;  /* 0x0002a40201007387 */ /* 0x0003e80000100800 */
[----:B------:R2:W-:Y:S01]  /*4070*/  STL [R1+0x288], R0 ;  /* 0x0002880001007387 */ /* 0x0005e20000100800 */
[----:B0-----:R-:W-:Y:S02]  /*4080*/  IADD3 R3, P4, PT, R125, R6, RZ ;  /* 0x000000067d037210 */ /* 0x001fe40007f9e0ff */
[----:B-1----:R-:W-:-:S03]  /*4090*/  LEA.HI.X.SX32 R2, R115, R13, 0x1, P6 ;  /* 0x0000000d73027211 */ /* 0x002fc600030f0eff */
[----:B------:R0:W-:Y:S01]  /*40a0*/  STL [R1+0x2ac], R3 ;  /* 0x0002ac0301007387 */ /* 0x0001e20000100800 */
[----:B--2---:R-:W-:-:S03]  /*40b0*/  IADD3 R0, P6, PT, R127, R6, RZ ;  /* 0x000000067f007210 */ /* 0x004fc60007fde0ff */
[----:B------:R1:W-:Y:S04]  /*40c0*/  STL [R1+0x28c], R2 ;  /* 0x00028c0201007387 */ /* 0x0003e80000100800 */
[----:B------:R2:W-:Y:S01]  /*40d0*/  STL [R1+0x2b4], R0 ;  /* 0x0002b40001007387 */ /* 0x0005e20000100800 */
[----:B0-----:R-:W-:Y:S02]  /*40e0*/  LEA.HI.X.SX32 R3, R117, R13, 0x1, P5 ;  /* 0x0000000d75037211 */ /* 0x001fe400028f0eff */
[----:B-1----:R-:W-:-:S03]  /*40f0*/  IADD3 R2, P5, PT, R129, R6, RZ ;  /* 0x0000000681027210 */ /* 0x002fc60007fbe0ff */
[----:B------:R0:W-:Y:S01]  /*4100*/  STL [R1+0x290], R3 ;  /* 0x0002900301007387 */ /* 0x0001e20000100800 */
[----:B--2---:R-:W-:-:S03]  /*4110*/  LEA.HI.X.SX32 R0, R119, R13, 0x1, P3 ;  /* 0x0000000d77007211 */ /* 0x004fc600018f0eff */
        /* <DEDUP_REMOVED lines=70> */
[----:B------:R-:W-:Y:S01]  /*4580*/  STL [R1+0x318], R3 ;  /* 0x0003180301007387 */ /* 0x000fe20000100800 */
[----:B--2---:R-:W-:-:S03]  /*4590*/  LEA.HI.X.SX32 R0, R159, R13, 0x1, P3 ;  /* 0x0000000d9f007211 */ /* 0x004fc600018f0eff */
[----:B------:R0:W-:Y:S04]  /*45a0*/  STL [R1+0x34c], R2 ;  /* 0x00034c0201007387 */ /* 0x0001e80000100800 */
[----:B------:R1:W-:Y:S01]  /*45b0*/  STL [R1+0x320], R0 ;  /* 0x0003200001007387 */ /* 0x0003e20000100800 */
[----:B0-----:R-:W-:Y:S02]  /*45c0*/  IADD3 R2, P3, PT, R165, R6, RZ ;  /* 0x00000006a5027210 */ /* 0x001fe40007f7e0ff */
[----:B-1----:R-:W-:-:S03]  /*45d0*/  LEA.HI.X.SX32 R0, R160, R13, 0x1, P2 ;  /* 0x0000000da0007211 */ /* 0x002fc600010f0eff */
        /* <DEDUP_REMOVED lines=24> */
[----:B------:R0:W-:Y:S01]  /*4760*/  STL [R1+0x384], R2 ;  /* 0x0003840201007387 */ /* 0x0001e20000100800 */
[----:B------:R-:W1:Y:S03]  /*4770*/  LDC R151, c[0x0][0x3d8] ;  /* 0x0000f600ff977b82 */ /* 0x000e660000000800 */
[----:B------:R2:W-:Y:S01]  /*4780*/  STL [R1+0x358], R0 ;  /* 0x0003580001007387 */ /* 0x0005e20000100800 */
[----:B0-----:R-:W-:Y:S02]  /*4790*/  IADD3 R2, P2, PT, R157, R6, RZ ;  /* 0x000000069d027210 */ /* 0x001fe40007f5e0ff */
[----:B--2---:R-:W-:-:S03]  /*47a0*/  LEA.HI.X.SX32 R0, R149, R13, 0x1, P1 ;  /* 0x0000000d95007211 */ /* 0x004fc600008f0eff */
[----:B------:R0:W-:Y:S01]  /*47b0*/  STL [R1+0x38c], R2 ;  /* 0x00038c0201007387 */ /* 0x0001e20000100800 */
[----:B------:R-:W2:Y:S03]  /*47c0*/  LDC R149, c[0x0][0x3d8] ;  /* 0x0000f600ff957b82 */ /* 0x000ea60000000800 */
[----:B------:R4:W-:Y:S01]  /*47d0*/  STL [R1+0x360], R0 ;  /* 0x0003600001007387 */ /* 0x0009e20000100800 */
[----:B0-----:R-:W-:Y:S01]  /*47e0*/  IADD3 R2, P1, PT, R156, R6, RZ ;  /* 0x000000069c027210 */ /* 0x001fe20007f3e0ff */
[----:B-1----:R-:W-:Y:S01]  /*47f0*/  IMAD R151, R151, 0x27, RZ ;  /* 0x0000002797977824 */ /* 0x002fe200078e02ff */
[----:B----4-:R-:W-:-:S03]  /*4800*/  LEA.HI.X.SX32 R0, R153, R13, 0x1, P4 ;  /* 0x0000000d99007211 */ /* 0x010fc600020f0eff */
[----:B------:R0:W-:Y:S01]  /*4810*/  STL [R1+0x394], R2 ;  /* 0x0003940201007387 */ /* 0x0001e20000100800 */
[----:B------:R-:W1:Y:S03]  /*4820*/  LDC R153, c[0x0][0x3d8] ;  /* 0x0000f600ff997b82 */ /* 0x000e660000000800 */
[----:B------:R4:W-:Y:S01]  /*4830*/  STL [R1+0x368], R0 ;  /* 0x0003680001007387 */ /* 0x0009e20000100800 */
[----:B0-----:R-:W-:Y:S01]  /*4840*/  IADD3 R2, P4, PT, R151, R6, RZ ;  /* 0x0000000697027210 */ /* 0x001fe20007f9e0ff */
[----:B--2---:R-:W-:Y:S01]  /*4850*/  IMAD R149, R149, 0x28, RZ ;  /* 0x0000002895957824 */ /* 0x004fe200078e02ff */
[----:B----4-:R-:W-:-:S03]  /*4860*/  LEA.HI.X.SX32 R0, R152, R13, 0x1, P6 ;  /* 0x0000000d98007211 */ /* 0x010fc600030f0eff */
        /* <DEDUP_REMOVED lines=142> */
[----:B--2---:R-:W-:Y:S01]  /*5150*/  IMAD.SHL.U32 R149, R149, 0x40, RZ ;  /* 0x0000004095957824 */ /* 0x004fe200078e00ff */
        /* <DEDUP_REMOVED lines=325> */
[----:B------:R0:W-:Y:S04]  /*65b0*/  STL [R1+0x60c], R2 ;  /* 0x00060c0201007387 */ /* 0x0001e80000100800 */
[----:B------:R2:W-:Y:S01]  /*65c0*/  STL [R1+0x5e0], R0 ;  /* 0x0005e00001007387 */ /* 0x0005e20000100800 */
[----:B-1----:R-:W-:Y:S01]  /*65d0*/  IMAD R147, R151, 0x77, RZ ;  /* 0x0000007797937824 */ /* 0x002fe200078e02ff */
[----:B0-----:R-:W-:Y:S01]  /*65e0*/  IADD3 R2, P6, PT, R156, R6, RZ ;  /* 0x000000069c027210 */ /* 0x001fe20007fde0ff */
[----:B------:R-:W0:Y:S01]  /*65f0*/  LDC R151, c[0x0][0x3d8] ;  /* 0x0000f600ff977b82 */ /* 0x000e220000000800 */
[----:B--2---:R-:W-:-:S03]  /*6600*/  LEA.HI.X.SX32 R0, R153, R13, 0x1, P5 ;  /* 0x0000000d99007211 */ /* 0x004fc600028f0eff */
[----:B------:R1:W-:Y:S04]  /*6610*/  STL [R1+0x614], R2 ;  /* 0x0006140201007387 */ /* 0x0003e80000100800 */
[----:B------:R-:W2:Y:S01]  /*6620*/  LDC R153, c[0x0][0x3d8] ;  /* 0x0000f600ff997b82 */ /* 0x000ea20000000800 */
[----:B------:R4:W-:Y:S01]  /*6630*/  STL [R1+0x5e8], R0 ;  /* 0x0005e80001007387 */ /* 0x0009e20000100800 */
[----:B-1----:R-:W-:Y:S02]  /*6640*/  IADD3 R2, P5, PT, R147, R6, RZ ;  /* 0x0000000693027210 */ /* 0x002fe40007fbe0ff */
[----:B----4-:R-:W-:-:S03]  /*6650*/  LEA.HI.X.SX32 R0, R152, R13, 0x1, P3 ;  /* 0x0000000d98007211 */ /* 0x010fc600018f0eff */
[----:B------:R1:W-:Y:S01]  /*6660*/  STL [R1+0x61c], R2 ;  /* 0x00061c0201007387 */ /* 0x0003e20000100800 */
[----:B0-----:R-:W-:-:S03]  /*6670*/  IMAD R149, R151, 0x78, RZ ;  /* 0x0000007897957824 */ /* 0x001fc600078e02ff */
[----:B------:R0:W-:Y:S02]  /*6680*/  STL [R1+0x5f0], R0 ;  /* 0x0005f00001007387 */ /* 0x0001e40000100800 */
[-C--:B-1----:R-:W-:Y:S01]  /*6690*/  IADD3 R2, P3, PT, R149, R6.reuse, RZ ;  /* 0x0000000695027210 */ /* 0x082fe20007f7e0ff */
[----:B--2---:R-:W-:Y:S02]  /*66a0*/  IMAD R151, R153, 0x79, RZ ;  /* 0x0000007999977824 */ /* 0x004fe400078e02ff */
[----:B------:R-:W1:Y:S01]  /*66b0*/  LDC R153, c[0x0][0x3d8] ;  /* 0x0000f600ff997b82 */ /* 0x000e620000000800 */
[----:B0-----:R-:W-:Y:S01]  /*66c0*/  LEA.HI.X.SX32 R0, R155, R13, 0x1, P2 ;  /* 0x0000000d9b007211 */ /* 0x001fe200010f0eff */
[----:B------:R0:W-:Y:S04]  /*66d0*/  STL [R1+0x624], R2 ;  /* 0x0006240201007387 */ /* 0x0001e80000100800 */
[----:B------:R2:W-:Y:S02]  /*66e0*/  STL [R1+0x5f8], R0 ;  /* 0x0005f80001007387 */ /* 0x0005e40000100800 */
[----:B------:R-:W4:Y:S01]  /*66f0*/  LDC R155, c[0x0][0x3d8] ;  /* 0x0000f600ff9b7b82 */ /* 0x000f220000000800 */
[----:B0-----:R-:W-:-:S02]  /*6700*/  IADD3 R2, P2, PT, R151, R6, RZ ;  /* 0x0000000697027210 */ /* 0x001fc40007f5e0ff */
[----:B--2---:R-:W-:-:S03]  /*6710*/  LEA.HI.X.SX32 R0, R154, R13, 0x1, P1 ;  /* 0x0000000d9a007211 */ /* 0x004fc600008f0eff */
[----:B------:R0:W-:Y:S04]  /*6720*/  STL [R1+0x62c], R2 ;  /* 0x00062c0201007387 */ /* 0x0001e80000100800 */
[----:B------:R2:W-:Y:S01]  /*6730*/  STL [R1+0x600], R0 ;  /* 0x0006000001007387 */ /* 0x0005e20000100800 */
[----:B-1----:R-:W-:-:S05]  /*6740*/  IMAD R152, R153, 0x7a, RZ ;  /* 0x0000007a99987824 */ /* 0x002fca00078e02ff */
[-C--:B0-----:R-:W-:Y:S02]  /*6750*/  IADD3 R2, P1, PT, R152, R6.reuse, RZ ;  /* 0x0000000698027210 */ /* 0x081fe40007f3e0ff */
[----:B--2---:R-:W-:Y:S01]  /*6760*/  LEA.HI.X.SX32 R0, R157, R13, 0x1, P4 ;  /* 0x0000000d9d007211 */ /* 0x004fe200020f0eff */
[----:B----4-:R-:W-:Y:S01]  /*6770*/  IMAD R153, R155, 0x7b, RZ ;  /* 0x0000007b9b997824 */ /* 0x010fe200078e02ff */
[----:B------:R-:W0:Y:S01]  /*6780*/  LDC R157, c[0x0][0x3d8] ;  /* 0x0000f600ff9d7b82 */ /* 0x000e220000000800 */
[----:B------:R1:W-:Y:S04]  /*6790*/  STL [R1+0x634], R2 ;  /* 0x0006340201007387 */ /* 0x0003e80000100800 */
[----:B------:R2:W-:Y:S03]  /*67a0*/  STL [R1+0x608], R0 ;  /* 0x0006080001007387 */ /* 0x0005e60000100800 */
[----:B------:R-:W4:Y:S01]  /*67b0*/  LDC R155, c[0x0][0x3d8] ;  /* 0x0000f600ff9b7b82 */ /* 0x000f220000000800 */
[----:B-1----:R-:W-:-:S02]  /*67c0*/  IADD3 R2, P4, PT, R153, R6, RZ ;  /* 0x0000000699027210 */ /* 0x002fc40007f9e0ff */
[----:B--2---:R-:W-:-:S03]  /*67d0*/  LEA.HI.X.SX32 R0, R156, R13, 0x1, P6 ;  /* 0x0000000d9c007211 */ /* 0x004fc600030f0eff */
[----:B------:R-:W-:Y:S02]  /*67e0*/  STL [R1+0x63c], R2 ;  /* 0x00063c0201007387 */ /* 0x000fe40000100800 */
[----:B------:R-:W1:Y:S02]  /*67f0*/  LDC R156, c[0x0][0x3d8] ;  /* 0x0000f600ff9c7b82 */ /* 0x000e640000000800 */
[----:B------:R2:W-:Y:S02]  /*6800*/  STL [R1+0x610], R0 ;  /* 0x0006100001007387 */ /* 0x0005e40000100800 */
[----:B--2---:R-:W-:Y:S01]  /*6810*/  LEA.HI.X.SX32 R0, R147, R13, 0x1, P5 ;  /* 0x0000000d93007211 */ /* 0x004fe200028f0eff */
[----:B----4-:R-:W-:Y:S02]  /*6820*/  IMAD R154, R155, 0x7c, RZ ;  /* 0x0000007c9b9a7824 */ /* 0x010fe400078e02ff */
[----:B0-----:R-:W-:Y:S02]  /*6830*/  IMAD R155, R157, 0x7d, RZ ;  /* 0x0000007d9d9b7824 */ /* 0x001fe400078e02ff */
[----:B------:R-:W0:Y:S01]  /*6840*/  LDC R157, c[0x0][0x3d8] ;  /* 0x0000f600ff9d7b82 */ /* 0x000e220000000800 */
[----:B------:R-:W-:Y:S01]  /*6850*/  IADD3 R2, P6, PT, R154, R6, RZ ;  /* 0x000000069a027210 */ /* 0x000fe20007fde0ff */
[----:B-1----:R-:W-:-:S04]  /*6860*/  IMAD R156, R156, 0x7e, RZ ;  /* 0x0000007e9c9c7824 */ /* 0x002fc800078e02ff */
[----:B------:R1:W-:Y:S04]  /*6870*/  STL [R1+0x644], R2 ;  /* 0x0006440201007387 */ /* 0x0003e80000100800 */
[----:B------:R2:W-:Y:S01]  /*6880*/  STL [R1+0x618], R0 ;  /* 0x0006180001007387 */ /* 0x0005e20000100800 */
[----:B-1----:R-:W-:Y:S02]  /*6890*/  IADD3 R2, P5, PT, R155, R6, RZ ;  /* 0x000000069b027210 */ /* 0x002fe40007fbe0ff */
[----:B--2---:R-:W-:-:S03]  /*68a0*/  LEA.HI.X.SX32 R0, R149, R13, 0x1, P3 ;  /* 0x0000000d95007211 */ /* 0x004fc600018f0eff */
[----:B------:R1:W-:Y:S01]  /*68b0*/  STL [R1+0x64c], R2 ;  /* 0x00064c0201007387 */ /* 0x0003e20000100800 */
[-C--:B------:R-:W-:Y:S01]  /*68c0*/  IADD3 R3, P3, PT, R156, R6.reuse, RZ ;  /* 0x000000069c037210 */ /* 0x080fe20007f7e0ff */
[----:B0-----:R-:W-:Y:S02]  /*68d0*/  IMAD R157, R157, 0x7f, RZ ;  /* 0x0000007f9d9d7824 */ /* 0x001fe400078e02ff */
[----:B------:R0:W-:Y:S04]  /*68e0*/  STL [R1+0x620], R0 ;  /* 0x0006200001007387 */ /* 0x0001e80000100800 */
[----:B------:R2:W-:Y:S01]  /*68f0*/  STL [R1+0x654], R3 ;  /* 0x0006540301007387 */ /* 0x0005e20000100800 */
[----:B-1----:R-:W-:Y:S02]  /*6900*/  LEA.HI.X.SX32 R2, R151, R13, 0x1, P2 ;  /* 0x0000000d97027211 */ /* 0x002fe400010f0eff */
[----:B0-----:R-:W-:-:S03]  /*6910*/  IADD3 R0, P2, PT, R157, R6, RZ ;  /* 0x000000069d007210 */ /* 0x001fc60007f5e0ff */
[----:B------:R0:W-:Y:S01]  /*6920*/  STL [R1+0x628], R2 ;  /* 0x0006280201007387 */ /* 0x0001e20000100800 */
[----:B--2---:R-:W-:-:S03]  /*6930*/  LEA.HI.X.SX32 R3, R152, R13, 0x1, P1 ;  /* 0x0000000d98037211 */ /* 0x004fc600008f0eff */
[----:B------:R1:W-:Y:S04]  /*6940*/  STL [R1+0x65c], R0 ;  /* 0x00065c0001007387 */ /* 0x0003e80000100800 */
[----:B------:R2:W-:Y:S01]  /*6950*/  STL [R1+0x630], R3 ;  /* 0x0006300301007387 */ /* 0x0005e20000100800 */
[-C--:B0-----:R-:W-:Y:S02]  /*6960*/  LEA.HI.X.SX32 R2, R153, R13.reuse, 0x1, P4 ;  /* 0x0000000d99027211 */ /* 0x081fe400020f0eff */
[----:B-1----:R-:W-:-:S03]  /*6970*/  LEA.HI.X.SX32 R0, R154, R13, 0x1, P6 ;  /* 0x0000000d9a007211 */ /* 0x002fc600030f0eff */
[----:B------:R0:W-:Y:S01]  /*6980*/  STL [R1+0x638], R2 ;  /* 0x0006380201007387 */ /* 0x0001e20000100800 */
[----:B--2---:R-:W-:-:S03]  /*6990*/  LEA.HI.X.SX32 R3, R155, R13, 0x1, P5 ;  /* 0x0000000d9b037211 */ /* 0x004fc600028f0eff */
[----:B------:R1:W-:Y:S04]  /*69a0*/  STL [R1+0x640], R0 ;  /* 0x0006400001007387 */ /* 0x0003e80000100800 */
[----:B------:R2:W-:Y:S01]  /*69b0*/  STL [R1+0x648], R3 ;  /* 0x0006480301007387 */ /* 0x0005e20000100800 */
[-C--:B0-----:R-:W-:Y:S02]  /*69c0*/  LEA.HI.X.SX32 R2, R156, R13.reuse, 0x1, P3 ;  /* 0x0000000d9c027211 */ /* 0x081fe400018f0eff */
[----:B-1----:R-:W-:-:S03]  /*69d0*/  LEA.HI.X.SX32 R0, R157, R13, 0x1, P2 ;  /* 0x0000000d9d007211 */ /* 0x002fc600010f0eff */
[----:B------:R0:W-:Y:S01]  /*69e0*/  STL [R1+0x650], R2 ;  /* 0x0006500201007387 */ /* 0x0001e20000100800 */
[----:B--2---:R-:W-:-:S03]  /*69f0*/  IMAD.MOV.U32 R3, RZ, RZ, 0x3f800000 ;  /* 0x3f800000ff037424 */ /* 0x004fc600078e00ff */
[----:B------:R1:W-:Y:S01]  /*6a00*/  STL [R1+0x658], R0 ;  /* 0x0006580001007387 */ /* 0x0003e20000100800 */
[----:B0-----:R-:W-:-:S05]  /*6a10*/  IMAD.MOV.U32 R2, RZ, RZ, 0x3f800000 ;  /* 0x3f800000ff027424 */ /* 0x001fca00078e00ff */
[----:B------:R1:W-:Y:S04]  /*6a20*/  STL.64 [R1+0x20], R2 ;  /* 0x0000200201007387 */ /* 0x0003e80000100a00 */
[----:B---3--:R1:W-:Y:S02]  /*6a30*/  STL.64 [R1+0x8], R4 ;  /* 0x0000080401007387 */ /* 0x0083e40000100a00 */
.L_x_1:
[----:B-1----:R-:W2:Y:S04]  /*6a40*/  LDL R3, [R1+0x60] ;  /* 0x0000600001037983 */ /* 0x002ea80000100800 */
[----:B------:R-:W3:Y:S04]  /*6a50*/  LDL R2, [R1+0x68] ;  /* 0x0000680001027983 */ /* 0x000ee80000100800 */
[----:B------:R-:W4:Y:S04]  /*6a60*/  LDL R5, [R1+0x5c] ;  /* 0x00005c0001057983 */ /* 0x000f280000100800 */
        /* <DEDUP_REMOVED lines=9> */
[----:B------:R-:W4:Y:S01]  /*6b00*/  LDL R0, [R1+0x84] ;  /* 0x0000840001007983 */ /* 0x000f220000100800 */
[----:B------:R-:W-:-:S02]  /*6b10*/  USHF.R.S32.HI UR7, URZ, 0x1f, UR4 ;  /* 0x0000001fff077899 */ /* 0x000fc40008011404 */
[C---:B-----5:R-:W-:Y:S01]  /*6b20*/  IADD3 RZ, P1, PT, R8.reuse, UR4, RZ ;  /* 0x0000000408ff7c10 */ /* 0x060fe2000ff3e0ff */
[----:B------:R-:W-:Y:S01]  /*6b30*/  USHF.R.S32.HI UR9, URZ, 0x1f, UR4 ;  /* 0x0000001fff097899 */ /* 0x000fe20008011404 */
[----:B------:R-:W-:Y:S01]  /*6b40*/  STL [R1+0x860], R24 ;  /* 0x0008601801007387 */ /* 0x000fe20000100800 */
[----:B------:R-:W0:Y:S01]  /*6b50*/  LDC R103, c[0x0][0x3c4] ;  /* 0x0000f100ff677b82 */ /* 0x000e220000000800 */
[----:B------:R-:W-:Y:S02]  /*6b60*/  VIADD R162, R8, UR4 ;  /* 0x0000000408a27c36 */ /* 0x000fe40008000000 */
[----:B------:R-:W-:Y:S04]  /*6b70*/  STL [R1+0x85c], R25 ;  /* 0x00085c1901007387 */ /* 0x000fe80000100800 */
[----:B------:R-:W-:Y:S04]  /*6b80*/  STL [R1+0x858], R26 ;  /* 0x0008581a01007387 */ /* 0x000fe80000100800 */
[----:B------:R1:W-:Y:S04]  /*6b90*/  STL [R1+0x854], R27 ;  /* 0x0008541b01007387 */ /* 0x0003e80000100800 */
[----:B------:R-:W-:Y:S04]  /*6ba0*/  STL [R1+0x850], R16 ;  /* 0x0008501001007387 */ /* 0x000fe80000100800 */
[----:B------:R-:W-:Y:S04]  /*6bb0*/  STL [R1+0x84c], R17 ;  /* 0x00084c1101007387 */ /* 0x000fe80000100800 */
[----:B------:R-:W-:Y:S04]  /*6bc0*/  STL [R1+0x848], R18 ;  /* 0x0008481201007387 */ /* 0x000fe80000100800 */
[----:B------:R0:W-:Y:S04]  /*6bd0*/  STL [R1+0x844], R19 ;  /* 0x0008441301007387 */ /* 0x0001e80000100800 */
[----:B------:R-:W-:Y:S04]  /*6be0*/  STL [R1+0x840], R52 ;  /* 0x0008403401007387 */ /* 0x000fe80000100800 */
        /* <DEDUP_REMOVED lines=13> */
[----:B------:R0:W-:Y:S04]  /*6cc0*/  STL [R1+0x808], R58 ;  /* 0x0008083a01007387 */ /* 0x0001e80000100800 */
        /* <DEDUP_REMOVED lines=9> */
[----:B-1----:R-:W4:Y:S04]  /*6d60*/  LDL R27, [R1+0x8c] ;  /* 0x00008c00011b7983 */ /* 0x002f280000100800 */
[----:B------:R-:W4:Y:S04]  /*6d70*/  LDL R28, [R1+0x98] ;  /* 0x00009800011c7983 */ /* 0x000f280000100800 */
[----:B------:R-:W4:Y:S04]  /*6d80*/  LDL R25, [R1+0x94] ;  /* 0x0000940001197983 */ /* 0x000f280000100800 */
[----:B0-----:R-:W4:Y:S01]  /*6d90*/  LDL R19, [R1+0xa8] ;  /* 0x0000a80001137983 */ /* 0x001f220000100800 */
[----:B------:R-:W-:-:S03]  /*6da0*/  IADD3.X R163, PT, PT, R12, UR7, RZ, P1, !PT ;  /* 0x000000070ca37c10 */ /* 0x000fc60008ffe4ff */
        /* <DEDUP_REMOVED lines=26> */
[----:B--2---:R-:W-:-:S03]  /*6f50*/  IADD3 R14, P2, PT, R3, UR4, RZ ;  /* 0x00000004030e7c10 */ /* 0x004fc6000ff5e0ff */
[----:B------:R-:W2:Y:S01]  /*6f60*/  LDL R56, [R1+0x1b0] ;  /* 0x0001b00001387983 */ /* 0x000ea20000100800 */
[----:B---3--:R-:W-:-:S03]  /*6f70*/  IADD3 R2, P1, PT, R2, UR4, RZ ;  /* 0x0000000402027c10 */ /* 0x008fc6000ff3e0ff */
[----:B------:R-:W3:Y:S01]  /*6f80*/  LDL R54, [R1+0x73c] ;  /* 0x00073c0001367983 */ /* 0x000ee20000100800 */
[----:B----4-:R-:W-:-:S03]  /*6f90*/  IADD3.X R15, PT, PT, R5, UR9, RZ, P2, !PT ;  /* 0x00000009050f7c10 */ /* 0x010fc600097fe4ff */
[----:B------:R-:W4:Y:S01]  /*6fa0*/  LDL R51, [R1+0x1b4] ;  /* 0x0001b40001337983 */ /* 0x000f220000100800 */
[----:B------:R-:W-:-:S03]  /*6fb0*/  IADD3 R4, P2, PT, R4, UR4, RZ ;  /* 0x0000000404047c10 */ /* 0x000fc6000ff5e0ff */
[----:B------:R-:W2:Y:S01]  /*6fc0*/  LDG.E.U8 R161, desc[UR12][R14.64] ;  /* 0x0000000c0ea17981 */ /* 0x000ea2000c1e1100 */
[----:B------:R-:W-:-:S03]  /*6fd0*/  IADD3.X R3, PT, PT, R32, UR9, RZ, P1, !PT ;  /* 0x0000000920037c10 */ /* 0x000fc60008ffe4ff */
[----:B------:R-:W2:Y:S04]  /*6fe0*/  LDL R53, [R1+0x1b8] ;  /* 0x0001b80001357983 */ /* 0x000ea80000100800 */
[----:B------:R0:W2:Y:S01]  /*6ff0*/  LDG.E.U8 R26, desc[UR12][R2.64] ;  /* 0x0000000c021a7981 */ /* 0x0000a2000c1e1100 */
[----:B------:R-:W-:-:S03]  /*7000*/  IADD3.X R5, PT, PT, R23, UR9, RZ, P2, !PT ;  /* 0x0000000917057c10 */ /* 0x000fc600097fe4ff */
[----:B------:R-:W2:Y:S01]  /*7010*/  LDL R32, [R1+0x7b0] ;  /* 0x0007b00001207983 */ /* 0x000ea20000100800 */
[----:B------:R-:W-:-:S03]  /*7020*/  IADD3 R156, P1, PT, R31, UR4, RZ ;  /* 0x000000041f9c7c10 */ /* 0x000fc6000ff3e0ff */
[----:B------:R-:W2:Y:S01]  /*7030*/  LDL R23, [R1+0xb0] ;  /* 0x0000b00001177983 */ /* 0x000ea20000100800 */
[----:B0-----:R-:W-:-:S03]  /*7040*/  IADD3 R2, P2, PT, R22, UR4, RZ ;  /* 0x0000000416027c10 */ /* 0x001fc6000ff5e0ff */
[----:B------:R-:W3:Y:S01]  /*7050*/  LDL R22, [R1+0xa4] ;  /* 0x0000a40001167983 */ /* 0x000ee20000100800 */
[----:B------:R-:W-:Y:S02]  /*7060*/  IADD3.X R157, PT, PT, R30, UR9, RZ, P1, !PT ;  /* 0x000000091e9d7c10 */ /* 0x000fe40008ffe4ff */
[----:B------:R-:W-:Y:S01]  /*7070*/  IADD3 R14, P1, PT, R29, UR4, RZ ;  /* 0x000000041d0e7c10 */ /* 0x000fe2000ff3e0ff */
[----:B------:R0:W4:Y:S01]  /*7080*/  LDG.E.U8 R160, desc[UR12][R4.64] ;  /* 0x0000000c04a07981 */ /* 0x000122000c1e1100 */
[----:B------:R-:W-:-:S03]  /*7090*/  IADD3.X R3, PT, PT, R21, UR9, RZ, P2, !PT ;  /* 0x0000000915037c10 */ /* 0x000fc600097fe4ff */
[----:B------:R-:W4:Y:S04]  /*70a0*/  LDL R29, [R1+0xbc] ;  /* 0x0000bc00011d7983 */ /* 0x000f280000100800 */
[----:B------:R-:W4:Y:S01]  /*70b0*/  LDL R21, [R1+0xc0] ;  /* 0x0000c00001157983 */ /* 0x000f220000100800 */
[----:B0-----:R-:W-:-:S03]  /*70c0*/  IADD3 R4, P2, PT, R20, UR4, RZ ;  /* 0x0000000414047c10 */ /* 0x001fc6000ff5e0ff */
[----:B------:R-:W4:Y:S01]  /*70d0*/  LDL R20, [R1+0xb4] ;  /* 0x0000b40001147983 */ /* 0x000f220000100800 */
[----:B------:R-:W-:-:S03]  /*70e0*/  IADD3.X R15, PT, PT, R0, UR9, RZ, P1, !PT ;  /* 0x00000009000f7c10 */ /* 0x000fc60008ffe4ff */
[----:B------:R-:W4:Y:S04]  /*70f0*/  LDL R0, [R1+0xc8] ;  /* 0x0000c80001007983 */ /* 0x000f280000100800 */
[----:B------:R0:W4:Y:S04]  /*7100*/  LDG.E.U8 R153, desc[UR12][R2.64] ;  /* 0x0000000c02997981 */ /* 0x000128000c1e1100 */
[----:B------:R-:W4:Y:S04]  /*7110*/  LDG.E.U8 R151, desc[UR12][R14.64] ;  /* 0x0000000c0e977981 */ /* 0x000f28000c1e1100 */
        /* <DEDUP_REMOVED lines=17> */
[----:B------:R-:W-:-:S02]  /*7230*/  IMAD.SHL.U32 R102, R103, 0x8, RZ ;  /* 0x0000000867667824 */ /* 0x000fc400078e00ff */
[----:B------:R-:W-:Y:S01]  /*7240*/  IMAD.SHL.U32 R134, R103, 0x4, RZ ;  /* 0x0000000467867824 */ /* 0x000fe200078e00ff */
[----:B------:R-:W4:Y:S04]  /*7250*/  LDG.E.U8 R162, desc[UR12][R162.64] ;  /* 0x0000000ca2a27981 */ /* 0x000f28000c1e1100 */
[----:B------:R-:W4:Y:S01]  /*7260*/  LDG.E.U8 R156, desc[UR12][R156.64] ;  /* 0x0000000c9c9c7981 */ /* 0x000f22000c1e1100 */
[----:B------:R-:W-:-:S03]  /*7270*/  IADD3.X R5, PT, PT, R27, UR9, RZ, P2, !PT ;  /* 0x000000091b057c10 */ /* 0x000fc600097fe4ff */
[----:B------:R-:W4:Y:S01]  /*7280*/  LDL R27, [R1+0xd0] ;  /* 0x0000d000011b7983 */ /* 0x000f220000100800 */
[----:B0-----:R-:W-:-:S03]  /*7290*/  IADD3 R2, P1, PT, R28, UR4, RZ ;  /* 0x000000041c027c10 */ /* 0x001fc6000ff3e0ff */
[----:B------:R0:W4:Y:S01]  /*72a0*/  LDG.E.U8 R149, desc[UR12][R4.64] ;  /* 0x0000000c04957981 */ /* 0x000122000c1e1100 */
[----:B------:R-:W-:-:S03]  /*72b0*/  IADD3.X R3, PT, PT, R25, UR9, RZ, P1, !PT ;  /* 0x0000000919037c10 */ /* 0x000fc60008ffe4ff */
[----:B------:R-:W4:Y:S04]  /*72c0*/  LDL R28, [R1+0xd8] ;  /* 0x0000d800011c7983 */ /* 0x000f280000100800 */
[----:B------:R2:W4:Y:S01]  /*72d0*/  LDG.E.U8 R147, desc[UR12][R2.64] ;  /* 0x0000000c02937981 */ /* 0x000522000c1e1100 */
[----:B0-----:R-:W-:-:S03]  /*72e0*/  IADD3 R4, P1, PT, R19, UR4, RZ ;  /* 0x0000000413047c10 */ /* 0x001fc6000ff3e0ff */
[----:B------:R-:W4:Y:S01]  /*72f0*/  LDL R19, [R1+0xcc] ;  /* 0x0000cc0001137983 */ /* 0x000f220000100800 */
[----:B------:R-:W-:-:S03]  /*7300*/  IADD3 R14, P2, PT, R18, UR4, RZ ;  /* 0x00000004120e7c10 */ /* 0x000fc6000ff5e0ff */
[----:B------:R-:W4:Y:S01]  /*7310*/  LDL R18, [R1+0xc4] ;  /* 0x0000c40001127983 */ /* 0x000f220000100800 */
[----:B------:R-:W-:-:S03]  /*7320*/  IADD3.X R15, PT, PT, R17, UR9, RZ, P2, !PT ;  /* 0x00000009110f7c10 */ /* 0x000fc600097fe4ff */
[----:B------:R-:W4:Y:S04]  /*7330*/  LDL R17, [R1+0xe0] ;  /* 0x0000e00001117983 */ /* 0x000f280000100800 */
[----:B------:R0:W4:Y:S01]  /*7340*/  LDG.E.U8 R145, desc[UR12][R14.64] ;  /* 0x0000000c0e917981 */ /* 0x000122000c1e1100 */
[----:B--2---:R-:W-:-:S03]  /*7350*/  IADD3 R2, P2, PT, R23, UR4, RZ ;  /* 0x0000000417027c10 */ /* 0x004fc6000ff5e0ff */
[----:B------:R-:W2:Y:S01]  /*7360*/  LDL R23, [R1+0xd4] ;  /* 0x0000d40001177983 */ /* 0x000ea20000100800 */
[----:B---3--:R-:W-:-:S03]  /*7370*/  IADD3.X R5, PT, PT, R22, UR9, RZ, P1, !PT ;  /* 0x0000000916057c10 */ /* 0x008fc60008ffe4ff */
[----:B------:R-:W3:Y:S01]  /*7380*/  LDL R22, [R1+0xe8] ;  /* 0x0000e80001167983 */ /* 0x000ee20000100800 */
[----:B0-----:R-:W-:-:S03]  /*7390*/  IADD3 R14, P1, PT, R16, UR4, RZ ;  /* 0x00000004100e7c10 */ /* 0x001fc6000ff3e0ff */
[----:B------:R-:W3:Y:S01]  /*73a0*/  LDL R16, [R1+0xdc] ;  /* 0x0000dc0001107983 */ /* 0x000ee20000100800 */
[----:B------:R-:W-:-:S03]  /*73b0*/  IADD3.X R3, PT, PT, R24, UR9, RZ, P2, !PT ;  /* 0x0000000918037c10 */ /* 0x000fc600097fe4ff */
[----:B------:R0:W3:Y:S04]  /*73c0*/  LDG.E.U8 R25, desc[UR12][R4.64] ;  /* 0x0000000c04197981 */ /* 0x0000e8000c1e1100 */
[----:B------:R-:W3:Y:S01]  /*73d0*/  LDL R24, [R1+0xf0] ;  /* 0x0000f00001187983 */ /* 0x000ee20000100800 */
[----:B----4-:R-:W-:-:S03]  /*73e0*/  IADD3.X R15, PT, PT, R20, UR9, RZ, P1, !PT ;  /* 0x00000009140f7c10 */ /* 0x010fc60008ffe4ff */
[----:B------:R-:W4:Y:S01]  /*73f0*/  LDL R20, [R1+0xf8] ;  /* 0x0000f80001147983 */ /* 0x000f220000100800 */
[----:B0-----:R-:W-:-:S03]  /*7400*/  IADD3 R4, P2, PT, R21, UR4, RZ ;  /* 0x0000000415047c10 */ /* 0x001fc6000ff5e0ff */
[----:B------:R-:W4:Y:S01]  /*7410*/  LDL R21, [R1+0xe4] ;  /* 0x0000e40001157983 */ /* 0x000f220000100800 */
[----:B------:R-:W-:-:S03]  /*7420*/  IADD3.X R5, PT, PT, R29, UR9, RZ, P2, !PT ;  /* 0x000000091d057c10 */ /* 0x000fc600097fe4ff */
[----:B------:R0:W4:Y:S04]  /*7430*/  LDG.E.U8 R143, desc[UR12][R2.64] ;  /* 0x0000000c028f7981 */ /* 0x000128000c1e1100 */
[----:B------:R1:W4:Y:S04]  /*7440*/  LDG.E.U8 R139, desc[UR12][R14.64] ;  /* 0x0000000c0e8b7981 */ /* 0x000328000c1e1100 */
[----:B------:R-:W4:Y:S01]  /*7450*/  LDL R29, [R1+0xfc] ;  /* 0x0000fc00011d7983 */ /* 0x000f220000100800 */
[----:B0-----:R-:W-:-:S03]  /*7460*/  IADD3 R2, P1, PT, R0, UR4, RZ ;  /* 0x0000000400027c10 */ /* 0x001fc6000ff3e0ff */
[----:B------:R-:W4:Y:S04]  /*7470*/  LDL R0, [R1+0xec] ;  /* 0x0000ec0001007983 */ /* 0x000f280000100800 */
[----:B------:R0:W4:Y:S01]  /*7480*/  LDG.E.U8 R137, desc[UR12][R4.64] ;  /* 0x0000000c04897981 */ /* 0x000122000c1e1100 */
[----:B-1----:R-:W-:-:S03]  /*7490*/  IADD3 R14, P2, PT, R27, UR4, RZ ;  /* 0x000000041b0e7c10 */ /* 0x002fc6000ff5e0ff */
[----:B------:R-:W4:Y:S01]  /*74a0*/  LDL R27, [R1+0xf4] ;  /* 0x0000f400011b7983 */ /* 0x000f220000100800 */
[----:B------:R-:W-:-:S03]  /*74b0*/  IADD3.X R15, PT, PT, R19, UR9, RZ, P2, !PT ;  /* 0x00000009130f7c10 */ /* 0x000fc600097fe4ff */
[----:B------:R-:W4:Y:S01]  /*74c0*/  LDL R19, [R1+0x110] ;  /* 0x0001100001137983 */ /* 0x000f220000100800 */
[----:B------:R-:W-:-:S03]  /*74d0*/  IADD3.X R3, PT, PT, R18, UR9, RZ, P1, !PT ;  /* 0x0000000912037c10 */ /* 0x000fc60008ffe4ff */
[----:B------:R-:W4:Y:S01]  /*74e0*/  LDL R18, [R1+0x108] ;  /* 0x0001080001127983 */ /* 0x000f220000100800 */
[----:B0-----:R-:W-:-:S03]  /*74f0*/  IADD3 R4, P1, PT, R28, UR4, RZ ;  /* 0x000000041c047c10 */ /* 0x001fc6000ff3e0ff */
[----:B------:R0:W4:Y:S04]  /*7500*/  LDG.E.U8 R135, desc[UR12][R2.64] ;  /* 0x0000000c02877981 */ /* 0x000128000c1e1100 */
[----:B------:R3:W4:Y:S04]  /*7510*/  LDG.E.U8 R133, desc[UR12][R14.64] ;  /* 0x0000000c0e857981 */ /* 0x000728000c1e1100 */
[----:B------:R-:W4:Y:S01]  /*7520*/  LDL R28, [R1+0x114] ;  /* 0x00011400011c7983 */ /* 0x000f220000100800 */
[----:B0-----:R-:W-:-:S03]  /*7530*/  IADD3 R2, P2, PT, R17, UR4, RZ ;  /* 0x0000000411027c10 */ /* 0x001fc6000ff5e0ff */
[----:B------:R-:W4:Y:S01]  /*7540*/  LDL R17, [R1+0x104] ;  /* 0x0001040001117983 */ /* 0x000f220000100800 */
[----:B--2---:R-:W-:-:S03]  /*7550*/  IADD3.X R5, PT, PT, R23, UR9, RZ, P1, !PT ;  /* 0x0000000917057c10 */ /* 0x004fc60008ffe4ff */
[----:B------:R-:W2:Y:S01]  /*7560*/  LDL R23, [R1+0x7d8] ;  /* 0x0007d80001177983 */ /* 0x000ea20000100800 */
[----:B---3--:R-:W-:-:S03]  /*7570*/  IADD3 R14, P1, PT, R22, UR4, RZ ;  /* 0x00000004160e7c10 */ /* 0x008fc6000ff3e0ff */
[----:B------:R-:W3:Y:S01]  /*7580*/  LDL R22, [R1+0x10c] ;  /* 0x00010c0001167983 */ /* 0x000ee20000100800 */
[----:B------:R-:W-:-:S03]  /*7590*/  IADD3.X R3, PT, PT, R16, UR9, RZ, P2, !PT ;  /* 0x0000000910037c10 */ /* 0x000fc600097fe4ff */
[----:B------:R-:W3:Y:S04]  /*75a0*/  LDL R16, [R1+0x7d4] ;  /* 0x0007d40001107983 */ /* 0x000ee80000100800 */
[----:B------:R0:W3:Y:S04]  /*75b0*/  LDG.E.U8 R131, desc[UR12][R4.64] ;  /* 0x0000000c04837981 */ /* 0x0000e8000c1e1100 */
[----:B------:R1:W3:Y:S01]  /*75c0*/  LDG.E.U8 R129, desc[UR12][R2.64] ;  /* 0x0000000c02817981 */ /* 0x0002e2000c1e1100 */
[----:B----4-:R-:W-:Y:S02]  /*75d0*/  IADD3.X R15, PT, PT, R21, UR9, RZ, P1, !PT ;  /* 0x00000009150f7c10 */ /* 0x010fe40008ffe4ff */
[----:B0-----:R-:W-:Y:S01]  /*75e0*/  IADD3 R4, P2, PT, R24, UR4, RZ ;  /* 0x0000000418047c10 */ /* 0x001fe2000ff5e0ff */
[----:B------:R-:W4:Y:S01]  /*75f0*/  LDL R21, [R1+0x7d0] ;  /* 0x0007d00001157983 */ /* 0x000f220000100800 */
[----:B-1----:R-:W-:-:S03]  /*7600*/  IADD3 R2, P1, PT, R20, UR4, RZ ;  /* 0x0000000414027c10 */ /* 0x002fc6000ff3e0ff */
[----:B------:R-:W4:Y:S04]  /*7610*/  LDL R20, [R1+0x118] ;  /* 0x0001180001147983 */ /* 0x000f280000100800 */
[----:B------:R0:W4:Y:S01]  /*7620*/  LDG.E.U8 R24, desc[UR12][R14.64] ;  /* 0x0000000c0e187981 */ /* 0x000122000c1e1100 */
[----:B------:R-:W-:-:S03]  /*7630*/  IADD3.X R5, PT, PT, R0, UR9, RZ, P2, !PT ;  /* 0x0000000900057c10 */ /* 0x000fc600097fe4ff */
[----:B------:R-:W4:Y:S01]  /*7640*/  LDL R0, [R1+0x7cc] ;  /* 0x0007cc0001007983 */ /* 0x000f220000100800 */
[----:B0-----:R-:W-:-:S03]  /*7650*/  IADD3 R14, P2, PT, R30, UR4, RZ ;  /* 0x000000041e0e7c10 */ /* 0x001fc6000ff5e0ff */
[----:B------:R-:W4:Y:S04]  /*7660*/  LDG.E.U8 R127, desc[UR12][R4.64] ;  /* 0x0000000c047f7981 */ /* 0x000f28000c1e1100 */
[----:B------:R-:W4:Y:S01]  /*7670*/  LDL R30, [R1+0x11c] ;  /* 0x00011c00011e7983 */ /* 0x000f220000100800 */
[----:B------:R-:W-:-:S03]  /*7680*/  IADD3.X R15, PT, PT, R29, UR9, RZ, P2, !PT ;  /* 0x000000091d0f7c10 */ /* 0x000fc600097fe4ff */
[----:B------:R-:W4:Y:S04]  /*7690*/  LDL R29, [R1+0x7c4] ;  /* 0x0007c400011d7983 */ /* 0x000f280000100800 */
[----:B------:R-:W4:Y:S01]  /*76a0*/  LDG.E.U8 R123, desc[UR12][R14.64] ;  /* 0x0000000c0e7b7981 */ /* 0x000f22000c1e1100 */
[----:B------:R-:W-:-:S03]  /*76b0*/  IADD3.X R3, PT, PT, R27, UR9, RZ, P1, !PT ;  /* 0x000000091b037c10 */ /* 0x000fc60008ffe4ff */
[----:B------:R-:W4:Y:S04]  /*76c0*/  LDL R27, [R1+0x7c8] ;  /* 0x0007c800011b7983 */ /* 0x000f280000100800 */
[----:B------:R0:W4:Y:S02]  /*76d0*/  LDG.E.U8 R125, desc[UR12][R2.64] ;  /* 0x0000000c027d7981 */ /* 0x000124000c1e1100 */
[----:B0-----:R-:W-:Y:S02]  /*76e0*/  IADD3 R2, P2, PT, R19, UR4, RZ ;  /* 0x0000000413027c10 */ /* 0x001fe4000ff5e0ff */
        /* <DEDUP_REMOVED lines=14> */
[----:B------:R-:W3:Y:S04]  /*77d0*/  LDL R28, [R1+0x7b8] ;  /* 0x0007b800011c7983 */ /* 0x000ee80000100800 */
[----:B------:R0:W3:Y:S01]  /*77e0*/  LDG.E.U8 R117, desc[UR12][R14.64] ;  /* 0x0000000c0e757981 */ /* 0x0000e2000c1e1100 */
[----:B----4-:R-:W-:-:S03]  /*77f0*/  IADD3 R2, P1, PT, R21, UR4, RZ ;  /* 0x0000000415027c10 */ /* 0x010fc6000ff3e0ff */
[----:B------:R-:W4:Y:S01]  /*7800*/  LDL R21, [R1+0x130] ;  /* 0x0001300001157983 */ /* 0x000f220000100800 */
[----:B------:R-:W-:-:S03]  /*7810*/  IADD3.X R5, PT, PT, R20, UR9, RZ, P2, !PT ;  /* 0x0000000914057c10 */ /* 0x000fc600097fe4ff */
[----:B------:R-:W4:Y:S04]  /*7820*/  LDL R20, [R1+0x7b4] ;  /* 0x0007b40001147983 */ /* 0x000f280000100800 */
[----:B------:R1:W4:Y:S01]  /*7830*/  LDG.E.U8 R115, desc[UR12][R4.64] ;  /* 0x0000000c04737981 */ /* 0x000322000c1e1100 */
[----:B0-----:R-:W-:-:S03]  /*7840*/  IADD3 R14, P2, PT, R0, UR4, RZ ;  /* 0x00000004000e7c10 */ /* 0x001fc6000ff5e0ff */
[----:B------:R-:W4:Y:S01]  /*7850*/  LDL R0, [R1+0x134] ;  /* 0x0001340001007983 */ /* 0x000f220000100800 */
[----:B------:R-:W-:-:S03]  /*7860*/  IADD3.X R3, PT, PT, R30, UR9, RZ, P1, !PT ;  /* 0x000000091e037c10 */ /* 0x000fc60008ffe4ff */
[----:B------:R-:W4:Y:S01]  /*7870*/  LDL R30, [R1+0x13c] ;  /* 0x00013c00011e7983 */ /* 0x000f220000100800 */
[----:B-1----:R-:W-:-:S03]  /*7880*/  IADD3 R4, P1, PT, R27, UR4, RZ ;  /* 0x000000041b047c10 */ /* 0x002fc6000ff3e0ff */
[----:B------:R-:W4:Y:S01]  /*7890*/  LDL R27, [R1+0x7ac] ;  /* 0x0007ac00011b7983 */ /* 0x000f220000100800 */
[----:B------:R-:W-:-:S03]  /*78a0*/  IADD3.X R5, PT, PT, R19, UR9, RZ, P1, !PT ;  /* 0x0000000913057c10 */ /* 0x000fc60008ffe4ff */
[----:B------:R-:W4:Y:S01]  /*78b0*/  LDL R19, [R1+0x7a8] ;  /* 0x0007a80001137983 */ /* 0x000f220000100800 */
[----:B------:R-:W-:-:S03]  /*78c0*/  IADD3.X R15, PT, PT, R18, UR9, RZ, P2, !PT ;  /* 0x00000009120f7c10 */ /* 0x000fc600097fe4ff */
[----:B------:R0:W4:Y:S04]  /*78d0*/  LDG.E.U8 R18, desc[UR12][R2.64] ;  /* 0x0000000c02127981 */ /* 0x000128000c1e1100 */
[----:B------:R3:W4:Y:S04]  /*78e0*/  LDG.E.U8 R109, desc[UR12][R4.64] ;  /* 0x0000000c046d7981 */ /* 0x000728000c1e1100 */
[----:B------:R-:W4:Y:S01]  /*78f0*/  LDG.E.U8 R111, desc[UR12][R14.64] ;  /* 0x0000000c0e6f7981 */ /* 0x000f22000c1e1100 */
[----:B0-----:R-:W-:-:S03]  /*7900*/  IADD3 R2, P2, PT, R29, UR4, RZ ;  /* 0x000000041d027c10 */ /* 0x001fc6000ff5e0ff */
[----:B------:R-:W4:Y:S01]  /*7910*/  LDL R29, [R1+0x14c] ;  /* 0x00014c00011d7983 */ /* 0x000f220000100800 */
[----:B------:R-:W-:-:S03]  /*7920*/  IADD3 R104, P1, PT, R17, UR4, RZ ;  /* 0x0000000411687c10 */ /* 0x000fc6000ff3e0ff */
        /* <DEDUP_REMOVED lines=8> */
[----:B------:R-:W3:Y:S01]  /*79b0*/  LDG.E.U8 R104, desc[UR12][R104.64] ;  /* 0x0000000c68687981 */ /* 0x000ee2000c1e1100 */
[----:B0-----:R-:W-:Y:S02]  /*79c0*/  IADD3 R2, P1, PT, R28, UR4, RZ ;  /* 0x000000041c027c10 */ /* 0x001fe4000ff3e0ff */
[----:B----4-:R-:W-:Y:S01]  /*79d0*/  IADD3.X R5, PT, PT, R21, UR9, RZ, P2, !PT ;  /* 0x0000000915057c10 */ /* 0x010fe200097fe4ff */
[----:B------:R-:W4:Y:S01]  /*79e0*/  LDL R28, [R1+0x798] ;  /* 0x00079800011c7983 */ /* 0x000f220000100800 */
[----:B------:R-:W-:-:S04]  /*79f0*/  IADD3 R20, P2, PT, R20, UR4, RZ ;  /* 0x0000000414147c10 */ /* 0x000fc8000ff5e0ff */
[----:B------:R-:W-:Y:S02]  /*7a00*/  IADD3.X R21, PT, PT, R31, UR9, RZ, P2, !PT ;  /* 0x000000091f157c10 */ /* 0x000fe400097fe4ff */
[----:B------:R-:W4:Y:S01]  /*7a10*/  LDL R31, [R1+0x790] ;  /* 0x00079000011f7983 */ /* 0x000f220000100800 */
[----:B------:R-:W-:-:S03]  /*7a20*/  IADD3.X R3, PT, PT, R0, UR9, RZ, P1, !PT ;  /* 0x0000000900037c10 */ /* 0x000fc60008ffe4ff */
[----:B------:R0:W4:Y:S01]  /*7a30*/  LDG.E.U8 R0, desc[UR12][R4.64] ;  /* 0x0000000c04007981 */ /* 0x000122000c1e1100 */
[----:B------:R-:W-:-:S03]  /*7a40*/  IADD3 R14, P1, PT, R32, UR4, RZ ;  /* 0x00000004200e7c10 */ /* 0x000fc6000ff3e0ff */
[----:B------:R-:W4:Y:S01]  /*7a50*/  LDL R32, [R1+0x794] ;  /* 0x0007940001207983 */ /* 0x000f220000100800 */
[----:B------:R-:W-:-:S03]  /*7a60*/  IADD3.X R15, PT, PT, R30, UR9, RZ, P1, !PT ;  /* 0x000000091e0f7c10 */ /* 0x000fc60008ffe4ff */
[----:B------:R-:W4:Y:S04]  /*7a70*/  LDG.E.U8 R2, desc[UR12][R2.64] ;  /* 0x0000000c02027981 */ /* 0x000f28000c1e1100 */
[----:B------:R-:W4:Y:S04]  /*7a80*/  LDL R30, [R1+0x78c] ;  /* 0x00078c00011e7983 */ /* 0x000f280000100800 */
[----:B------:R1:W4:Y:S01]  /*7a90*/  LDG.E.U8 R3, desc[UR12][R20.64] ;  /* 0x0000000c14037981 */ /* 0x000322000c1e1100 */
[----:B0-----:R-:W-:-:S03]  /*7aa0*/  IADD3 R4, P2, PT, R27, UR4, RZ ;  /* 0x000000041b047c10 */ /* 0x001fc6000ff5e0ff */
[----:B------:R-:W4:Y:S01]  /*7ab0*/  LDL R27, [R1+0x154] ;  /* 0x00015400011b7983 */ /* 0x000f220000100800 */
[----:B-1----:R-:W-:-:S03]  /*7ac0*/  IADD3 R20, P1, PT, R19, UR4, RZ ;  /* 0x0000000413147c10 */ /* 0x002fc6000ff3e0ff */
[----:B------:R-:W4:Y:S01]  /*7ad0*/  LDL R19, [R1+0x158] ;  /* 0x0001580001137983 */ /* 0x000f220000100800 */
[----:B------:R-:W-:-:S03]  /*7ae0*/  IADD3.X R5, PT, PT, R17, UR9, RZ, P2, !PT ;  /* 0x0000000911057c10 */ /* 0x000fc600097fe4ff */
[----:B------:R2:W4:Y:S04]  /*7af0*/  LDG.E.U8 R17, desc[UR12][R14.64] ;  /* 0x0000000c0e117981 */ /* 0x000528000c1e1100 */
[----:B------:R-:W4:Y:S01]  /*7b00*/  LDG.E.U8 R4, desc[UR12][R4.64] ;  /* 0x0000000c04047981 */ /* 0x000f22000c1e1100 */
[----:B--2---:R-:W-:Y:S02]  /*7b10*/  IADD3 R14, P2, PT, R23, UR4, RZ ;  /* 0x00000004170e7c10 */ /* 0x004fe4000ff5e0ff */
[----:B---3--:R-:W-:Y:S02]  /*7b20*/  IADD3.X R21, PT, PT, R22, UR9, RZ, P1, !PT ;  /* 0x0000000916157c10 */ /* 0x008fe40008ffe4ff */
[----:B------:R-:W-:-:S03]  /*7b30*/  IADD3 R22, P1, PT, R16, UR4, RZ ;  /* 0x0000000410167c10 */ /* 0x000fc6000ff3e0ff */
[----:B------:R0:W2:Y:S04]  /*7b40*/  LDG.E.U8 R5, desc[UR12][R20.64] ;  /* 0x0000000c14057981 */ /* 0x0000a8000c1e1100 */
[----:B------:R-:W3:Y:S01]  /*7b50*/  LDL R16, [R1+0x160] ;  /* 0x0001600001107983 */ /* 0x000ee20000100800 */
[----:B------:R-:W-:Y:S02]  /*7b60*/  IADD3.X R15, PT, PT, R35, UR9, RZ, P2, !PT ;  /* 0x00000009230f7c10 */ /* 0x000fe400097fe4ff */
[----:B------:R-:W-:Y:S01]  /*7b70*/  IADD3.X R23, PT, PT, R29, UR9, RZ, P1, !PT ;  /* 0x000000091d177c10 */ /* 0x000fe20008ffe4ff */
[----:B------:R-:W2:Y:S01]  /*7b80*/  LDL R35, [R1+0x168] ;  /* 0x0001680001237983 */ /* 0x000ea20000100800 */
[----:B0-----:R-:W-:-:S03]  /*7b90*/  IADD3 R20, P2, PT, R34, UR4, RZ ;  /* 0x0000000422147c10 */ /* 0x001fc6000ff5e0ff */
[----:B------:R-:W2:Y:S01]  /*7ba0*/  LDG.E.U8 R14, desc[UR12][R14.64] ;  /* 0x0000000c0e0e7981 */ /* 0x000ea2000c1e1100 */
[----:B----4-:R-:W-:-:S03]  /*7bb0*/  IADD3 R28, P1, PT, R28, UR4, RZ ;  /* 0x000000041c1c7c10 */ /* 0x010fc6000ff3e0ff */
[----:B------:R-:W4:Y:S01]  /*7bc0*/  LDL R34, [R1+0x174] ;  /* 0x0001740001227983 */ /* 0x000f220000100800 */
[----:B------:R-:W-:-:S03]  /*7bd0*/  IADD3.X R21, PT, PT, R33, UR9, RZ, P2, !PT ;  /* 0x0000000921157c10 */ /* 0x000fc600097fe4ff */
[----:B------:R0:W4:Y:S04]  /*7be0*/  LDG.E.U8 R15, desc[UR12][R22.64] ;  /* 0x0000000c160f7981 */ /* 0x000128000c1e1100 */
[----:B------:R-:W4:Y:S01]  /*7bf0*/  LDG.E.U8 R20, desc[UR12][R20.64] ;  /* 0x0000000c14147981 */ /* 0x000f22000c1e1100 */
[----:B0-----:R-:W-:Y:S02]  /*7c00*/  IADD3 R22, P2, PT, R32, UR4, RZ ;  /* 0x0000000420167c10 */ /* 0x001fe4000ff5e0ff */
[----:B------:R-:W-:Y:S02]  /*7c10*/  IADD3.X R29, PT, PT, R27, UR9, RZ, P1, !PT ;  /* 0x000000091b1d7c10 */ /* 0x000fe40008ffe4ff */
[----:B------:R-:W4:Y:S01]  /*7c20*/  LDL R27, [R1+0x77c] ;  /* 0x00077c00011b7983 */ /* 0x000f220000100800 */
[----:B------:R-:W-:-:S03]  /*7c30*/  IADD3.X R23, PT, PT, R19, UR9, RZ, P2, !PT ;  /* 0x0000000913177c10 */ /* 0x000fc600097fe4ff */
[----:B------:R0:W4:Y:S04]  /*7c40*/  LDG.E.U8 R21, desc[UR12][R28.64] ;  /* 0x0000000c1c157981 */ /* 0x000128000c1e1100 */
[----:B------:R-:W4:Y:S01]  /*7c50*/  LDL R19, [R1+0x778] ;  /* 0x0007780001137983 */ /* 0x000f220000100800 */
[----:B------:R-:W-:Y:S02]  /*7c60*/  IADD3 R32, P1, PT, R31, UR4, RZ ;  /* 0x000000041f207c10 */ /* 0x000fe4000ff3e0ff */
[----:B------:R-:W-:Y:S01]  /*7c70*/  IADD3 R30, P2, PT, R30, UR4, RZ ;  /* 0x000000041e1e7c10 */ /* 0x000fe2000ff5e0ff */
[----:B------:R-:W4:Y:S01]  /*7c80*/  LDG.E.U8 R22, desc[UR12][R22.64] ;  /* 0x0000000c16167981 */ /* 0x000f22000c1e1100 */
[----:B------:R-:W-:-:S03]  /*7c90*/  IADD3.X R33, PT, PT, R36, UR9, RZ, P1, !PT ;  /* 0x0000000924217c10 */ /* 0x000fc60008ffe4ff */
[----:B------:R-:W4:Y:S01]  /*7ca0*/  LDL R36, [R1+0x774] ;  /* 0x0007740001247983 */ /* 0x000f220000100800 */
[----:B0-----:R-:W-:-:S03]  /*7cb0*/  IADD3 R28, P1, PT, R43, UR4, RZ ;  /* 0x000000042b1c7c10 */ /* 0x001fc6000ff3e0ff */
[----:B------:R-:W4:Y:S01]  /*7cc0*/  LDL R43, [R1+0x760] ;  /* 0x00076000012b7983 */ /* 0x000f220000100800 */
[----:B------:R-:W-:-:S03]  /*7cd0*/  IADD3.X R29, PT, PT, R41, UR9, RZ, P1, !PT ;  /* 0x00000009291d7c10 */ /* 0x000fc60008ffe4ff */
[----:B------:R-:W4:Y:S04]  /*7ce0*/  LDL R41, [R1+0x188] ;  /* 0x0001880001297983 */ /* 0x000f280000100800 */
[----:B------:R-:W4:Y:S01]  /*7cf0*/  LDG.E.U8 R28, desc[UR12][R28.64] ;  /* 0x0000000c1c1c7981 */ /* 0x000f22000c1e1100 */
[----:B---3--:R-:W-:-:S03]  /*7d00*/  IADD3.X R31, PT, PT, R16, UR9, RZ, P2, !PT ;  /* 0x00000009101f7c10 */ /* 0x008fc600097fe4ff */
[----:B------:R0:W3:Y:S04]  /*7d10*/  LDG.E.U8 R16, desc[UR12][R32.64] ;  /* 0x0000000c20107981 */ /* 0x0000e8000c1e1100 */
[----:B------:R1:W3:Y:S01]  /*7d20*/  LDG.E.U8 R23, desc[UR12][R30.64] ;  /* 0x0000000c1e177981 */ /* 0x0002e2000c1e1100 */
[----:B0-----:R-:W-:-:S03]  /*7d30*/  IADD3 R32, P2, PT, R42, UR4, RZ ;  /* 0x000000042a207c10 */ /* 0x001fc6000ff5e0ff */
[----:B------:R-:W3:Y:S01]  /*7d40*/  LDL R42, [R1+0x75c] ;  /* 0x00075c00012a7983 */ /* 0x000ee20000100800 */
[----:B--2---:R-:W-:Y:S02]  /*7d50*/  IADD3.X R33, PT, PT, R35, UR9, RZ, P2, !PT ;  /* 0x0000000923217c10 */ /* 0x004fe400097fe4ff */
[----:B-1----:R-:W-:Y:S02]  /*7d60*/  IADD3 R30, P1, PT, R40, UR4, RZ ;  /* 0x00000004281e7c10 */ /* 0x002fe4000ff3e0ff */
[----:B----4-:R-:W-:Y:S01]  /*7d70*/  IADD3 R34, P2, PT, R34, UR4, RZ ;  /* 0x0000000422227c10 */ /* 0x010fe2000ff5e0ff */
[----:B------:R0:W2:Y:S01]  /*7d80*/  LDG.E.U8 R29, desc[UR12][R32.64] ;  /* 0x0000000c201d7981 */ /* 0x0000a2000c1e1100 */
[----:B------:R-:W-:-:S03]  /*7d90*/  IADD3.X R31, PT, PT, R39, UR9, RZ, P1, !PT ;  /* 0x00000009271f7c10 */ /* 0x000fc60008ffe4ff */
[----:B------:R-:W4:Y:S01]  /*7da0*/  LDL R40, [R1+0x764] ;  /* 0x0007640001287983 */ /* 0x000f220000100800 */
[----:B------:R-:W-:-:S03]  /*7db0*/  IADD3.X R35, PT, PT, R38, UR9, RZ, P2, !PT ;  /* 0x0000000926237c10 */ /* 0x000fc600097fe4ff */
[----:B------:R-:W2:Y:S04]  /*7dc0*/  LDG.E.U8 R30, desc[UR12][R30.64] ;  /* 0x0000000c1e1e7981 */ /* 0x000ea8000c1e1100 */
[----:B------:R1:W2:Y:S01]  /*7dd0*/  LDG.E.U8 R31, desc[UR12][R34.64] ;  /* 0x0000000c221f7981 */ /* 0x0002a2000c1e1100 */
[----:B0-----:R-:W-:-:S03]  /*7de0*/  IADD3 R32, P1, PT, R27, UR4, RZ ;  /* 0x000000041b207c10 */ /* 0x001fc6000ff3e0ff */
[----:B------:R-:W2:Y:S01]  /*7df0*/  LDL R27, [R1+0x18c] ;  /* 0x00018c00011b7983 */ /* 0x000ea20000100800 */
[----:B------:R-:W-:-:S03]  /*7e00*/  IADD3 R38, P2, PT, R19, UR4, RZ ;  /* 0x0000000413267c10 */ /* 0x000fc6000ff5e0ff */
[----:B------:R-:W3:Y:S01]  /*7e10*/  LDL R19, [R1+0x190] ;  /* 0x0001900001137983 */ /* 0x000ee20000100800 */
[----:B------:R-:W-:Y:S02]  /*7e20*/  IADD3.X R33, PT, PT, R37, UR9, RZ, P1, !PT ;  /* 0x0000000925217c10 */ /* 0x000fe40008ffe4ff */
[----:B------:R-:W-:Y:S02]  /*7e30*/  IADD3.X R39, PT, PT, R50, UR9, RZ, P2, !PT ;  /* 0x0000000932277c10 */ /* 0x000fe400097fe4ff */
[----:B------:R-:W-:Y:S01]  /*7e40*/  IADD3 R36, P1, PT, R36, UR4, RZ ;  /* 0x0000000424247c10 */ /* 0x000fe2000ff3e0ff */
[----:B------:R-:W3:Y:S01]  /*7e50*/  LDL R50, [R1+0x758] ;  /* 0x0007580001327983 */ /* 0x000ee20000100800 */
[----:B-1----:R-:W-:Y:S02]  /*7e60*/  IADD3 R34, P2, PT, R47, UR4, RZ ;  /* 0x000000042f227c10 */ /* 0x002fe4000ff5e0ff */
[----:B------:R-:W-:Y:S01]  /*7e70*/  IADD3.X R37, PT, PT, R46, UR9, RZ, P1, !PT ;  /* 0x000000092e257c10 */ /* 0x000fe20008ffe4ff */
[----:B------:R-:W3:Y:S04]  /*7e80*/  LDL R47, [R1+0x198] ;  /* 0x00019800012f7983 */ /* 0x000ee80000100800 */
[----:B------:R-:W3:Y:S01]  /*7e90*/  LDL R46, [R1+0x754] ;  /* 0x00075400012e7983 */ /* 0x000ee20000100800 */
[----:B------:R-:W-:-:S03]  /*7ea0*/  IADD3.X R35, PT, PT, R44, UR9, RZ, P2, !PT ;  /* 0x000000092c237c10 */ /* 0x000fc600097fe4ff */
[----:B------:R-:W3:Y:S04]  /*7eb0*/  LDG.E.U8 R32, desc[UR12][R32.64] ;  /* 0x0000000c20207981 */ /* 0x000ee8000c1e1100 */
[----:B------:R0:W3:Y:S04]  /*7ec0*/  LDG.E.U8 R165, desc[UR12][R36.64] ;  /* 0x0000000c24a57981 */ /* 0x0000e8000c1e1100 */
[----:B------:R-:W3:Y:S04]  /*7ed0*/  LDL R44, [R1+0x750] ;  /* 0x00075000012c7983 */ /* 0x000ee80000100800 */
[----:B------:R1:W3:Y:S01]  /*7ee0*/  LDG.E.U8 R33, desc[UR12][R38.64] ;  /* 0x0000000c26217981 */ /* 0x0002e2000c1e1100 */
[----:B0-----:R-:W-:-:S03]  /*7ef0*/  IADD3 R36, P2, PT, R49, UR4, RZ ;  /* 0x0000000431247c10 */ /* 0x001fc6000ff5e0ff */
[----:B------:R-:W3:Y:S04]  /*7f00*/  LDG.E.U8 R34, desc[UR12][R34.64] ;  /* 0x0000000c22227981 */ /* 0x000ee8000c1e1100 */
[----:B------:R-:W3:Y:S01]  /*7f10*/  LDL R49, [R1+0x1ac] ;  /* 0x0001ac0001317983 */ /* 0x000ee20000100800 */
[----:B-1----:R-:W-:-:S03]  /*7f20*/  IADD3 R38, P1, PT, R45, UR4, RZ ;  /* 0x000000042d267c10 */ /* 0x002fc6000ff3e0ff */
[----:B------:R-:W3:Y:S01]  /*7f30*/  LDL R45, [R1+0x19c] ;  /* 0x00019c00012d7983 */ /* 0x000ee20000100800 */
[----:B------:R-:W-:-:S05]  /*7f40*/  IADD3.X R39, PT, PT, R41, UR9, RZ, P1, !PT ;  /* 0x0000000929277c10 */ /* 0x000fca0008ffe4ff */
[----:B------:R0:W3:Y:S01]  /*7f50*/  LDG.E.U8 R35, desc[UR12][R38.64] ;  /* 0x0000000c26237981 */ /* 0x0000e2000c1e1100 */
[----:B----4-:R-:W-:Y:S02]  /*7f60*/  IADD3 R40, P1, PT, R40, UR4, RZ ;  /* 0x0000000428287c10 */ /* 0x010fe4000ff3e0ff */
[----:B--2---:R-:W-:Y:S02]  /*7f70*/  IADD3.X R37, PT, PT, R27, UR9, RZ, P2, !PT ;  /* 0x000000091b257c10 */ /* 0x004fe400097fe4ff */
[----:B------:R-:W2:Y:S01]  /*7f80*/  LDL R27, [R1+0x748] ;  /* 0x00074800011b7983 */ /* 0x000ea20000100800 */
[----:B---3--:R-:W-:-:S03]  /*7f90*/  IADD3.X R41, PT, PT, R19, UR9, RZ, P1, !PT ;  /* 0x0000000913297c10 */ /* 0x008fc60008ffe4ff */
[----:B------:R-:W3:Y:S04]  /*7fa0*/  LDG.E.U8 R36, desc[UR12][R36.64] ;  /* 0x0000000c24247981 */ /* 0x000ee8000c1e1100 */
[----:B------:R-:W4:Y:S01]  /*7fb0*/  LDL R19, [R1+0x744] ;  /* 0x0007440001137983 */ /* 0x000f220000100800 */
[----:B0-----:R-:W-:Y:S02]  /*7fc0*/  IADD3 R38, P2, PT, R43, UR4, RZ ;  /* 0x000000042b267c10 */ /* 0x001fe4000ff5e0ff */
[----:B------:R-:W-:Y:S02]  /*7fd0*/  IADD3 R42, P1, PT, R42, UR4, RZ ;  /* 0x000000042a2a7c10 */ /* 0x000fe4000ff3e0ff */
[----:B------:R-:W-:Y:S01]  /*7fe0*/  IADD3.X R39, PT, PT, R48, UR9, RZ, P2, !PT ;  /* 0x0000000930277c10 */ /* 0x000fe200097fe4ff */
[----:B------:R0:W3:Y:S01]  /*7ff0*/  LDG.E.U8 R37, desc[UR12][R40.64] ;  /* 0x0000000c28257981 */ /* 0x0000e2000c1e1100 */
[----:B------:R-:W-:-:S03]  /*8000*/  IADD3.X R43, PT, PT, R47, UR9, RZ, P1, !PT ;  /* 0x000000092f2b7c10 */ /* 0x000fc60008ffe4ff */
[----:B------:R-:W3:Y:S01]  /*8010*/  LDL R48, [R1+0x740] ;  /* 0x0007400001307983 */ /* 0x000ee20000100800 */
[----:B------:R-:W-:-:S03]  /*8020*/  IADD3 R46, P1, PT, R46, UR4, RZ ;  /* 0x000000042e2e7c10 */ /* 0x000fc6000ff3e0ff */
[----:B------:R-:W3:Y:S01]  /*8030*/  LDG.E.U8 R38, desc[UR12][R38.64] ;  /* 0x0000000c26267981 */ /* 0x000ee2000c1e1100 */
[----:B0-----:R-:W-:-:S03]  /*8040*/  IADD3 R40, P2, PT, R50, UR4, RZ ;  /* 0x0000000432287c10 */ /* 0x001fc6000ff5e0ff */
[----:B------:R-:W3:Y:S01]  /*8050*/  LDL R50, [R1+0x738] ;  /* 0x0007380001327983 */ /* 0x000ee20000100800 */
[----:B------:R-:W-:-:S03]  /*8060*/  IADD3.X R47, PT, PT, R58, UR9, RZ, P1, !PT ;  /* 0x000000093a2f7c10 */ /* 0x000fc60008ffe4ff */
[----:B------:R-:W3:Y:S04]  /*8070*/  LDL R58, [R1+0x728] ;  /* 0x00072800013a7983 */ /* 0x000ee80000100800 */
[----:B------:R0:W3:Y:S04]  /*8080*/  LDG.E.U8 R39, desc[UR12][R42.64] ;  /* 0x0000000c2a277981 */ /* 0x0000e8000c1e1100 */
[----:B------:R2:W3:Y:S01]  /*8090*/  LDG.E.U8 R164, desc[UR12][R46.64] ;  /* 0x0000000c2ea47981 */ /* 0x0004e2000c1e1100 */
[----:B0-----:R-:W-:Y:S02]  /*80a0*/  IADD3 R42, P1, PT, R52, UR4, RZ ;  /* 0x00000004342a7c10 */ /* 0x001fe4000ff3e0ff */
[----:B------:R-:W-:Y:S01]  /*80b0*/  IADD3.X R41, PT, PT, R45, UR9, RZ, P2, !PT ;  /* 0x000000092d297c10 */ /* 0x000fe200097fe4ff */
[----:B------:R-:W3:Y:S01]  /*80c0*/  LDL R52, [R1+0x1bc] ;  /* 0x0001bc0001347983 */ /* 0x000ee20000100800 */
[----:B------:R-:W-:-:S02]  /*80d0*/  IADD3 R44, P2, PT, R44, UR4, RZ ;  /* 0x000000042c2c7c10 */ /* 0x000fc4000ff5e0ff */
[----:B------:R-:W-:Y:S01]  /*80e0*/  IADD3.X R43, PT, PT, R55, UR9, RZ, P1, !PT ;  /* 0x00000009372b7c10 */ /* 0x000fe20008ffe4ff */
[----:B------:R-:W3:Y:S01]  /*80f0*/  LDG.E.U8 R40, desc[UR12][R40.64] ;  /* 0x0000000c28287981 */ /* 0x000ee2000c1e1100 */
[----:B------:R-:W-:-:S03]  /*8100*/  IADD3.X R45, PT, PT, R57, UR9, RZ, P2, !PT ;  /* 0x00000009392d7c10 */ /* 0x000fc600097fe4ff */
[----:B------:R-:W3:Y:S04]  /*8110*/  LDL R55, [R1+0x72c] ;  /* 0x00072c0001377983 */ /* 0x000ee80000100800 */
[----:B------:R-:W3:Y:S04]  /*8120*/  LDL R57, [R1+0x1c8] ;  /* 0x0001c80001397983 */ /* 0x000ee80000100800 */
[----:B------:R4:W3:Y:S04]  /*8130*/  LDG.E.U8 R41, desc[UR12][R44.64] ;  /* 0x0000000c2c297981 */ /* 0x0008e8000c1e1100 */
[----:B------:R-:W3:Y:S01]  /*8140*/  LDG.E.U8 R42, desc[UR12][R42.64] ;  /* 0x0000000c2a2a7981 */ /* 0x000ee2000c1e1100 */
[----:B--2---:R-:W-:-:S03]  /*8150*/  IADD3 R46, P2, PT, R27, UR4, RZ ;  /* 0x000000041b2e7c10 */ /* 0x004fc6000ff5e0ff */
[----:B------:R-:W2:Y:S01]  /*8160*/  LDL R27, [R1+0x1c0] ;  /* 0x0001c000011b7983 */ /* 0x000ea20000100800 */
[----:B----4-:R-:W-:-:S03]  /*8170*/  IADD3 R44, P1, PT, R19, UR4, RZ ;  /* 0x00000004132c7c10 */ /* 0x010fc6000ff3e0ff */
[----:B------:R-:W4:Y:S01]  /*8180*/  LDL R19, [R1+0x1c4] ;  /* 0x0001c40001137983 */ /* 0x000f220000100800 */
[----:B------:R-:W-:Y:S02]  /*8190*/  IADD3.X R47, PT, PT, R49, UR9, RZ, P2, !PT ;  /* 0x00000009312f7c10 */ /* 0x000fe400097fe4ff */
[----:B------:R-:W-:Y:S02]  /*81a0*/  IADD3.X R45, PT, PT, R56, UR9, RZ, P1, !PT ;  /* 0x00000009382d7c10 */ /* 0x000fe40008ffe4ff */
[----:B------:R-:W4:Y:S01]  /*81b0*/  LDL R56, [R1+0x1cc] ;  /* 0x0001cc0001387983 */ /* 0x000f220000100800 */
[----:B---3--:R-:W-:-:S03]  /*81c0*/  IADD3 R48, P2, PT, R48, UR4, RZ ;  /* 0x0000000430307c10 */ /* 0x008fc6000ff5e0ff */
[----:B------:R0:W3:Y:S01]  /*81d0*/  LDG.E.U8 R43, desc[UR12][R46.64] ;  /* 0x0000000c2e2b7981 */ /* 0x0000e2000c1e1100 */
[----:B------:R-:W-:-:S03]  /*81e0*/  IADD3.X R49, PT, PT, R51, UR9, RZ, P2, !PT ;  /* 0x0000000933317c10 */ /* 0x000fc600097fe4ff */
[----:B------:R-:W3:Y:S01]  /*81f0*/  LDG.E.U8 R44, desc[UR12][R44.64] ;  /* 0x0000000c2c2c7981 */ /* 0x000ee2000c1e1100 */
[----:B0-----:R-:W-:-:S03]  /*8200*/  IADD3 R46, P1, PT, R54, UR4, RZ ;  /* 0x00000004362e7c10 */ /* 0x001fc6000ff3e0ff */
[----:B------:R-:W3:Y:S01]  /*8210*/  LDL R54, [R1+0x720] ;  /* 0x0007200001367983 */ /* 0x000ee20000100800 */
[----:B------:R-:W-:Y:S02]  /*8220*/  IADD3 R50, P2, PT, R50, UR4, RZ ;  /* 0x0000000432327c10 */ /* 0x000fe4000ff5e0ff */
[----:B------:R-:W-:Y:S01]  /*8230*/  IADD3.X R47, PT, PT, R53, UR9, RZ, P1, !PT ;  /* 0x00000009352f7c10 */ /* 0x000fe20008ffe4ff */
[----:B------:R0:W3:Y:S04]  /*8240*/  LDG.E.U8 R45, desc[UR12][R48.64] ;  /* 0x0000000c302d7981 */ /* 0x0000e8000c1e1100 */
[----:B------:R-:W3:Y:S01]  /*8250*/  LDL R53, [R1+0x71c] ;  /* 0x00071c0001357983 */ /* 0x000ee20000100800 */
[----:B------:R-:W-:-:S03]  /*8260*/  IADD3 R158, P1, PT, R60, UR4, RZ ;  /* 0x000000043c9e7c10 */ /* 0x000fc6000ff3e0ff */
[----:B------:R-:W3:Y:S01]  /*8270*/  LDG.E.U8 R46, desc[UR12][R46.64] ;  /* 0x0000000c2e2e7981 */ /* 0x000ee2000c1e1100 */
[----:B------:R-:W-:-:S03]  /*8280*/  IADD3.X R51, PT, PT, R52, UR9, RZ, P2, !PT ;  /* 0x0000000934337c10 */ /* 0x000fc600097fe4ff */
[----:B------:R-:W3:Y:S01]  /*8290*/  LDL R52, [R1+0x718] ;  /* 0x0007180001347983 */ /* 0x000ee20000100800 */
[----:B0-----:R-:W-:-:S03]  /*82a0*/  IADD3 R48, P2, PT, R59, UR4, RZ ;  /* 0x000000043b307c10 */ /* 0x001fc6000ff5e0ff */
[----:B------:R-:W3:Y:S04]  /*82b0*/  LDL R59, [R1+0x714] ;  /* 0x00071400013b7983 */ /* 0x000ee80000100800 */
[----:B------:R0:W3:Y:S01]  /*82c0*/  LDG.E.U8 R47, desc[UR12][R50.64] ;  /* 0x0000000c322f7981 */ /* 0x0000e2000c1e1100 */
[----:B--2---:R-:W-:-:S03]  /*82d0*/  IADD3.X R159, PT, PT, R27, UR9, RZ, P1, !PT ;  /* 0x000000091b9f7c10 */ /* 0x004fc60008ffe4ff */
[----:B------:R-:W2:Y:S01]  /*82e0*/  LDL R27, [R1+0x1dc] ;  /* 0x0001dc00011b7983 */ /* 0x000ea20000100800 */
[----:B------:R-:W-:-:S03]  /*82f0*/  IADD3 R60, P1, PT, R55, UR4, RZ ;  /* 0x00000004373c7c10 */ /* 0x000fc6000ff3e0ff */
[----:B------:R-:W2:Y:S01]  /*8300*/  LDL R55, [R1+0x710] ;  /* 0x0007100001377983 */ /* 0x000ea20000100800 */
[----:B----4-:R-:W-:Y:S01]  /*8310*/  IADD3.X R49, PT, PT, R19, UR9, RZ, P2, !PT ;  /* 0x0000000913317c10 */ /* 0x010fe200097fe4ff */
[----:B------:R-:W-:Y:S02]  /*8320*/  IMAD.IADD R134, R134, 0x1, R8 ;  /* 0x0000000186867824 */ /* 0x000fe400078e0208 */
[----:B------:R-:W4:Y:S01]  /*8330*/  LDL R19, [R1+0x1e0] ;  /* 0x0001e00001137983 */ /* 0x000f220000100800 */
[----:B------:R-:W-:Y:S02]  /*8340*/  IADD3.X R61, PT, PT, R57, UR9, RZ, P1, !PT ;  /* 0x00000009393d7c10 */ /* 0x000fe40008ffe4ff */
[----:B0-----:R-:W-:Y:S01]  /*8350*/  IADD3 R50, P2, PT, R58, UR4, RZ ;  /* 0x000000043a327c10 */ /* 0x001fe2000ff5e0ff */
[----:B------:R-:W4:Y:S01]  /*8360*/  LDL R57, [R1+0x1e4] ;  /* 0x0001e40001397983 */ /* 0x000f220000100800 */
[----:B------:R-:W-:-:S03]  /*8370*/  IADD3 R62, P1, PT, R62, UR4, RZ ;  /* 0x000000043e3e7c10 */ /* 0x000fc6000ff3e0ff */
[----:B------:R-:W4:Y:S01]  /*8380*/  LDL R58, [R1+0x70c] ;  /* 0x00070c00013a7983 */ /* 0x000f220000100800 */
[----:B------:R-:W-:-:S03]  /*8390*/  IADD3.X R51, PT, PT, R56, UR9, RZ, P2, !PT ;  /* 0x0000000938337c10 */ /* 0x000fc600097fe4ff */
[----:B------:R-:W4:Y:S01]  /*83a0*/  LDG.E.U8 R48, desc[UR12][R48.64] ;  /* 0x0000000c30307981 */ /* 0x000f22000c1e1100 */
[----:B------:R-:W-:-:S03]  /*83b0*/  IADD3.X R63, PT, PT, R64, UR9, RZ, P1, !PT ;  /* 0x00000009403f7c10 */ /* 0x000fc60008ffe4ff */
[----:B------:R-:W4:Y:S04]  /*83c0*/  LDL R56, [R1+0x708] ;  /* 0x0007080001387983 */ /* 0x000f280000100800 */
[----:B------:R-:W4:Y:S04]  /*83d0*/  LDG.E.U8 R50, desc[UR12][R50.64] ;  /* 0x0000000c32327981 */ /* 0x000f28000c1e1100 */
[----:B------:R0:W4:Y:S01]  /*83e0*/  LDG.E.U8 R49, desc[UR12][R60.64] ;  /* 0x0000000c3c317981 */ /* 0x000122000c1e1100 */
[----:B---3--:R-:W-:-:S03]  /*83f0*/  IADD3 R64, P1, PT, R53, UR4, RZ ;  /* 0x0000000435407c10 */ /* 0x008fc6000ff3e0ff */
[----:B------:R-:W3:Y:S04]  /*8400*/  LDG.E.U8 R158, desc[UR12][R158.64] ;  /* 0x0000000c9e9e7981 */ /* 0x000ee8000c1e1100 */
[----:B------:R-:W3:Y:S01]  /*8410*/  LDL R53, [R1+0x1ec] ;  /* 0x0001ec0001357983 */ /* 0x000ee20000100800 */
[----:B0-----:R-:W-:-:S03]  /*8420*/  IADD3 R60, P2, PT, R54, UR4, RZ ;  /* 0x00000004363c7c10 */ /* 0x001fc6000ff5e0ff */
[----:B------:R-:W3:Y:S01]  /*8430*/  LDL R54, [R1+0x1e8] ;  /* 0x0001e80001367983 */ /* 0x000ee20000100800 */
[----:B------:R-:W-:-:S03]  /*8440*/  IADD3.X R61, PT, PT, R67, UR9, RZ, P2, !PT ;  /* 0x00000009433d7c10 */ /* 0x000fc600097fe4ff */
[----:B------:R0:W3:Y:S01]  /*8450*/  LDG.E.U8 R51, desc[UR12][R62.64] ;  /* 0x0000000c3e337981 */ /* 0x0000e2000c1e1100 */
[----:B------:R-:W-:-:S03]  /*8460*/  IADD3.X R65, PT, PT, R66, UR9, RZ, P1, !PT ;  /* 0x0000000942417c10 */ /* 0x000fc60008ffe4ff */
[----:B------:R-:W3:Y:S01]  /*8470*/  LDG.E.U8 R60, desc[UR12][R60.64] ;  /* 0x0000000c3c3c7981 */ /* 0x000ee2000c1e1100 */
[----:B0-----:R-:W-:-:S03]  /*8480*/  IADD3 R62, P2, PT, R52, UR4, RZ ;  /* 0x00000004343e7c10 */ /* 0x001fc6000ff5e0ff */
[----:B------:R-:W3:Y:S01]  /*8490*/  LDL R52, [R1+0x700] ;  /* 0x0007000001347983 */ /* 0x000ee20000100800 */
[----:B------:R-:W-:-:S03]  /*84a0*/  IADD3 R68, P1, PT, R59, UR4, RZ ;  /* 0x000000043b447c10 */ /* 0x000fc6000ff3e0ff */
[----:B------:R-:W3:Y:S04]  /*84b0*/  LDL R59, [R1+0x6fc] ;  /* 0x0006fc00013b7983 */ /* 0x000ee80000100800 */
[----:B------:R0:W3:Y:S01]  /*84c0*/  LDG.E.U8 R61, desc[UR12][R64.64] ;  /* 0x0000000c403d7981 */ /* 0x0000e2000c1e1100 */
[----:B--2---:R-:W-:-:S03]  /*84d0*/  IADD3.X R63, PT, PT, R27, UR9, RZ, P2, !PT ;  /* 0x000000091b3f7c10 */ /* 0x004fc600097fe4ff */
[----:B------:R-:W2:Y:S01]  /*84e0*/  LDL R27, [R1+0x1f4] ;  /* 0x0001f400011b7983 */ /* 0x000ea20000100800 */
[----:B------:R-:W-:-:S03]  /*84f0*/  IADD3 R66, P2, PT, R55, UR4, RZ ;  /* 0x0000000437427c10 */ /* 0x000fc6000ff5e0ff */
[----:B------:R-:W2:Y:S04]  /*8500*/  LDL R55, [R1+0x6f8] ;  /* 0x0006f80001377983 */ /* 0x000ea80000100800 */
[----:B------:R-:W2:Y:S01]  /*8510*/  LDG.E.U8 R62, desc[UR12][R62.64] ;  /* 0x0000000c3e3e7981 */ /* 0x000ea2000c1e1100 */
[----:B----4-:R-:W-:-:S03]  /*8520*/  IADD3.X R69, PT, PT, R19, UR9, RZ, P1, !PT ;  /* 0x0000000913457c10 */ /* 0x010fc60008ffe4ff */
[----:B------:R-:W4:Y:S01]  /*8530*/  LDL R19, [R1+0x1f8] ;  /* 0x0001f80001137983 */ /* 0x000f220000100800 */
[----:B------:R-:W-:-:S03]  /*8540*/  IADD3.X R67, PT, PT, R57, UR9, RZ, P2, !PT ;  /* 0x0000000939437c10 */ /* 0x000fc600097fe4ff */
[----:B------:R-:W4:Y:S01]  /*8550*/  LDL R57, [R1+0x1fc] ;  /* 0x0001fc0001397983 */ /* 0x000f220000100800 */
[----:B0-----:R-:W-:-:S03]  /*8560*/  IADD3 R64, P1, PT, R58, UR4, RZ ;  /* 0x000000043a407c10 */ /* 0x001fc6000ff3e0ff */
[----:B------:R-:W4:Y:S04]  /*8570*/  LDL R58, [R1+0x6f0] ;  /* 0x0006f000013a7983 */ /* 0x000f280000100800 */
[----:B------:R0:W4:Y:S04]  /*8580*/  LDG.E.U8 R141, desc[UR12][R68.64] ;  /* 0x0000000c448d7981 */ /* 0x000128000c1e1100 */
[----:B------:R1:W4:Y:S01]  /*8590*/  LDG.E.U8 R63, desc[UR12][R66.64] ;  /* 0x0000000c423f7981 */ /* 0x000322000c1e1100 */
[----:B0-----:R-:W-:-:S03]  /*85a0*/  IADD3 R68, P2, PT, R56, UR4, RZ ;  /* 0x0000000438447c10 */ /* 0x001fc6000ff5e0ff */
[----:B------:R-:W4:Y:S01]  /*85b0*/  LDL R56, [R1+0x6e8] ;  /* 0x0006e80001387983 */ /* 0x000f220000100800 */
[----:B---3--:R-:W-:-:S03]  /*85c0*/  IADD3.X R69, PT, PT, R53, UR9, RZ, P2, !PT ;  /* 0x0000000935457c10 */ /* 0x008fc600097fe4ff */
[----:B------:R-:W3:Y:S01]  /*85d0*/  LDL R53, [R1+0x20c] ;  /* 0x00020c0001357983 */ /* 0x000ee20000100800 */
[----:B------:R-:W-:-:S03]  /*85e0*/  IADD3.X R65, PT, PT, R54, UR9, RZ, P1, !PT ;  /* 0x0000000936417c10 */ /* 0x000fc60008ffe4ff */
[----:B------:R-:W3:Y:S01]  /*85f0*/  LDL R54, [R1+0x208] ;  /* 0x0002080001367983 */ /* 0x000ee20000100800 */
[----:B-1----:R-:W-:-:S03]  /*8600*/  IADD3 R66, P1, PT, R70, UR4, RZ ;  /* 0x0000000446427c10 */ /* 0x002fc6000ff3e0ff */
[----:B------:R-:W3:Y:S01]  /*8610*/  LDG.E.U8 R64, desc[UR12][R64.64] ;  /* 0x0000000c40407981 */ /* 0x000ee2000c1e1100 */
[----:B------:R-:W-:-:S03]  /*8620*/  IADD3 R70, P2, PT, R52, UR4, RZ ;  /* 0x0000000434467c10 */ /* 0x000fc6000ff5e0ff */
[----:B------:R0:W3:Y:S04]  /*8630*/  LDG.E.U8 R65, desc[UR12][R68.64] ;  /* 0x0000000c44417981 */ /* 0x0000e8000c1e1100 */
[----:B------:R-:W3:Y:S01]  /*8640*/  LDL R52, [R1+0x210] ;  /* 0x0002100001347983 */ /* 0x000ee20000100800 */
[----:B------:R-:W-:Y:S02]  /*8650*/  IADD3.X R67, PT, PT, R76, UR9, RZ, P1, !PT ;  /* 0x000000094c437c10 */ /* 0x000fe40008ffe4ff */
[----:B0-----:R-:W-:-:S03]  /*8660*/  IADD3 R68, P1, PT, R59, UR4, RZ ;  /* 0x000000043b447c10 */ /* 0x001fc6000ff3e0ff */
[----:B------:R-:W3:Y:S04]  /*8670*/  LDG.E.U8 R66, desc[UR12][R66.64] ;  /* 0x0000000c42427981 */ /* 0x000ee8000c1e1100 */
[----:B------:R-:W3:Y:S01]  /*8680*/  LDL R59, [R1+0x6dc] ;  /* 0x0006dc00013b7983 */ /* 0x000ee20000100800 */
[----:B--2---:R-:W-:-:S03]  /*8690*/  IADD3.X R71, PT, PT, R27, UR9, RZ, P2, !PT ;  /* 0x000000091b477c10 */ /* 0x004fc600097fe4ff */
[----:B------:R-:W2:Y:S01]  /*86a0*/  LDL R27, [R1+0x214] ;  /* 0x00021400011b7983 */ /* 0x000ea20000100800 */
[----:B------:R-:W-:-:S03]  /*86b0*/  IADD3 R76, P2, PT, R55, UR4, RZ ;  /* 0x00000004374c7c10 */ /* 0x000fc6000ff5e0ff */
[----:B------:R-:W2:Y:S04]  /*86c0*/  LDL R55, [R1+0x6d8] ;  /* 0x0006d80001377983 */ /* 0x000ea80000100800 */
[----:B------:R0:W2:Y:S01]  /*86d0*/  LDG.E.U8 R67, desc[UR12][R70.64] ;  /* 0x0000000c46437981 */ /* 0x0000a2000c1e1100 */
[----:B----4-:R-:W-:-:S03]  /*86e0*/  IADD3.X R69, PT, PT, R19, UR9, RZ, P1, !PT ;  /* 0x0000000913457c10 */ /* 0x010fc60008ffe4ff */
[----:B------:R-:W4:Y:S01]  /*86f0*/  LDL R19, [R1+0x218] ;  /* 0x0002180001137983 */ /* 0x000f220000100800 */
[----:B------:R-:W-:Y:S02]  /*8700*/  IADD3.X R77, PT, PT, R57, UR9, RZ, P2, !PT ;  /* 0x00000009394d7c10 */ /* 0x000fe400097fe4ff */
[----:B------:R-:W-:Y:S01]  /*8710*/  IADD3 R78, P2, PT, R75, UR4, RZ ;  /* 0x000000044b4e7c10 */ /* 0x000fe2000ff5e0ff */
[----:B------:R-:W4:Y:S01]  /*8720*/  LDG.E.U8 R68, desc[UR12][R68.64] ;  /* 0x0000000c44447981 */ /* 0x000f22000c1e1100 */
[----:B0-----:R-:W-:-:S03]  /*8730*/  IADD3 R70, P1, PT, R58, UR4, RZ ;  /* 0x000000043a467c10 */ /* 0x001fc6000ff3e0ff */
[----:B------:R-:W4:Y:S01]  /*8740*/  LDL R58, [R1+0x6d0] ;  /* 0x0006d000013a7983 */ /* 0x000f220000100800 */
[----:B------:R-:W-:-:S03]  /*8750*/  IADD3.X R71, PT, PT, R74, UR9, RZ, P1, !PT ;  /* 0x000000094a477c10 */ /* 0x000fc60008ffe4ff */
[----:B------:R-:W4:Y:S04]  /*8760*/  LDL R57, [R1+0x21c] ;  /* 0x00021c0001397983 */ /* 0x000f280000100800 */
[----:B------:R0:W4:Y:S04]  /*8770*/  LDG.E.U8 R69, desc[UR12][R76.64] ;  /* 0x0000000c4c457981 */ /* 0x000128000c1e1100 */
[----:B------:R-:W4:Y:S04]  /*8780*/  LDG.E.U8 R70, desc[UR12][R70.64] ;  /* 0x0000000c46467981 */ /* 0x000f28000c1e1100 */
[----:B------:R-:W4:Y:S01]  /*8790*/  LDL R75, [R1+0x6b0] ;  /* 0x0006b000014b7983 */ /* 0x000f220000100800 */
[----:B0-----:R-:W-:-:S03]  /*87a0*/  IADD3 R76, P1, PT, R56, UR4, RZ ;  /* 0x00000004384c7c10 */ /* 0x001fc6000ff3e0ff */
[----:B------:R-:W4:Y:S01]  /*87b0*/  LDL R56, [R1+0x6cc] ;  /* 0x0006cc0001387983 */ /* 0x000f220000100800 */
[----:B---3--:R-:W-:-:S03]  /*87c0*/  IADD3.X R79, PT, PT, R54, UR9, RZ, P2, !PT ;  /* 0x00000009364f7c10 */ /* 0x008fc600097fe4ff */
[----:B------:R-:W3:Y:S01]  /*87d0*/  LDL R74, [R1+0x238] ;  /* 0x00023800014a7983 */ /* 0x000ee20000100800 */
[----:B------:R-:W-:-:S03]  /*87e0*/  IADD3 R84, P2, PT, R73, UR4, RZ ;  /* 0x0000000449547c10 */ /* 0x000fc6000ff5e0ff */
[----:B------:R-:W3:Y:S01]  /*87f0*/  LDL R54, [R1+0x224] ;  /* 0x0002240001367983 */ /* 0x000ee20000100800 */
[----:B------:R-:W-:-:S03]  /*8800*/  IADD3.X R77, PT, PT, R53, UR9, RZ, P1, !PT ;  /* 0x00000009354d7c10 */ /* 0x000fc60008ffe4ff */
[----:B------:R-:W3:Y:S04]  /*8810*/  LDL R53, [R1+0x6c8] ;  /* 0x0006c80001357983 */ /* 0x000ee80000100800 */
[----:B------:R0:W3:Y:S04]  /*8820*/  LDG.E.U8 R71, desc[UR12][R78.64] ;  /* 0x0000000c4e477981 */ /* 0x0000e8000c1e1100 */
[----:B------:R-:W3:Y:S01]  /*8830*/  LDG.E.U8 R76, desc[UR12][R76.64] ;  /* 0x0000000c4c4c7981 */ /* 0x000ee2000c1e1100 */
[----:B------:R-:W-:-:S03]  /*8840*/  IADD3.X R85, PT, PT, R52, UR9, RZ, P2, !PT ;  /* 0x0000000934557c10 */ /* 0x000fc600097fe4ff */
[----:B------:R-:W3:Y:S01]  /*8850*/  LDL R52, [R1+0x6c4] ;  /* 0x0006c40001347983 */ /* 0x000ee20000100800 */
[----:B0-----:R-:W-:-:S03]  /*8860*/  IADD3 R78, P1, PT, R72, UR4, RZ ;  /* 0x00000004484e7c10 */ /* 0x001fc6000ff3e0ff */
[----:B------:R-:W3:Y:S04]  /*8870*/  LDL R73, [R1+0x6ac] ;  /* 0x0006ac0001497983 */ /* 0x000ee80000100800 */
[----:B------:R0:W3:Y:S01]  /*8880*/  LDG.E.U8 R77, desc[UR12][R84.64] ;  /* 0x0000000c544d7981 */ /* 0x0000e2000c1e1100 */
[----:B------:R-:W-:-:S03]  /*8890*/  IADD3 R96, P2, PT, R59, UR4, RZ ;  /* 0x000000043b607c10 */ /* 0x000fc6000ff5e0ff */
[----:B------:R-:W3:Y:S04]  /*88a0*/  LDL R72, [R1+0x244] ;  /* 0x0002440001487983 */ /* 0x000ee80000100800 */
[----:B------:R-:W3:Y:S01]  /*88b0*/  LDL R59, [R1+0x6a8] ;  /* 0x0006a800013b7983 */ /* 0x000ee20000100800 */
[----:B--2---:R-:W-:-:S03]  /*88c0*/  IADD3.X R79, PT, PT, R27, UR9, RZ, P1, !PT ;  /* 0x000000091b4f7c10 */ /* 0x004fc60008ffe4ff */
[----:B------:R-:W2:Y:S01]  /*88d0*/  LDL R27, [R1+0x6c0] ;  /* 0x0006c000011b7983 */ /* 0x000ea20000100800 */
[----:B------:R-:W-:-:S03]  /*88e0*/  IADD3 R86, P1, PT, R55, UR4, RZ ;  /* 0x0000000437567c10 */ /* 0x000fc6000ff3e0ff */
[----:B------:R-:W2:Y:S04]  /*88f0*/  LDL R55, [R1+0x230] ;  /* 0x0002300001377983 */ /* 0x000ea80000100800 */
[----:B------:R-:W2:Y:S01]  /*8900*/  LDG.E.U8 R78, desc[UR12][R78.64] ;  /* 0x0000000c4e4e7981 */ /* 0x000ea2000c1e1100 */
[----:B----4-:R-:W-:-:S03]  /*8910*/  IADD3.X R97, PT, PT, R19, UR9, RZ, P2, !PT ;  /* 0x0000000913617c10 */ /* 0x010fc600097fe4ff */
[----:B------:R-:W4:Y:S04]  /*8920*/  LDL R19, [R1+0x6bc] ;  /* 0x0006bc0001137983 */ /* 0x000f280000100800 */
[----:B------:R1:W4:Y:S01]  /*8930*/  LDG.E.U8 R79, desc[UR12][R96.64] ;  /* 0x0000000c604f7981 */ /* 0x000322000c1e1100 */
[----:B0-----:R-:W-:-:S03]  /*8940*/  IADD3 R84, P2, PT, R58, UR4, RZ ;  /* 0x000000043a547c10 */ /* 0x001fc6000ff5e0ff */
[----:B------:R-:W4:Y:S01]  /*8950*/  LDL R58, [R1+0x248] ;  /* 0x00024800013a7983 */ /* 0x000f220000100800 */
[----:B------:R-:W-:-:S03]  /*8960*/  IADD3.X R87, PT, PT, R57, UR9, RZ, P1, !PT ;  /* 0x0000000939577c10 */ /* 0x000fc60008ffe4ff */
[----:B------:R-:W4:Y:S04]  /*8970*/  LDL R57, [R1+0x24c] ;  /* 0x00024c0001397983 */ /* 0x000f280000100800 */
[----:B------:R0:W4:Y:S01]  /*8980*/  LDG.E.U8 R113, desc[UR12][R86.64] ;  /* 0x0000000c56717981 */ /* 0x000122000c1e1100 */
[----:B-1----:R-:W-:-:S03]  /*8990*/  IADD3 R96, P1, PT, R56, UR4, RZ ;  /* 0x0000000438607c10 */ /* 0x002fc6000ff3e0ff */
[----:B------:R-:W4:Y:S01]  /*89a0*/  LDL R56, [R1+0x690] ;  /* 0x0006900001387983 */ /* 0x000f220000100800 */
[----:B---3--:R-:W-:-:S03]  /*89b0*/  IADD3.X R85, PT, PT, R54, UR9, RZ, P2, !PT ;  /* 0x0000000936557c10 */ /* 0x008fc600097fe4ff */
[----:B------:R-:W3:Y:S01]  /*89c0*/  LDL R54, [R1+0x6a4] ;  /* 0x0006a40001367983 */ /* 0x000ee20000100800 */
[----:B0-----:R-:W-:-:S03]  /*89d0*/  IADD3 R86, P2, PT, R53, UR4, RZ ;  /* 0x0000000435567c10 */ /* 0x001fc6000ff5e0ff */
[----:B------:R-:W3:Y:S01]  /*89e0*/  LDL R53, [R1+0x250] ;  /* 0x0002500001357983 */ /* 0x000ee20000100800 */
[----:B------:R-:W-:Y:S02]  /*89f0*/  IADD3.X R97, PT, PT, R82, UR9, RZ, P1, !PT ;  /* 0x0000000952617c10 */ /* 0x000fe40008ffe4ff */
[----:B------:R-:W-:Y:S01]  /*8a00*/  IADD3.X R87, PT, PT, R81, UR9, RZ, P2, !PT ;  /* 0x0000000951577c10 */ /* 0x000fe200097fe4ff */
[----:B------:R-:W3:Y:S04]  /*8a10*/  LDG.E.U8 R84, desc[UR12][R84.64] ;  /* 0x0000000c54547981 */ /* 0x000ee8000c1e1100 */
[----:B------:R-:W3:Y:S01]  /*8a20*/  LDG.E.U8 R86, desc[UR12][R86.64] ;  /* 0x0000000c56567981 */ /* 0x000ee2000c1e1100 */
[----:B------:R-:W-:-:S03]  /*8a30*/  IADD3 R100, P1, PT, R52, UR4, RZ ;  /* 0x0000000434647c10 */ /* 0x000fc6000ff3e0ff */
[----:B------:R-:W3:Y:S04]  /*8a40*/  LDL R52, [R1+0x264] ;  /* 0x0002640001347983 */ /* 0x000ee80000100800 */
[----:B------:R4:W3:Y:S01]  /*8a50*/  LDG.E.U8 R85, desc[UR12][R96.64] ;  /* 0x0000000c60557981 */ /* 0x0008e2000c1e1100 */
[----:B--2---:R-:W-:-:S03]  /*8a60*/  IADD3 R98, P2, PT, R27, UR4, RZ ;  /* 0x000000041b627c10 */ /* 0x004fc6000ff5e0ff */
[----:B------:R-:W2:Y:S01]  /*8a70*/  LDL R27, [R1+0x68c] ;  /* 0x00068c00011b7983 */ /* 0x000ea20000100800 */
[----:B------:R-:W-:Y:S02]  /*8a80*/  IADD3.X R101, PT, PT, R55, UR9, RZ, P1, !PT ;  /* 0x0000000937657c10 */ /* 0x000fe40008ffe4ff */
[----:B------:R-:W-:Y:S01]  /*8a90*/  IADD3.X R99, PT, PT, R80, UR9, RZ, P2, !PT ;  /* 0x0000000950637c10 */ /* 0x000fe200097fe4ff */
[----:B------:R-:W2:Y:S04]  /*8aa0*/  LDL R55, [R1+0x44] ;  /* 0x0000440001377983 */ /* 0x000ea80000100800 */
[----:B------:R0:W2:Y:S04]  /*8ab0*/  LDG.E.U8 R87, desc[UR12][R100.64] ;  /* 0x0000000c64577981 */ /* 0x0000a8000c1e1100 */
[----:B------:R1:W2:Y:S01]  /*8ac0*/  LDG.E.U8 R105, desc[UR12][R98.64] ;  /* 0x0000000c62697981 */ /* 0x0002a2000c1e1100 */
[----:B----4-:R-:W-:-:S03]  /*8ad0*/  IADD3 R96, P1, PT, R19, UR4, RZ ;  /* 0x0000000413607c10 */ /* 0x010fc6000ff3e0ff */
[----:B------:R-:W4:Y:S01]  /*8ae0*/  LDL R19, [R1+0x268] ;  /* 0x0002680001137983 */ /* 0x000f220000100800 */
[----:B0-----:R-:W-:Y:S02]  /*8af0*/  IADD3 R100, P2, PT, R75, UR4, RZ ;  /* 0x000000044b647c10 */ /* 0x001fe4000ff5e0ff */
[----:B------:R-:W-:Y:S02]  /*8b00*/  IADD3.X R97, PT, PT, R74, UR9, RZ, P1, !PT ;  /* 0x000000094a617c10 */ /* 0x000fe40008ffe4ff */
[----:B-1----:R-:W-:Y:S02]  /*8b10*/  IADD3 R98, P1, PT, R73, UR4, RZ ;  /* 0x0000000449627c10 */ /* 0x002fe4000ff3e0ff */
[----:B------:R-:W-:Y:S01]  /*8b20*/  IADD3.X R101, PT, PT, R72, UR9, RZ, P2, !PT ;  /* 0x0000000948657c10 */ /* 0x000fe200097fe4ff */
[----:B------:R0:W4:Y:S01]  /*8b30*/  LDG.E.U8 R106, desc[UR12][R96.64] ;  /* 0x0000000c606a7981 */ /* 0x000122000c1e1100 */
[----:B------:R-:W-:-:S03]  /*8b40*/  IADD3.X R99, PT, PT, R58, UR9, RZ, P1, !PT ;  /* 0x000000093a637c10 */ /* 0x000fc60008ffe4ff */
[----:B------:R-:W4:Y:S04]  /*8b50*/  LDG.E.U8 R108, desc[UR12][R100.64] ;  /* 0x0000000c646c7981 */ /* 0x000f28000c1e1100 */
[----:B------:R1:W4:Y:S01]  /*8b60*/  LDG.E.U8 R110, desc[UR12][R98.64] ;  /* 0x0000000c626e7981 */ /* 0x000322000c1e1100 */
[----:B0-----:R-:W-:-:S04]  /*8b70*/  IADD3 R96, P2, PT, R59, UR4, RZ ;  /* 0x000000043b607c10 */ /* 0x001fc8000ff5e0ff */
[----:B------:R-:W-:Y:S02]  /*8b80*/  IADD3.X R97, PT, PT, R57, UR9, RZ, P2, !PT ;  /* 0x0000000939617c10 */ /* 0x000fe400097fe4ff */
[----:B-1----:R-:W-:-:S03]  /*8b90*/  IADD3 R98, P2, PT, R56, UR4, RZ ;  /* 0x0000000438627c10 */ /* 0x002fc6000ff5e0ff */
[----:B------:R0:W4:Y:S01]  /*8ba0*/  LDG.E.U8 R112, desc[UR12][R96.64] ;  /* 0x0000000c60707981 */ /* 0x000122000c1e1100 */
[----:B---3--:R-:W-:-:S03]  /*8bb0*/  IADD3 R100, P1, PT, R54, UR4, RZ ;  /* 0x0000000436647c10 */ /* 0x008fc6000ff3e0ff */
[----:B------:R-:W3:Y:S01]  /*8bc0*/  LDL R54, [R1+0x48] ;  /* 0x0000480001367983 */ /* 0x000ee20000100800 */
[----:B------:R-:W-:-:S03]  /*8bd0*/  IADD3.X R101, PT, PT, R53, UR9, RZ, P1, !PT ;  /* 0x0000000935657c10 */ /* 0x000fc60008ffe4ff */
[----:B------:R-:W3:Y:S01]  /*8be0*/  LDL R53, [R1+0x688] ;  /* 0x0006880001357983 */ /* 0x000ee20000100800 */
[----:B------:R-:W-:Y:S01]  /*8bf0*/  IADD3.X R99, PT, PT, R52, UR9, RZ, P2, !PT ;  /* 0x0000000934637c10 */ /* 0x000fe200097fe4ff */
[----:B0-----:R-:W-:Y:S02]  /*8c00*/  IMAD.IADD R97, R102, 0x1, R8 ;  /* 0x0000000166617824 */ /* 0x001fe400078e0208 */
[----:B------:R-:W3:Y:S04]  /*8c10*/  LDL R52, [R1+0x26c] ;  /* 0x00026c0001347983 */ /* 0x000ee80000100800 */
[----:B------:R0:W3:Y:S04]  /*8c20*/  LDG.E.U8 R114, desc[UR12][R100.64] ;  /* 0x0000000c64727981 */ /* 0x0000e8000c1e1100 */
[----:B------:R1:W3:Y:S01]  /*8c30*/  LDG.E.U8 R116, desc[UR12][R98.64] ;  /* 0x0000000c62747981 */ /* 0x0002e2000c1e1100 */
[----:B0-----:R-:W-:-:S02]  /*8c40*/  IADD3 R100, P1, PT, R97, UR4, RZ ;  /* 0x0000000461647c10 */ /* 0x001fc4000ff3e0ff */
[----:B--2---:R-:W-:Y:S02]  /*8c50*/  IADD3 R96, P2, PT, R27, UR4, RZ ;  /* 0x000000041b607c10 */ /* 0x004fe4000ff5e0ff */
[----:B------:R-:W2:Y:S02]  /*8c60*/  LDL R27, [R1+0x2c] ;  /* 0x00002c00011b7983 */ /* 0x000ea40000100800 */
[----:B----4-:R-:W-:Y:S02]  /*8c70*/  IADD3.X R97, PT, PT, R19, UR9, RZ, P2, !PT ;  /* 0x0000000913617c10 */ /* 0x010fe400097fe4ff */
[----:B------:R-:W4:Y:S01]  /*8c80*/  LDL R19, [R1+0x4c] ;  /* 0x00004c0001137983 */ /* 0x000f220000100800 */
[----:B-1----:R-:W-:Y:S01]  /*8c90*/  IADD3 R99, P3, PT, R8, R103, RZ ;  /* 0x0000006708637210 */ /* 0x002fe20007f7e0ff */
[----:B------:R-:W-:Y:S01]  /*8ca0*/  IMAD R102, R103, 0x9, RZ ;  /* 0x0000000967667824 */ /* 0x000fe200078e02ff */
[----:B------:R-:W-:Y:S01]  /*8cb0*/  IADD3.X R101, PT, PT, R55, UR9, RZ, P1, !PT ;  /* 0x0000000937657c10 */ /* 0x000fe20008ffe4ff */
[----:B------:R0:W4:Y:S01]  /*8cc0*/  LDG.E.U8 R120, desc[UR12][R96.64] ;  /* 0x0000000c60787981 */ /* 0x000122000c1e1100 */
[----:B------:R-:W-:Y:S01]  /*8cd0*/  IADD3 RZ, P1, PT, R99, UR4, RZ ;  /* 0x0000000463ff7c10 */ /* 0x000fe2000ff3e0ff */
[----:B------:R-:W-:Y:S01]  /*8ce0*/  IMAD.IADD R102, R102, 0x1, R8 ;  /* 0x0000000166667824 */ /* 0x000fe200078e0208 */
[C---:B------:R-:W-:Y:S01]  /*8cf0*/  LEA.HI.X.SX32 R98, R103.reuse, R12, 0x1, P3 ;  /* 0x0000000c67627211 */ /* 0x040fe200018f0eff */
[----:B------:R1:W4:Y:S01]  /*8d00*/  LDG.E.U8 R118, desc[UR12][R100.64] ;  /* 0x0000000c64767981 */ /* 0x000322000c1e1100 */
[----:B0-----:R-:W-:-:S02]  /*8d10*/  IMAD.SHL.U32 R97, R103, 0x2, RZ ;  /* 0x0000000267617824 */ /* 0x001fc400078e00ff */
[----:B-1----:R-:W-:Y:S01]  /*8d20*/  VIADD R100, R99, UR4 ;  /* 0x0000000463647c36 */ /* 0x002fe20008000000 */
[----:B------:R-:W-:Y:S02]  /*8d30*/  IADD3.X R101, PT, PT, R98, UR7, RZ, P1, !PT ;  /* 0x0000000762657c10 */ /* 0x000fe40008ffe4ff */
[----:B------:R-:W-:Y:S01]  /*8d40*/  IADD3 R98, P1, PT, R102, UR4, RZ ;  /* 0x0000000466627c10 */ /* 0x000fe2000ff3e0ff */
[----:B------:R0:W-:Y:S04]  /*8d50*/  STL [R1+0x864], R12 ;  /* 0x0008640c01007387 */ /* 0x0001e80000100800 */
[----:B------:R1:W4:Y:S04]  /*8d60*/  LDG.E.U8 R122, desc[UR12][R100.64] ;  /* 0x0000000c647a7981 */ /* 0x000328000c1e1100 */
[----:B------:R-:W4:Y:S04]  /*8d70*/  LDL R55, [R1+0x30] ;  /* 0x0000300001377983 */ /* 0x000f280000100800 */
[----:B------:R-:W4:Y:S01]  /*8d80*/  LDL R57, [R1+0x54] ;  /* 0x0000540001397983 */ /* 0x000f220000100800 */
[----:B-1----:R-:W-:Y:S01]  /*8d90*/  IMAD.IADD R100, R97, 0x1, R8 ;  /* 0x0000000161647824 */ /* 0x002fe200078e0208 */
[----:B---3--:R-:W-:-:S02]  /*8da0*/  IADD3.X R99, PT, PT, R54, UR9, RZ, P1, !PT ;  /* 0x0000000936637c10 */ /* 0x008fc40008ffe4ff */
[----:B------:R-:W3:Y:S01]  /*8db0*/  LDL R58, [R1+0x6a0] ;  /* 0x0006a000013a7983 */ /* 0x000ee20000100800 */
[----:B------:R-:W-:-:S03]  /*8dc0*/  IADD3 R96, P2, PT, R53, UR4, RZ ;  /* 0x0000000435607c10 */ /* 0x000fc6000ff5e0ff */
[----:B------:R-:W3:Y:S01]  /*8dd0*/  LDL R54, [R1+0x684] ;  /* 0x0006840001367983 */ /* 0x000ee20000100800 */
[----:B------:R-:W-:Y:S01]  /*8de0*/  IADD3 RZ, P1, PT, R100, UR4, RZ ;  /* 0x0000000464ff7c10 */ /* 0x000fe2000ff3e0ff */
[----:B------:R-:W-:Y:S02]  /*8df0*/  IMAD R101, R103, 0xa, RZ ;  /* 0x0000000a67657824 */ /* 0x000fe400078e02ff */
[----:B------:R1:W3:Y:S04]  /*8e00*/  LDG.E.U8 R124, desc[UR12][R98.64] ;  /* 0x0000000c627c7981 */ /* 0x0002e8000c1e1100 */
[----:B------:R-:W3:Y:S01]  /*8e10*/  LDL R53, [R1+0x50] ;  /* 0x0000500001357983 */ /* 0x000ee20000100800 */
[----:B------:R-:W-:-:S03]  /*8e20*/  IADD3.X R97, PT, PT, R52, UR9, RZ, P2, !PT ;  /* 0x0000000934617c10 */ /* 0x000fc600097fe4ff */
[----:B------:R-:W3:Y:S04]  /*8e30*/  LDL R56, [R1+0x680] ;  /* 0x0006800001387983 */ /* 0x000ee80000100800 */
[----:B------:R-:W3:Y:S01]  /*8e40*/  LDL R52, [R1+0x270] ;  /* 0x0002700001347983 */ /* 0x000ee20000100800 */
[----:B------:R-:W-:Y:S02]  /*8e50*/  IMAD.IADD R101, R101, 0x1, R8 ;  /* 0x0000000165657824 */ /* 0x000fe400078e0208 */
[----:B-1----:R-:W-:Y:S01]  /*8e60*/  VIADD R98, R100, UR4 ;  /* 0x0000000464627c36 */ /* 0x002fe20008000000 */
[----:B0-----:R-:W3:Y:S02]  /*8e70*/  LDL R12, [R1+0x274] ;  /* 0x00027400010c7983 */ /* 0x001ee40000100800 */
[----:B------:R-:W-:Y:S01]  /*8e80*/  IADD3 R100, P2, PT, R101, UR4, RZ ;  /* 0x0000000465647c10 */ /* 0x000fe2000ff5e0ff */
[----:B------:R-:W-:Y:S01]  /*8e90*/  IMAD R102, R103, 0x3, RZ ;  /* 0x0000000367667824 */ /* 0x000fe200078e02ff */
[----:B------:R0:W3:Y:S04]  /*8ea0*/  LDG.E.U8 R126, desc[UR12][R96.64] ;  /* 0x0000000c607e7981 */ /* 0x0000e8000c1e1100 */
[----:B------:R-:W3:Y:S04]  /*8eb0*/  LDL R81, [R1+0x3c] ;  /* 0x00003c0001517983 */ /* 0x000ee80000100800 */
[----:B------:R-:W3:Y:S04]  /*8ec0*/  LDL R80, [R1+0x698] ;  /* 0x0006980001507983 */ /* 0x000ee80000100800 */
[----:B------:R-:W3:Y:S04]  /*8ed0*/  LDL R75, [R1+0x23c] ;  /* 0x00023c00014b7983 */ /* 0x000ee80000100800 */
[----:B------:R-:W3:Y:S04]  /*8ee0*/  LDL R73, [R1+0x25c] ;  /* 0x00025c0001497983 */ /* 0x000ee80000100800 */
[----:B------:R-:W3:Y:S04]  /*8ef0*/  LDL R74, [R1+0x678] ;  /* 0x00067800014a7983 */ /* 0x000ee80000100800 */
[----:B------:R-:W3:Y:S04]  /*8f00*/  LDL R72, [R1+0x27c] ;  /* 0x00027c0001487983 */ /* 0x000ee80000100800 */
[----:B------:R-:W3:Y:S01]  /*8f10*/  LDL R59, [R1+0x6f4] ;  /* 0x0006f400013b7983 */ /* 0x000ee20000100800 */
[----:B--2---:R-:W-:-:S03]  /*8f20*/  IADD3.X R99, PT, PT, R27, UR7, RZ, P1, !PT ;  /* 0x000000071b637c10 */ /* 0x004fc60008ffe4ff */
[----:B------:R-:W2:Y:S01]  /*8f30*/  LDL R27, [R1+0x34] ;  /* 0x00003400011b7983 */ /* 0x000ea20000100800 */
[----:B----4-:R-:W-:Y:S01]  /*8f40*/  IADD3.X R101, PT, PT, R19, UR9, RZ, P2, !PT ;  /* 0x0000000913657c10 */ /* 0x010fe200097fe4ff */
[----:B0-----:R-:W-:Y:S02]  /*8f50*/  IMAD.IADD R96, R102, 0x1, R8 ;  /* 0x0000000166607824 */ /* 0x001fe400078e0208 */
[----:B------:R-:W4:Y:S01]  /*8f60*/  LDL R19, [R1+0x254] ;  /* 0x0002540001137983 */ /* 0x000f220000100800 */
[----:B------:R-:W-:-:S03]  /*8f70*/  IMAD R97, R103, 0xb, RZ ;  /* 0x0000000b67617824 */ /* 0x000fc600078e02ff */
[----:B------:R-:W4:Y:S01]  /*8f80*/  LDG.E.U8 R128, desc[UR12][R98.64] ;  /* 0x0000000c62807981 */ /* 0x000f22000c1e1100 */
[C---:B------:R-:W-:Y:S01]  /*8f90*/  IADD3 RZ, P1, PT, R96.reuse, UR4, RZ ;  /* 0x0000000460ff7c10 */ /* 0x040fe2000ff3e0ff */
[----:B------:R-:W-:Y:S02]  /*8fa0*/  IMAD R102, R103, 0xc, RZ ;  /* 0x0000000c67667824 */ /* 0x000fe400078e02ff */
[----:B------:R0:W4:Y:S01]  /*8fb0*/  LDG.E.U8 R130, desc[UR12][R100.64] ;  /* 0x0000000c64827981 */ /* 0x000122000c1e1100 */
[----:B------:R-:W-:Y:S02]  /*8fc0*/  VIADD R96, R96, UR4 ;  /* 0x0000000460607c36 */ /* 0x000fe40008000000 */
[--C-:B------:R-:W-:Y:S02]  /*8fd0*/  IMAD.IADD R102, R102, 0x1, R8.reuse ;  /* 0x0000000166667824 */ /* 0x100fe400078e0208 */
[----:B0-----:R-:W-:-:S05]  /*8fe0*/  IMAD.IADD R100, R97, 0x1, R8 ;  /* 0x0000000161647824 */ /* 0x001fca00078e0208 */
[----:B------:R-:W-:Y:S02]  /*8ff0*/  IADD3 R100, P2, PT, R100, UR4, RZ ;  /* 0x0000000464647c10 */ /* 0x000fe4000ff5e0ff */
[----:B------:R-:W-:Y:S02]  /*9000*/  IADD3.X R97, PT, PT, R55, UR7, RZ, P1, !PT ;  /* 0x0000000737617c10 */ /* 0x000fe40008ffe4ff */
[----:B------:R-:W-:Y:S01]  /*9010*/  IADD3 RZ, P1, PT, R134, UR4, RZ ;  /* 0x0000000486ff7c10 */ /* 0x000fe2000ff3e0ff */
[----:B------:R-:W4:Y:S04]  /*9020*/  LDL R55, [R1+0x38] ;  /* 0x0000380001377983 */ /* 0x000f280000100800 */
[----:B------:R0:W4:Y:S01]  /*9030*/  LDG.E.U8 R132, desc[UR12][R96.64] ;  /* 0x0000000c60847981 */ /* 0x000122000c1e1100 */
[----:B---3--:R-:W-:-:S03]  /*9040*/  IADD3 R98, P3, PT, R54, UR4, RZ ;  /* 0x0000000436627c10 */ /* 0x008fc6000ff7e0ff */
[----:B------:R-:W3:Y:S01]  /*9050*/  LDL R54, [R1+0x69c] ;  /* 0x00069c0001367983 */ /* 0x000ee20000100800 */
[----:B0-----:R-:W-:Y:S01]  /*9060*/  VIADD R96, R134, UR4 ;  /* 0x0000000486607c36 */ /* 0x001fe20008000000 */
[----:B------:R-:W-:Y:S02]  /*9070*/  IADD3.X R101, PT, PT, R53, UR9, RZ, P2, !PT ;  /* 0x0000000935657c10 */ /* 0x000fe400097fe4ff */
[----:B------:R-:W3:Y:S04]  /*9080*/  LDL R53, [R1+0x58] ;  /* 0x0000580001357983 */ /* 0x000ee80000100800 */
[----:B------:R0:W3:Y:S01]  /*9090*/  LDG.E.U8 R134, desc[UR12][R100.64] ;  /* 0x0000000c64867981 */ /* 0x0000e2000c1e1100 */
[----:B------:R-:W-:-:S03]  /*90a0*/  IADD3.X R99, PT, PT, R52, UR9, RZ, P3, !PT ;  /* 0x0000000934637c10 */ /* 0x000fc60009ffe4ff */
[----:B------:R-:W3:Y:S04]  /*90b0*/  LDL R52, [R1+0x67c] ;  /* 0x00067c0001347983 */ /* 0x000ee80000100800 */
[----:B------:R1:W3:Y:S01]  /*90c0*/  LDG.E.U8 R136, desc[UR12][R98.64] ;  /* 0x0000000c62887981 */ /* 0x0002e2000c1e1100 */
[----:B0-----:R-:W-:Y:S01]  /*90d0*/  IMAD R101, R103, 0x5, RZ ;  /* 0x0000000567657824 */ /* 0x001fe200078e02ff */
[----:B--2---:R-:W-:Y:S02]  /*90e0*/  IADD3.X R97, PT, PT, R27, UR7, RZ, P1, !PT ;  /* 0x000000071b617c10 */ /* 0x004fe40008ffe4ff */
[----:B-1----:R-:W-:Y:S01]  /*90f0*/  IADD3 R98, P1, PT, R102, UR4, RZ ;  /* 0x0000000466627c10 */ /* 0x002fe2000ff3e0ff */
[----:B------:R-:W2:Y:S03]  /*9100*/  LDL R27, [R1+0x258] ;  /* 0x00025800011b7983 */ /* 0x000ea60000100800 */
[----:B------:R-:W-:Y:S01]  /*9110*/  IADD3.X R99, PT, PT, R57, UR9, RZ, P1, !PT ;  /* 0x0000000939637c10 */ /* 0x000fe20008ffe4ff */
[----:B------:R0:W2:Y:S01]  /*9120*/  LDG.E.U8 R138, desc[UR12][R96.64] ;  /* 0x0000000c608a7981 */ /* 0x0000a2000c1e1100 */
[----:B------:R-:W-:-:S03]  /*9130*/  IADD3 R100, P1, PT, R56, UR4, RZ ;  /* 0x0000000438647c10 */ /* 0x000fc6000ff3e0ff */
[----:B------:R1:W2:Y:S01]  /*9140*/  LDG.E.U8 R140, desc[UR12][R98.64] ;  /* 0x0000000c628c7981 */ /* 0x0002a2000c1e1100 */
[----:B------:R-:W-:-:S03]  /*9150*/  IMAD R102, R103, 0xd, RZ ;  /* 0x0000000d67667824 */ /* 0x000fc600078e02ff */
[----:B------:R-:W2:Y:S01]  /*9160*/  LDL R57, [R1+0x40] ;  /* 0x0000400001397983 */ /* 0x000ea20000100800 */
[----:B0-----:R-:W-:-:S03]  /*9170*/  IADD3 R96, P2, PT, R58, UR4, RZ ;  /* 0x000000043a607c10 */ /* 0x001fc6000ff5e0ff */
[----:B------:R-:W2:Y:S01]  /*9180*/  LDL R58, [R1+0x6d4] ;  /* 0x0006d400013a7983 */ /* 0x000ea20000100800 */
[----:B-1----:R-:W-:Y:S01]  /*9190*/  IMAD.IADD R98, R101, 0x1, R8 ;  /* 0x0000000165627824 */ /* 0x002fe200078e0208 */
[----:B----4-:R-:W-:Y:S02]  /*91a0*/  IADD3.X R97, PT, PT, R19, UR9, RZ, P2, !PT ;  /* 0x0000000913617c10 */ /* 0x010fe400097fe4ff */
[----:B------:R-:W4:Y:S01]  /*91b0*/  LDL R56, [R1+0x200] ;  /* 0x0002000001387983 */ /* 0x000f220000100800 */
[----:B------:R-:W-:-:S03]  /*91c0*/  IADD3.X R101, PT, PT, R12, UR9, RZ, P1, !PT ;  /* 0x000000090c657c10 */ /* 0x000fc60008ffe4ff */
[----:B------:R-:W4:Y:S04]  /*91d0*/  LDL R19, [R1+0x278] ;  /* 0x0002780001137983 */ /* 0x000f280000100800 */
[----:B------:R-:W4:Y:S01]  /*91e0*/  LDL R12, [R1+0x6b8] ;  /* 0x0006b800010c7983 */ /* 0x000f220000100800 */
[----:B------:R-:W-:Y:S01]  /*91f0*/  IMAD.IADD R99, R102, 0x1, R8 ;  /* 0x0000000166637824 */ /* 0x000fe200078e0208 */
[C---:B------:R-:W-:Y:S02]  /*9200*/  IADD3 RZ, P1, PT, R98.reuse, UR4, RZ ;  /* 0x0000000462ff7c10 */ /* 0x040fe4000ff3e0ff */
[----:B------:R0:W4:Y:S01]  /*9210*/  LDG.E.U8 R142, desc[UR12][R96.64] ;  /* 0x0000000c608e7981 */ /* 0x000122000c1e1100 */
[----:B------:R-:W-:-:S03]  /*9220*/  VIADD R98, R98, UR4 ;  /* 0x0000000462627c36 */ /* 0x000fc60008000000 */
[----:B------:R3:W4:Y:S01]  /*9230*/  LDG.E.U8 R144, desc[UR12][R100.64] ;  /* 0x0000000c64907981 */ /* 0x000722000c1e1100 */
[----:B0-----:R-:W-:Y:S02]  /*9240*/  IADD3 R96, P2, PT, R99, UR4, RZ ;  /* 0x0000000463607c10 */ /* 0x001fe4000ff5e0ff */
[----:B------:R-:W-:Y:S02]  /*9250*/  IADD3.X R99, PT, PT, R55, UR7, RZ, P1, !PT ;  /* 0x0000000737637c10 */ /* 0x000fe40008ffe4ff */
[----:B------:R-:W4:Y:S04]  /*9260*/  LDL R55, [R1+0x6b4] ;  /* 0x0006b40001377983 */ /* 0x000f280000100800 */
[----:B------:R0:W4:Y:S01]  /*9270*/  LDG.E.U8 R146, desc[UR12][R98.64] ;  /* 0x0000000c62927981 */ /* 0x000122000c1e1100 */
[----:B---3--:R-:W-:-:S03]  /*9280*/  IADD3 R100, P1, PT, R54, UR4, RZ ;  /* 0x0000000436647c10 */ /* 0x008fc6000ff3e0ff */
[----:B------:R-:W3:Y:S01]  /*9290*/  LDL R54, [R1+0x220] ;  /* 0x0002200001367983 */ /* 0x000ee20000100800 */
[----:B0-----:R-:W-:Y:S01]  /*92a0*/  IMAD R99, R103, 0x6, RZ ;  /* 0x0000000667637824 */ /* 0x001fe200078e02ff */
[----:B------:R-:W-:Y:S02]  /*92b0*/  IADD3.X R97, PT, PT, R53, UR9, RZ, P2, !PT ;  /* 0x0000000935617c10 */ /* 0x000fe400097fe4ff */
[----:B------:R-:W3:Y:S04]  /*92c0*/  LDL R53, [R1+0x240] ;  /* 0x0002400001357983 */ /* 0x000ee80000100800 */
[----:B------:R0:W3:Y:S01]  /*92d0*/  LDG.E.U8 R148, desc[UR12][R96.64] ;  /* 0x0000000c60947981 */ /* 0x0000e2000c1e1100 */
[----:B------:R-:W-:-:S03]  /*92e0*/  IADD3 R98, P2, PT, R52, UR4, RZ ;  /* 0x0000000434627c10 */ /* 0x000fc6000ff5e0ff */
[----:B------:R-:W3:Y:S01]  /*92f0*/  LDL R52, [R1+0x694] ;  /* 0x0006940001347983 */ /* 0x000ee20000100800 */
[----:B0-----:R-:W-:Y:S01]  /*9300*/  IMAD.IADD R97, R99, 0x1, R8 ;  /* 0x0000000163617824 */ /* 0x001fe200078e0208 */
[----:B--2---:R-:W-:Y:S02]  /*9310*/  IADD3.X R101, PT, PT, R27, UR9, RZ, P1, !PT ;  /* 0x000000091b657c10 */ /* 0x004fe40008ffe4ff */
[----:B------:R-:W2:Y:S01]  /*9320*/  LDL R27, [R1+0x674] ;  /* 0x00067400011b7983 */ /* 0x000ea20000100800 */
[----:B----4-:R-:W-:-:S03]  /*9330*/  IADD3.X R99, PT, PT, R19, UR9, RZ, P2, !PT ;  /* 0x0000000913637c10 */ /* 0x010fc600097fe4ff */
[----:B------:R0:W4:Y:S01]  /*9340*/  LDG.E.U8 R150, desc[UR12][R100.64] ;  /* 0x0000000c64967981 */ /* 0x000122000c1e1100 */
[----:B------:R-:W-:-:S03]  /*9350*/  IADD3 R96, P2, PT, R12, UR4, RZ ;  /* 0x000000040c607c10 */ /* 0x000fc6000ff5e0ff */
[----:B------:R-:W4:Y:S04]  /*9360*/  LDL R19, [R1+0x260] ;  /* 0x0002600001137983 */ /* 0x000f280000100800 */
[----:B------:R-:W4:Y:S01]  /*9370*/  LDL R12, [R1+0x280] ;  /* 0x00028000010c7983 */ /* 0x000f220000100800 */
[C---:B------:R-:W-:Y:S01]  /*9380*/  IADD3 RZ, P1, PT, R97.reuse, UR4, RZ ;  /* 0x0000000461ff7c10 */ /* 0x040fe2000ff3e0ff */
[----:B0-----:R-:W-:Y:S02]  /*9390*/  VIADD R100, R97, UR4 ;  /* 0x0000000461647c36 */ /* 0x001fe40008000000 */
[----:B------:R0:W4:Y:S01]  /*93a0*/  LDG.E.U8 R152, desc[UR12][R98.64] ;  /* 0x0000000c62987981 */ /* 0x000122000c1e1100 */
[----:B------:R-:W-:-:S05]  /*93b0*/  IADD3.X R101, PT, PT, R81, UR7, RZ, P1, !PT ;  /* 0x0000000751657c10 */ /* 0x000fca0008ffe4ff */
[----:B------:R1:W4:Y:S01]  /*93c0*/  LDG.E.U8 R154, desc[UR12][R100.64] ;  /* 0x0000000c649a7981 */ /* 0x000322000c1e1100 */
[----:B0-----:R-:W-:Y:S02]  /*93d0*/  IADD3 R98, P1, PT, R80, UR4, RZ ;  /* 0x0000000450627c10 */ /* 0x001fe4000ff3e0ff */
[----:B------:R-:W-:Y:S01]  /*93e0*/  IADD3.X R97, PT, PT, R75, UR9, RZ, P2, !PT ;  /* 0x000000094b617c10 */ /* 0x000fe200097fe4ff */
[----:B-1----:R-:W-:Y:S01]  /*93f0*/  IMAD R100, R103, 0x7, RZ ;  /* 0x0000000767647824 */ /* 0x002fe200078e02ff */
[----:B------:R-:W-:-:S03]  /*9400*/  IADD3.X R99, PT, PT, R73, UR9, RZ, P1, !PT ;  /* 0x0000000949637c10 */ /* 0x000fc60008ffe4ff */
[----:B------:R0:W4:Y:S01]  /*9410*/  LDG.E.U8 R155, desc[UR12][R96.64] ;  /* 0x0000000c609b7981 */ /* 0x000122000c1e1100 */
[----:B------:R-:W-:Y:S01]  /*9420*/  IADD3 R102, P2, PT, R74, UR4, RZ ;  /* 0x000000044a667c10 */ /* 0x000fe2000ff5e0ff */
[----:B------:R-:W-:Y:S02]  /*9430*/  IMAD.IADD R100, R100, 0x1, R8 ;  /* 0x0000000164647824 */ /* 0x000fe400078e0208 */
[----:B------:R1:W4:Y:S01]  /*9440*/  LDG.E.U8 R157, desc[UR12][R98.64] ;  /* 0x0000000c629d7981 */ /* 0x000322000c1e1100 */
[----:B------:R-:W-:Y:S02]  /*9450*/  IADD3.X R103, PT, PT, R72, UR9, RZ, P2, !PT ;  /* 0x0000000948677c10 */ /* 0x000fe400097fe4ff */
[----:B------:R-:W-:Y:S02]  /*9460*/  IADD3 R100, P1, PT, R100, UR4, RZ ;  /* 0x0000000464647c10 */ /* 0x000fe4000ff3e0ff */
[----:B0-----:R-:W-:Y:S01]  /*9470*/  IADD3 R96, P3, PT, R58, UR4, RZ ;  /* 0x000000043a607c10 */ /* 0x001fe2000ff7e0ff */
[----:B------:R0:W4:Y:S01]  /*9480*/  LDG.E.U8 R159, desc[UR12][R102.64] ;  /* 0x0000000c669f7981 */ /* 0x000122000c1e1100 */
[----:B-1----:R-:W-:-:S02]  /*9490*/  IADD3 R98, P2, PT, R59, UR4, RZ ;  /* 0x000000043b627c10 */ /* 0x002fc4000ff5e0ff */
[----:B------:R-:W-:Y:S02]  /*94a0*/  IADD3.X R101, PT, PT, R57, UR9, RZ, P1, !PT ;  /* 0x0000000939657c10 */ /* 0x000fe40008ffe4ff */
[----:B------:R-:W-:Y:S02]  /*94b0*/  IADD3.X R99, PT, PT, R56, UR9, RZ, P2, !PT ;  /* 0x0000000938637c10 */ /* 0x000fe400097fe4ff */
[----:B---3--:R-:W-:Y:S01]  /*94c0*/  IADD3.X R97, PT, PT, R54, UR9, RZ, P3, !PT ;  /* 0x0000000936617c10 */ /* 0x008fe20009ffe4ff */
[----:B------:R-:W3:Y:S01]  /*94d0*/  LDG.E.U8 R100, desc[UR12][R100.64] ;  /* 0x0000000c64647981 */ /* 0x000ee2000c1e1100 */
[----:B0-----:R-:W-:-:S03]  /*94e0*/  IADD3 R102, P1, PT, R55, UR4, RZ ;  /* 0x0000000437667c10 */ /* 0x001fc6000ff3e0ff */
[----:B------:R0:W3:Y:S01]  /*94f0*/  LDG.E.U8 R163, desc[UR12][R96.64] ;  /* 0x0000000c60a37981 */ /* 0x0000e2000c1e1100 */
[----:B------:R-:W-:-:S03]  /*9500*/  IADD3.X R103, PT, PT, R53, UR9, RZ, P1, !PT ;  /* 0x0000000935677c10 */ /* 0x000fc60008ffe4ff */
[----:B------:R2:W3:Y:S01]  /*9510*/  LDG.E.U8 R101, desc[UR12][R98.64] ;  /* 0x0000000c62657981 */ /* 0x0004e2000c1e1100 */
[----:B0-----:R-:W-:-:S03]  /*9520*/  IADD3 R96, P1, PT, R52, UR4, RZ ;  /* 0x0000000434607c10 */ /* 0x001fc6000ff3e0ff */
[----:B------:R-:W3:Y:S04]  /*9530*/  LDG.E.U8 R102, desc[UR12][R102.64] ;  /* 0x0000000c66667981 */ /* 0x000ee8000c1e1100 */
[----:B------:R0:W-:Y:S01]  /*9540*/  STL [R1+0x868], R8 ;  /* 0x0008680801007387 */ /* 0x0001e20000100800 */
[----:B------:R-:W-:Y:S01]  /*9550*/  UMOV UR7, 0x400 ;  /* 0x0000040000077882 */ /* 0x000fe20000000000 */
[----:B------:R-:W-:Y:S02]  /*9560*/  S2UR UR10, SR_CgaCtaId ;  /* 0x00000000000a79c3 */ /* 0x000fe40000008800 */
[----:B------:R-:W3:Y:S04]  /*9570*/  LDL.LU R74, [R1+0x18] ;  /* 0x00001800014a7983 */ /* 0x000ee80000300800 */
[----:B------:R-:W3:Y:S01]  /*9580*/  LDL.LU R75, [R1+0x28] ;  /* 0x00002800014b7983 */ /* 0x000ee20000300800 */
[----:B--2---:R-:W-:-:S02]  /*9590*/  IADD3 R98, P2, PT, R27, UR4, RZ ;  /* 0x000000041b627c10 */ /* 0x004fc4000ff5e0ff */
[----:B----4-:R-:W-:Y:S02]  /*95a0*/  IADD3.X R97, PT, PT, R19, UR9, RZ, P1, !PT ;  /* 0x0000000913617c10 */ /* 0x010fe40008ffe4ff */
[----:B------:R-:W-:-:S04]  /*95b0*/  IADD3.X R99, PT, PT, R12, UR9, RZ, P2, !PT ;  /* 0x000000090c637c10 */ /* 0x000fc800097fe4ff */
[----:B------:R-:W2:Y:S04]  /*95c0*/  LDG.E.U8 R97, desc[UR12][R96.64] ;  /* 0x0000000c60617981 */ /* 0x000ea8000c1e1100 */
[----:B------:R1:W4:Y:S01]  /*95d0*/  LDG.E.U8 R99, desc[UR12][R98.64] ;  /* 0x0000000c62637981 */ /* 0x000322000c1e1100 */
[----:B------:R-:W1:Y:S02]  /*95e0*/  S2R R19, SR_TID.X ;  /* 0x0000000000137919 */ /* 0x000e640000002100 */
[C---:B-1----:R-:W-:Y:S02]  /*95f0*/  IMAD.SHL.U32 R98, R19.reuse, 0x80, RZ ;  /* 0x0000008013627824 */ /* 0x042fe400078e00ff */
[----:B------:R-:W-:-:S03]  /*9600*/  IMAD.SHL.U32 R96, R19, 0x40, RZ ;  /* 0x0000004013607824 */ /* 0x000fc600078e00ff */
[----:B------:R-:W-:-:S04]  /*9610*/  LOP3.LUT R98, R98, 0x200, RZ, 0xc0, !PT ;  /* 0x0000020062627812 */ /* 0x000fc800078ec0ff */
[----:B------:R-:W-:Y:S02]  /*9620*/  LOP3.LUT R98, R98, 0x40, R96, 0xf8, !PT ;  /* 0x0000004062627812 */ /* 0x000fe400078ef860 */
[----:B------:R-:W-:Y:S02]  /*9630*/  SHF.R.S32.HI R96, RZ, 0x1, R19 ;  /* 0x00000001ff607819 */ /* 0x000fe40000011413 */
[C---:B------:R-:W-:Y:S02]  /*9640*/  LOP3.LUT R12, R19.reuse, 0x7, RZ, 0xc0, !PT ;  /* 0x00000007130c7812 */ /* 0x040fe400078ec0ff */
[----:B------:R-:W-:Y:S01]  /*9650*/  SGXT R96, R96, 0x1 ;  /* 0x000000016060781a */ /* 0x000fe20000000200 */
[----:B0-----:R-:W-:-:S03]  /*9660*/  IMAD.SHL.U32 R8, R19, 0x2, RZ ;  /* 0x0000000213087824 */ /* 0x001fc600078e00ff */
[----:B------:R-:W-:Y:S01]  /*9670*/  LOP3.LUT R98, R98, 0x120, R96, 0xf8, !PT ;  /* 0x0000012062627812 */ /* 0x000fe200078ef860 */
[----:B------:R-:W-:-:S05]  /*9680*/  IMAD.SHL.U32 R96, R12, 0x10, RZ ;  /* 0x000000100c607824 */ /* 0x000fca00078e00ff */
[----:B------:R-:W-:Y:S02]  /*9690*/  LOP3.LUT R96, R96, 0x30, R8, 0x78, !PT ;  /* 0x0000003060607812 */ /* 0x000fe400078e7808 */
[----:B------:R-:W-:-:S05]  /*96a0*/  LOP3.LUT R8, R19, 0x60, RZ, 0xc0, !PT ;  /* 0x0000006013087812 */ /* 0x000fca00078ec0ff */
[----:B------:R-:W-:Y:S02]  /*96b0*/  IMAD R27, R12, 0x4, R8 ;  /* 0x000000040c1b7824 */ /* 0x000fe400078e0208 */
[----:B------:R-:W0:Y:S01]  /*96c0*/  S2R R12, SR_TID.X ;  /* 0x00000000000c7919 */ /* 0x000e220000002100 */
[----:B------:R-:W1:Y:S02]  /*96d0*/  S2UR UR9, SR_CgaCtaId ;  /* 0x00000000000979c3 */ /* 0x000e640000008800 */
[----:B-1----:R-:W-:Y:S01]  /*96e0*/  ULEA UR7, UR9, UR7, 0x18 ;  /* 0x0000000709077291 */ /* 0x002fe2000f8ec0ff */
[----:B0-----:R-:W-:-:S05]  /*96f0*/  LOP3.LUT R12, R12, 0x7f, RZ, 0xc0, !PT ;  /* 0x0000007f0c0c7812 */ /* 0x001fca00078ec0ff */
[----:B------:R-:W-:Y:S06]  /*9700*/  BAR.SYNC.DEFER_BLOCKING 0x0 ;  /* 0x0000000000007b1d */ /* 0x000fec0000010000 */
[----:B------:R-:W-:Y:S04]  /*9710*/  STS.U8 [R12+UR7], R162 ;  /* 0x000000a20c007988 */ /* 0x000fe80008000007 */
[----:B------:R-:W-:Y:S04]  /*9720*/  STS.U8 [R12+UR7+0x400], R118 ;  /* 0x000400760c007988 */ /* 0x000fe80008000007 */
[----:B------:R-:W-:Y:S04]  /*9730*/  STS.U8 [R12+UR7+0x800], R160 ;  /* 0x000800a00c007988 */ /* 0x000fe80008000007 */
[----:B------:R-:W-:Y:S04]  /*9740*/  STS.U8 [R12+UR7+0xc00], R143 ;  /* 0x000c008f0c007988 */ /* 0x000fe80008000007 */
[----:B------:R-:W-:Y:S04]  /*9750*/  STS.U8 [R12+UR7+0x1000], R127 ;  /* 0x0010007f0c007988 */ /* 0x000fe80008000007 */
[----:B------:R-:W-:Y:S04]  /*9760*/  STS.U8 [R12+UR7+0x1400], R111 ;  /* 0x0014006f0c007988 */ /* 0x000fe80008000007 */
[----:B------:R0:W-:Y:S04]  /*9770*/  STS.U8 [R12+UR7+0x1800], R4 ;  /* 0x001800040c007988 */ /* 0x0001e80008000007 */
[----:B------:R-:W-:Y:S04]  /*9780*/  STS.U8 [R12+UR7+0x1c00], R23 ;  /* 0x001c00170c007988 */ /* 0x000fe80008000007 */
[----:B------:R-:W-:Y:S01]  /*9790*/  STS.U8 [R12+UR7+0x2000], R34 ;  /* 0x002000220c007988 */ /* 0x000fe20008000007 */
[----:B0-----:R-:W-:-:S03]  /*97a0*/  LOP3.LUT R4, R12, 0x10, RZ, 0x3c, !PT ;  /* 0x000000100c047812 */ /* 0x001fc600078e3cff */
[----:B------:R-:W-:Y:S04]  /*97b0*/  STS.U8 [R12+UR7+0x2400], R41 ;  /* 0x002400290c007988 */ /* 0x000fe80008000007 */
[----:B------:R-:W-:Y:S04]  /*97c0*/  STS.U8 [R12+UR7+0x2800], R48 ;  /* 0x002800300c007988 */ /* 0x000fe80008000007 */
[----:B------:R-:W-:Y:S04]  /*97d0*/  STS.U8 [R12+UR7+0x2c00], R63 ;  /* 0x002c003f0c007988 */ /* 0x000fe80008000007 */
[----:B------:R-:W-:Y:S04]  /*97e0*/  STS.U8 [R12+UR7+0x3000], R70 ;  /* 0x003000460c007988 */ /* 0x000fe80008000007 */
[----:B------:R-:W-:Y:S04]  /*97f0*/  STS.U8 [R12+UR7+0x3400], R84 ;  /* 0x003400540c007988 */ /* 0x000fe80008000007 */
[----:B------:R-:W-:Y:S04]  /*9800*/  STS.U8 [R12+UR7+0x3800], R108 ;  /* 0x0038006c0c007988 */ /* 0x000fe80008000007 */
[----:B------:R-:W-:Y:S04]  /*9810*/  STS.U8 [R12+UR7+0x3c00], R116 ;  /* 0x003c00740c007988 */ /* 0x000fe80008000007 */
[----:B------:R0:W-:Y:S01]  /*9820*/  STS.U8 [R4+UR7+0x1880], R5 ;  /* 0x0018800504007988 */ /* 0x0001e20008000007 */
[----:B------:R-:W-:-:S03]  /*9830*/  LOP3.LUT R52, R12, 0x50, RZ, 0x3c, !PT ;  /* 0x000000500c347812 */ /* 0x000fc600078e3cff */
        /* <DEDUP_REMOVED lines=72> */
[----:B------:R-:W-:Y:S01]  /*9cc0*/  STS.U8 [R52+UR7+0x1a80], R21 ;  /* 0x001a801534007988 */ /* 0x000fe20008000007 */
[----:B------:R-:W-:-:S03]  /*9cd0*/  IMAD.U32 R96, R27, 0x20, R96 ;  /* 0x000000201b607824 */ /* 0x000fc600078e0060 */
[----:B------:R-:W-:Y:S01]  /*9ce0*/  STS.U8 [R52+UR7+0x1e80], R32 ;  /* 0x001e802034007988 */ /* 0x000fe20008000007 */
[----:B------:R-:W-:-:S03]  /*9cf0*/  LOP3.LUT R27, R12, 0x60, RZ, 0x3c, !PT ;  /* 0x000000600c1b7812 */ /* 0x000fc600078e3cff */
        /* <DEDUP_REMOVED lines=25> */
[----:B---3--:R-:W-:Y:S04]  /*9e90*/  STS.U8 [R23+UR7+0x380], R100 ;  /* 0x0003806417007988 */ /* 0x008fe80008000007 */
        /* <DEDUP_REMOVED lines=13> */
[----:B--2---:R-:W-:Y:S04]  /*9f70*/  STS.U8 [R23+UR7+0x3b80], R97 ;  /* 0x003b806117007988 */ /* 0x004fe80008000007 */
[----:B----4-:R1:W-:Y:S01]  /*9f80*/  STS.U8 [R23+UR7+0x3f80], R99 ;  /* 0x003f806317007988 */ /* 0x0103e20008000007 */
[----:B------:R-:W-:-:S04]  /*9f90*/  SHF.R.S32.HI R103, RZ, 0x3, R19 ;  /* 0x00000003ff677819 */ /* 0x000fc80000011413 */
[----:B------:R-:W-:Y:S01]  /*9fa0*/  SGXT R103, R103, 0x1 ;  /* 0x000000016767781a */ /* 0x000fe20000000200 */
[----:B------:R-:W-:-:S03]  /*9fb0*/  UMOV UR9, 0x400 ;  /* 0x0000040000097882 */ /* 0x000fc60000000000 */
[----:B------:R-:W-:Y:S01]  /*9fc0*/  LOP3.LUT R103, R103, 0x90, RZ, 0xc0, !PT ;  /* 0x0000009067677812 */ /* 0x000fe200078ec0ff */
[----:B------:R-:W-:Y:S01]  /*9fd0*/  ULEA UR9, UR10, UR9, 0x18 ;  /* 0x000000090a097291 */ /* 0x000fe2000f8ec0ff */
[----:B------:R-:W-:Y:S02]  /*9fe0*/  BAR.SYNC.DEFER_BLOCKING 0x0 ;  /* 0x0000000000007b1d */ /* 0x000fe40000010000 */
[----:B------:R-:W-:-:S04]  /*9ff0*/  LOP3.LUT R103, R103, 0x10, R19, 0x78, !PT ;  /* 0x0000001067677812 */ /* 0x000fc800078e7813 */
[----:B------:R-:W-:Y:S01]  /*a000*/  LOP3.LUT R98, R98, R103, RZ, 0xfc, !PT ;  /* 0x0000006762627212 */ /* 0x000fe200078efcff */
[----:B------:R-:W2:Y:S03]  /*a010*/  S2R R14, SR_TID.X ;  /* 0x00000000000e7919 */ /* 0x000ea60000002100 */
[----:B0-----:R-:W-:Y:S01]  /*a020*/  LOP3.LUT R0, R98, 0x20, RZ, 0x3c, !PT ;  /* 0x0000002062007812 */ /* 0x001fe200078e3cff */
[----:B-1----:R-:W3:Y:S04]  /*a030*/  LDL.LU R99, [R1+0x10] ;  /* 0x0000100001637983 */ /* 0x002ee80000300800 */
[----:B------:R-:W0:Y:S04]  /*a040*/  LDSM.16.M88.4 R60, [R96+UR9+0x1000] ;  /* 0x00100009603c783b */ /* 0x000e280008000200 */
[----:B------:R-:W1:Y:S04]  /*a050*/  LDSM.16.MT88.4 R76, [R98+UR9+0x4000] ;  /* 0x00400009624c783b */ /* 0x000e680008004200 */
[----:B------:R-:W4:Y:S04]  /*a060*/  LDSM.16.MT88.4 R100, [R98+UR9+0x4400] ;  /* 0x004400096264783b */ /* 0x000f280008004200 */
[----:B------:R-:W2:Y:S04]  /*a070*/  LDSM.16.MT88.4 R64, [R0+UR9+0x4000] ;  /* 0x004000090040783b */ /* 0x000ea80008004200 */
[----:B------:R-:W2:Y:S04]  /*a080*/  LDSM.16.MT88.4 R84, [R0+UR9+0x4400] ;  /* 0x004400090054783b */ /* 0x000ea80008004200 */
[----:B------:R-:W2:Y:S04]  /*a090*/  LDSM.16.M88.4 R68, [R96+UR9+0x2000] ;  /* 0x002000096044783b */ /* 0x000ea80008000200 */
[----:B------:R-:W2:Y:S04]  /*a0a0*/  LDSM.16.M88.4 R48, [R96+UR9] ;  /* 0x000000096030783b */ /* 0x000ea80008000200 */
[----:B------:R-:W-:Y:S04]  /*a0b0*/  LDSM.16.MT88.4 R40, [R98+UR9+0x4c00] ;  /* 0x004c00096228783b */ /* 0x000fe80008004200 */
[----:B------:R-:W-:Y:S01]  /*a0c0*/  LDSM.16.MT88.4 R136, [R0+UR9+0x5800] ;  /* 0x005800090088783b */ /* 0x000fe20008004200 */
[----:B0-----:R-:W-:-:S02]  /*a0d0*/  F2FP.F16.E4M3.UNPACK_B R116, R60 ;  /* 0x0000003cff74723e */ /* 0x001fc400020006ff */
[----:B------:R-:W-:Y:S01]  /*a0e0*/  F2FP.F16.E4M3.UNPACK_B R117, R61 ;  /* 0x0000003dff75723e */ /* 0x000fe200020006ff */
[----:B-1----:R-:W-:Y:S02]  /*a0f0*/  IMAD.MOV.U32 R32, RZ, RZ, R76 ;  /* 0x000000ffff207224 */ /* 0x002fe400078e004c */
[----:B------:R-:W-:Y:S02]  /*a100*/  IMAD.MOV.U32 R33, RZ, RZ, R78 ;  /* 0x000000ffff217224 */ /* 0x000fe400078e004e */
[----:B----4-:R-:W-:Y:S02]  /*a110*/  IMAD.MOV.U32 R34, RZ, RZ, R100 ;  /* 0x000000ffff227224 */ /* 0x010fe400078e0064 */
[----:B------:R-:W-:Y:S02]  /*a120*/  IMAD.MOV.U32 R35, RZ, RZ, R102 ;  /* 0x000000ffff237224 */ /* 0x000fe400078e0066 */
[----:B--2---:R-:W-:Y:S02]  /*a130*/  IMAD.MOV.U32 R28, RZ, RZ, R64 ;  /* 0x000000ffff1c7224 */ /* 0x004fe400078e0040 */
[----:B------:R-:W-:-:S02]  /*a140*/  IMAD.MOV.U32 R29, RZ, RZ, R66 ;  /* 0x000000ffff1d7224 */ /* 0x000fc400078e0042 */
[----:B------:R-:W-:Y:S01]  /*a150*/  IMAD.MOV.U32 R30, RZ, RZ, R84 ;  /* 0x000000ffff1e7224 */ /* 0x000fe200078e0054 */
[-C--:B------:R-:W-:Y:S01]  /*a160*/  HMMA.16816.F32 R112, R32, R116.reuse, RZ ;  /* 0x000000742070723c */ /* 0x080fe200000018ff */
[----:B------:R-:W-:Y:S01]  /*a170*/  IMAD.MOV.U32 R31, RZ, RZ, R86 ;  /* 0x000000ffff1f7224 */ /* 0x000fe200078e0056 */
[----:B------:R-:W-:Y:S01]  /*a180*/  F2FP.F16.E4M3.UNPACK_B R124, R68 ;  /* 0x00000044ff7c723e */ /* 0x000fe200020006ff */
[----:B------:R-:W-:Y:S01]  /*a190*/  IMAD.MOV.U32 R36, RZ, RZ, R76 ;  /* 0x000000ffff247224 */ /* 0x000fe200078e004c */
[----:B------:R-:W-:Y:S01]  /*a1a0*/  F2FP.F16.E4M3.UNPACK_B R125, R69 ;  /* 0x00000045ff7d723e */ /* 0x000fe200020006ff */
[----:B------:R-:W-:Y:S01]  /*a1b0*/  IMAD.MOV.U32 R37, RZ, RZ, R78 ;  /* 0x000000ffff257224 */ /* 0x000fe200078e004e */
[----:B------:R-:W-:Y:S01]  /*a1c0*/  F2FP.F16.E4M3.UNPACK_B R132, R48 ;  /* 0x00000030ff84723e */ /* 0x000fe200020006ff */
[----:B------:R-:W-:Y:S01]  /*a1d0*/  IMAD.MOV.U32 R38, RZ, RZ, R100 ;  /* 0x000000ffff267224 */ /* 0x000fe200078e0064 */
[----:B------:R-:W-:Y:S01]  /*a1e0*/  F2FP.F16.E4M3.UNPACK_B R133, R49 ;  /* 0x00000031ff85723e */ /* 0x000fe200020006ff */
[----:B------:R-:W-:Y:S01]  /*a1f0*/  IMAD.MOV.U32 R39, RZ, RZ, R102 ;  /* 0x000000ffff277224 */ /* 0x000fe200078e0066 */
[----:B------:R-:W-:Y:S01]  /*a200*/  HMMA.16816.F32 R116, R28, R116, RZ ;  /* 0x000000741c74723c */ /* 0x000fe200000018ff */
[----:B------:R-:W-:Y:S01]  /*a210*/  F2FP.F16.E4M3.UNPACK_B R60, R60.H1 ;  /* 0x0000003cff3c723e */ /* 0x000fe200030006ff */
[----:B------:R-:W0:Y:S01]  /*a220*/  LDSM.16.M88.4 R32, [R96+UR9+0x3000] ;  /* 0x003000096020783b */ /* 0x000e220008000200 */
[----:B------:R-:W-:-:S05]  /*a230*/  F2FP.F16.E4M3.UNPACK_B R61, R61.H1 ;  /* 0x0000003dff3d723e */ /* 0x000fca00030006ff */
[C---:B------:R-:W-:Y:S08]  /*a240*/  HMMA.16816.F32 R120, R36.reuse, R124, RZ ;  /* 0x0000007c2478723c */ /* 0x040ff000000018ff */
[----:B------:R-:W-:Y:S01]  /*a250*/  HMMA.16816.F32 R128, R36, R132, RZ ;  /* 0x000000842480723c */ /* 0x000fe200000018ff */
[----:B------:R-:W-:Y:S01]  /*a260*/  F2FP.F16.E4M3.UNPACK_B R68, R68.H1 ;  /* 0x00000044ff44723e */ /* 0x000fe200030006ff */
[----:B------:R-:W1:Y:S06]  /*a270*/  LDSM.16.MT88.4 R36, [R98+UR9+0x4800] ;  /* 0x004800096224783b */ /* 0x000e6c0008004200 */
[C---:B------:R-:W-:Y:S08]  /*a280*/  HMMA.16816.F32 R124, R28.reuse, R124, RZ ;  /* 0x0000007c1c7c723c */ /* 0x040ff000000018ff */
[----:B------:R-:W-:Y:S01]  /*a290*/  HMMA.16816.F32 R132, R28, R132, RZ ;  /* 0x000000841c84723c */ /* 0x000fe200000018ff */
[----:B------:R-:W-:-:S02]  /*a2a0*/  IMAD.MOV.U32 R28, RZ, RZ, R77 ;  /* 0x000000ffff1c7224 */ /* 0x000fc400078e004d */
[----:B------:R-:W-:Y:S02]  /*a2b0*/  IMAD.MOV.U32 R29, RZ, RZ, R79 ;  /* 0x000000ffff1d7224 */ /* 0x000fe400078e004f */
[----:B------:R-:W-:Y:S02]  /*a2c0*/  IMAD.MOV.U32 R30, RZ, RZ, R101 ;  /* 0x000000ffff1e7224 */ /* 0x000fe400078e0065 */
[----:B------:R-:W-:-:S07]  /*a2d0*/  IMAD.MOV.U32 R31, RZ, RZ, R103 ;  /* 0x000000ffff1f7224 */ /* 0x000fce00078e0067 */
[----:B------:R-:W-:Y:S01]  /*a2e0*/  HMMA.16816.F32 R112, R28, R60, R112 ;  /* 0x0000003c1c70723c */ /* 0x000fe20000001870 */
[----:B------:R-:W-:Y:S02]  /*a2f0*/  IMAD.MOV.U32 R28, RZ, RZ, R65 ;  /* 0x000000ffff1c7224 */ /* 0x000fe400078e0041 */
[----:B------:R-:W-:Y:S02]  /*a300*/  IMAD.MOV.U32 R29, RZ, RZ, R67 ;  /* 0x000000ffff1d7224 */ /* 0x000fe400078e0043 */
[----:B------:R-:W-:Y:S02]  /*a310*/  IMAD.MOV.U32 R30, RZ, RZ, R85 ;  /* 0x000000ffff1e7224 */ /* 0x000fe400078e0055 */
[----:B------:R-:W-:Y:S01]  /*a320*/  IMAD.MOV.U32 R31, RZ, RZ, R87 ;  /* 0x000000ffff1f7224 */ /* 0x000fe200078e0057 */
[----:B------:R-:W-:-:S06]  /*a330*/  F2FP.F16.E4M3.UNPACK_B R69, R69.H1 ;  /* 0x00000045ff45723e */ /* 0x000fcc00030006ff */
[----:B------:R-:W-:Y:S01]  /*a340*/  HMMA.16816.F32 R116, R28, R60, R116 ;  /* 0x0000003c1c74723c */ /* 0x000fe20000001874 */
[----:B------:R-:W-:Y:S02]  /*a350*/  IMAD.MOV.U32 R28, RZ, RZ, R77 ;  /* 0x000000ffff1c7224 */ /* 0x000fe400078e004d */
        /* <DEDUP_REMOVED lines=8> */
[----:B------:R-:W-:Y:S01]  /*a3e0*/  F2FP.F16.E4M3.UNPACK_B R48, R48.H1 ;  /* 0x00000030ff30723e */ /* 0x000fe200030006ff */
[----:B------:R-:W-:Y:S01]  /*a3f0*/  IMAD.MOV.U32 R44, RZ, RZ, R65 ;  /* 0x000000ffff2c7224 */ /* 0x000fe200078e0041 */
[----:B------:R-:W-:Y:S01]  /*a400*/  F2FP.F16.E4M3.UNPACK_B R49, R49.H1 ;  /* 0x00000031ff31723e */ /* 0x000fe200030006ff */
[----:B------:R-:W-:-:S02]  /*a410*/  IMAD.MOV.U32 R45, RZ, RZ, R67 ;  /* 0x000000ffff2d7224 */ /* 0x000fc400078e0043 */
[----:B------:R-:W-:Y:S01]  /*a420*/  IMAD.MOV.U32 R46, RZ, RZ, R85 ;  /* 0x000000ffff2e7224 */ /* 0x000fe200078e0055 */
[----:B------:R-:W-:Y:S01]  /*a430*/  HMMA.16816.F32 R124, R28, R68, R124 ;  /* 0x000000441c7c723c */ /* 0x000fe2000000187c */
[----:B------:R-:W-:Y:S02]  /*a440*/  IMAD.MOV.U32 R28, RZ, RZ, R77 ;  /* 0x000000ffff1c7224 */ /* 0x000fe400078e004d */
[----:B------:R-:W-:Y:S02]  /*a450*/  IMAD.MOV.U32 R29, RZ, RZ, R79 ;  /* 0x000000ffff1d7224 */ /* 0x000fe400078e004f */
[----:B------:R-:W-:Y:S02]  /*a460*/  IMAD.MOV.U32 R30, RZ, RZ, R101 ;  /* 0x000000ffff1e7224 */ /* 0x000fe400078e0065 */
[----:B------:R-:W-:Y:S02]  /*a470*/  IMAD.MOV.U32 R31, RZ, RZ, R103 ;  /* 0x000000ffff1f7224 */ /* 0x000fe400078e0067 */
[----:B------:R-:W-:-:S05]  /*a480*/  IMAD.MOV.U32 R47, RZ, RZ, R87 ;  /* 0x000000ffff2f7224 */ /* 0x000fca00078e0057 */
[----:B------:R-:W-:Y:S01]  /*a490*/  HMMA.16816.F32 R128, R28, R48, R128 ;  /* 0x000000301c80723c */ /* 0x000fe20000001880 */
[----:B------:R-:W2:Y:S01]  /*a4a0*/  LDSM.16.MT88.4 R28, [R0+UR9+0x4800] ;  /* 0x00480009001c783b */ /* 0x000ea20008004200 */
[----:B0-----:R-:W-:Y:S01]  /*a4b0*/  F2FP.F16.E4M3.UNPACK_B R2, R32 ;  /* 0x00000020ff02723e */ /* 0x001fe200020006ff */
[----:B------:R-:W-:-:S05]  /*a4c0*/  IMAD.MOV.U32 R108, RZ, RZ, R64 ;  /* 0x000000ffff6c7224 */ /* 0x000fca00078e0040 */
[----:B------:R-:W-:Y:S01]  /*a4d0*/  HMMA.16816.F32 R132, R44, R48, R132 ;  /* 0x000000302c84723c */ /* 0x000fe20000001884 */
[----:B------:R-:W0:Y:S01]  /*a4e0*/  LDSM.16.MT88.4 R44, [R0+UR9+0x4c00] ;  /* 0x004c0009002c783b */ /* 0x000e220008004200 */
[----:B------:R-:W-:Y:S01]  /*a4f0*/  F2FP.F16.E4M3.UNPACK_B R3, R33 ;  /* 0x00000021ff03723e */ /* 0x000fe200020006ff */
[----:B------:R-:W-:Y:S02]  /*a500*/  IMAD.MOV.U32 R109, RZ, RZ, R66 ;  /* 0x000000ffff6d7224 */ /* 0x000fe400078e0042 */
[----:B------:R-:W-:Y:S02]  /*a510*/  IMAD.MOV.U32 R110, RZ, RZ, R84 ;  /* 0x000000ffff6e7224 */ /* 0x000fe400078e0054 */
[----:B------:R-:W-:-:S07]  /*a520*/  IMAD.MOV.U32 R111, RZ, RZ, R86 ;  /* 0x000000ffff6f7224 */ /* 0x000fce00078e0056 */
[----:B------:R-:W-:Y:S01]  /*a530*/  HMMA.16816.F32 R108, R108, R2, RZ ;  /* 0x000000026c6c723c */ /* 0x000fe200000018ff */
[----:B------:R-:W-:Y:S01]  /*a540*/  IMAD.MOV.U32 R64, RZ, RZ, R65 ;  /* 0x000000ffff407224 */ /* 0x000fe200078e0041 */
[----:B------:R-:W-:Y:S01]  /*a550*/  F2FP.F16.E4M3.UNPACK_B R32, R32.H1 ;  /* 0x00000020ff20723e */ /* 0x000fe200030006ff */
[----:B------:R-:W-:Y:S01]  /*a560*/  IMAD.MOV.U32 R65, RZ, RZ, R67 ;  /* 0x000000ffff417224 */ /* 0x000fe200078e0043 */
[----:B------:R-:W-:Y:S01]  /*a570*/  F2FP.F16.E4M3.UNPACK_B R33, R33.H1 ;  /* 0x00000021ff21723e */ /* 0x000fe200030006ff */
[----:B------:R-:W-:Y:S02]  /*a580*/  IMAD.MOV.U32 R104, RZ, RZ, R76 ;  /* 0x000000ffff687224 */ /* 0x000fe400078e004c */
[----:B------:R-:W-:Y:S02]  /*a590*/  IMAD.MOV.U32 R105, RZ, RZ, R78 ;  /* 0x000000ffff697224 */ /* 0x000fe400078e004e */
[----:B------:R-:W-:Y:S02]  /*a5a0*/  IMAD.MOV.U32 R106, RZ, RZ, R100 ;  /* 0x000000ffff6a7224 */ /* 0x000fe400078e0064 */
[----:B------:R-:W-:-:S02]  /*a5b0*/  IMAD.MOV.U32 R107, RZ, RZ, R102 ;  /* 0x000000ffff6b7224 */ /* 0x000fc400078e0066 */
[----:B------:R-:W-:Y:S02]  /*a5c0*/  IMAD.MOV.U32 R66, RZ, RZ, R85 ;  /* 0x000000ffff427224 */ /* 0x000fe400078e0055 */
[----:B------:R-:W-:-:S03]  /*a5d0*/  IMAD.MOV.U32 R67, RZ, RZ, R87 ;  /* 0x000000ffff437224 */ /* 0x000fc600078e0057 */
[----:B------:R-:W-:Y:S01]  /*a5e0*/  HMMA.16816.F32 R104, R104, R2, RZ ;  /* 0x000000026868723c */ /* 0x000fe200000018ff */
[----:B------:R-:W-:Y:S02]  /*a5f0*/  F2FP.F16.E4M3.UNPACK_B R2, R62 ;  /* 0x0000003eff02723e */ /* 0x000fe400020006ff */
[----:B------:R-:W-:-:S05]  /*a600*/  F2FP.F16.E4M3.UNPACK_B R3, R63 ;  /* 0x0000003fff03723e */ /* 0x000fca00020006ff */
[----:B------:R-:W-:Y:S01]  /*a610*/  HMMA.16816.F32 R108, R64, R32, R108 ;  /* 0x00000020406c723c */ /* 0x000fe2000000186c */
[----:B-1----:R-:W-:Y:S02]  /*a620*/  IMAD.MOV.U32 R64, RZ, RZ, R36 ;  /* 0x000000ffff407224 */ /* 0x002fe400078e0024 */
[----:B------:R-:W-:Y:S02]  /*a630*/  IMAD.MOV.U32 R65, RZ, RZ, R38 ;  /* 0x000000ffff417224 */ /* 0x000fe400078e0026 */
[----:B------:R-:W-:Y:S02]  /*a640*/  IMAD.MOV.U32 R66, RZ, RZ, R40 ;  /* 0x000000ffff427224 */ /* 0x000fe400078e0028 */
[----:B------:R-:W-:-:S07]  /*a650*/  IMAD.MOV.U32 R67, RZ, RZ, R42 ;  /* 0x000000ffff437224 */ /* 0x000fce00078e002a */
[----:B------:R-:W-:Y:S01]  /*a660*/  HMMA.16816.F32 R112, R64, R2, R112 ;  /* 0x000000024070723c */ /* 0x000fe20000001870 */
[----:B--2---:R-:W-:Y:S02]  /*a670*/  IMAD.MOV.U32 R64, RZ, RZ, R28 ;  /* 0x000000ffff407224 */ /* 0x004fe400078e001c */
[----:B------:R-:W-:Y:S02]  /*a680*/  IMAD.MOV.U32 R65, RZ, RZ, R30 ;  /* 0x000000ffff417224 */ /* 0x000fe400078e001e */
[----:B0-----:R-:W-:Y:S02]  /*a690*/  IMAD.MOV.U32 R66, RZ, RZ, R44 ;  /* 0x000000ffff427224 */ /* 0x001fe400078e002c */
[----:B------:R-:W-:-:S07]  /*a6a0*/  IMAD.MOV.U32 R67, RZ, RZ, R46 ;  /* 0x000000ffff437224 */ /* 0x000fce00078e002e */
[----:B------:R-:W-:Y:S01]  /*a6b0*/  HMMA.16816.F32 R116, R64, R2, R116 ;  /* 0x000000024074723c */ /* 0x000fe20000001874 */
[----:B------:R-:W-:Y:S01]  /*a6c0*/  F2FP.F16.E4M3.UNPACK_B R2, R70 ;  /* 0x00000046ff02723e */ /* 0x000fe200020006ff */
[----:B------:R-:W-:Y:S01]  /*a6d0*/  IMAD.MOV.U32 R64, RZ, RZ, R36 ;  /* 0x000000ffff407224 */ /* 0x000fe200078e0024 */
[----:B------:R-:W-:Y:S01]  /*a6e0*/  F2FP.F16.E4M3.UNPACK_B R3, R71 ;  /* 0x00000047ff03723e */ /* 0x000fe200020006ff */
[----:B------:R-:W-:Y:S02]  /*a6f0*/  IMAD.MOV.U32 R65, RZ, RZ, R38 ;  /* 0x000000ffff417224 */ /* 0x000fe400078e0026 */
[----:B------:R-:W-:Y:S02]  /*a700*/  IMAD.MOV.U32 R66, RZ, RZ, R40 ;  /* 0x000000ffff427224 */ /* 0x000fe400078e0028 */
[----:B------:R-:W-:-:S07]  /*a710*/  IMAD.MOV.U32 R67, RZ, RZ, R42 ;  /* 0x000000ffff437224 */ /* 0x000fce00078e002a */
[----:B------:R-:W-:Y:S01]  /*a720*/  HMMA.16816.F32 R120, R64, R2, R120 ;  /* 0x000000024078723c */ /* 0x000fe20000001878 */
[----:B------:R-:W-:Y:S02]  /*a730*/  IMAD.MOV.U32 R64, RZ, RZ, R28 ;  /* 0x000000ffff407224 */ /* 0x000fe400078e001c */
[----:B------:R-:W-:Y:S02]  /*a740*/  IMAD.MOV.U32 R65, RZ, RZ, R30 ;  /* 0x000000ffff417224 */ /* 0x000fe400078e001e */
[----:B------:R-:W-:Y:S02]  /*a750*/  IMAD.MOV.U32 R66, RZ, RZ, R44 ;  /* 0x000000ffff427224 */ /* 0x000fe400078e002c */
[----:B------:R-:W-:-:S07]  /*a760*/  IMAD.MOV.U32 R67, RZ, RZ, R46 ;  /* 0x000000ffff437224 */ /* 0x000fce00078e002e */
[----:B------:R-:W-:Y:S01]  /*a770*/  HMMA.16816.F32 R124, R64, R2, R124 ;  /* 0x00000002407c723c */ /* 0x000fe2000000187c */
[----:B------:R-:W-:Y:S01]  /*a780*/  F2FP.F16.E4M3.UNPACK_B R2, R50 ;  /* 0x00000032ff02723e */ /* 0x000fe200020006ff */
[----:B------:R-:W-:Y:S01]  /*a790*/  IMAD.MOV.U32 R64, RZ, RZ, R36 ;  /* 0x000000ffff407224 */ /* 0x000fe200078e0024 */
[----:B------:R-:W-:Y:S01]  /*a7a0*/  F2FP.F16.E4M3.UNPACK_B R3, R51 ;  /* 0x00000033ff03723e */ /* 0x000fe200020006ff */
[----:B------:R-:W-:Y:S02]  /*a7b0*/  IMAD.MOV.U32 R65, RZ, RZ, R38 ;  /* 0x000000ffff417224 */ /* 0x000fe400078e0026 */
[----:B------:R-:W-:Y:S02]  /*a7c0*/  IMAD.MOV.U32 R66, RZ, RZ, R40 ;  /* 0x000000ffff427224 */ /* 0x000fe400078e0028 */
[----:B------:R-:W-:Y:S02]  /*a7d0*/  IMAD.MOV.U32 R67, RZ, RZ, R42 ;  /* 0x000000ffff437224 */ /* 0x000fe400078e002a */
[----:B------:R-:W-:-:S05]  /*a7e0*/  IMAD.MOV.U32 R76, RZ, RZ, R77 ;  /* 0x000000ffff4c7224 */ /* 0x000fca00078e004d */
[----:B------:R-:W-:Y:S01]  /*a7f0*/  HMMA.16816.F32 R128, R64, R2, R128 ;  /* 0x000000024080723c */ /* 0x000fe20000001880 */
[----:B------:R-:W-:Y:S02]  /*a800*/  IMAD.MOV.U32 R64, RZ, RZ, R28 ;  /* 0x000000ffff407224 */ /* 0x000fe400078e001c */
[----:B------:R-:W-:Y:S02]  /*a810*/  IMAD.MOV.U32 R65, RZ, RZ, R30 ;  /* 0x000000ffff417224 */ /* 0x000fe400078e001e */
[----:B------:R-:W-:Y:S02]  /*a820*/  IMAD.MOV.U32 R66, RZ, RZ, R44 ;  /* 0x000000ffff427224 */ /* 0x000fe400078e002c */
[----:B------:R-:W-:Y:S02]  /*a830*/  IMAD.MOV.U32 R67, RZ, RZ, R46 ;  /* 0x000000ffff437224 */ /* 0x000fe400078e002e */
[----:B------:R-:W-:Y:S02]  /*a840*/  IMAD.MOV.U32 R77, RZ, RZ, R79 ;  /* 0x000000ffff4d7224 */ /* 0x000fe400078e004f */
[----:B------:R-:W-:-:S02]  /*a850*/  IMAD.MOV.U32 R78, RZ, RZ, R101 ;  /* 0x000000ffff4e7224 */ /* 0x000fc400078e0065 */
[----:B------:R-:W-:Y:S01]  /*a860*/  IMAD.MOV.U32 R79, RZ, RZ, R103 ;  /* 0x000000ffff4f7224 */ /* 0x000fe200078e0067 */
[----:B------:R-:W-:Y:S01]  /*a870*/  HMMA.16816.F32 R132, R64, R2, R132 ;  /* 0x000000024084723c */ /* 0x000fe20000001884 */
[----:B------:R-:W-:Y:S01]  /*a880*/  F2FP.F16.E4M3.UNPACK_B R2, R62.H1 ;  /* 0x0000003eff02723e */ /* 0x000fe200030006ff */
[----:B------:R-:W-:Y:S01]  /*a890*/  IMAD.MOV.U32 R60, RZ, RZ, R37 ;  /* 0x000000ffff3c7224 */ /* 0x000fe200078e0025 */
[----:B------:R-:W-:Y:S01]  /*a8a0*/  F2FP.F16.E4M3.UNPACK_B R3, R63.H1 ;  /* 0x0000003fff03723e */ /* 0x000fe200030006ff */
[----:B------:R-:W-:Y:S01]  /*a8b0*/  IMAD.MOV.U32 R61, RZ, RZ, R39 ;  /* 0x000000ffff3d7224 */ /* 0x000fe200078e0027 */
[----:B------:R-:W-:Y:S01]  /*a8c0*/  F2FP.F16.E4M3.UNPACK_B R4, R34 ;  /* 0x00000022ff04723e */ /* 0x000fe200020006ff */
[----:B------:R-:W-:Y:S01]  /*a8d0*/  IMAD.MOV.U32 R62, RZ, RZ, R41 ;  /* 0x000000ffff3e7224 */ /* 0x000fe200078e0029 */
[----:B------:R-:W-:Y:S01]  /*a8e0*/  F2FP.F16.E4M3.UNPACK_B R5, R35 ;  /* 0x00000023ff05723e */ /* 0x000fe200020006ff */
[----:B------:R-:W-:Y:S01]  /*a8f0*/  IMAD.MOV.U32 R63, RZ, RZ, R43 ;  /* 0x000000ffff3f7224 */ /* 0x000fe200078e002b */
[----:B------:R-:W-:Y:S01]  /*a900*/  HMMA.16816.F32 R76, R76, R32, R104 ;  /* 0x000000204c4c723c */ /* 0x000fe20000001868 */
[----:B------:R-:W-:-:S02]  /*a910*/  F2FP.F16.E4M3.UNPACK_B R70, R70.H1 ;  /* 0x00000046ff46723e */ /* 0x000fc400030006ff */
[----:B------:R-:W-:Y:S01]  /*a920*/  LOP3.LUT R48, R96, 0x40, RZ, 0x3c, !PT ;  /* 0x0000004060307812 */ /* 0x000fe200078e3cff */
[----:B------:R-:W-:Y:S01]  /*a930*/  IMAD.MOV.U32 R84, RZ, RZ, R37 ;  /* 0x000000ffff547224 */ /* 0x000fe200078e0025 */
[----:B------:R-:W-:Y:S01]  /*a940*/  F2FP.F16.E4M3.UNPACK_B R71, R71.H1 ;  /* 0x00000047ff47723e */ /* 0x000fe200030006ff */
[----:B------:R-:W-:Y:S01]  /*a950*/  IMAD.MOV.U32 R85, RZ, RZ, R39 ;  /* 0x000000ffff557224 */ /* 0x000fe200078e0027 */
[----:B------:R-:W-:Y:S01]  /*a960*/  F2FP.F16.E4M3.UNPACK_B R50, R50.H1 ;  /* 0x00000032ff32723e */ /* 0x000fe200030006ff */
[----:B------:R-:W-:Y:S01]  /*a970*/  HMMA.16816.F32 R112, R60, R2, R112 ;  /* 0x000000023c70723c */ /* 0x000fe20000001870 */
[----:B------:R-:W-:Y:S01]  /*a980*/  IMAD.MOV.U32 R60, RZ, RZ, R29 ;  /* 0x000000ffff3c7224 */ /* 0x000fe200078e001d */
[----:B------:R-:W-:Y:S01]  /*a990*/  F2FP.F16.E4M3.UNPACK_B R51, R51.H1 ;  /* 0x00000033ff33723e */ /* 0x000fe200030006ff */
[----:B------:R-:W-:Y:S01]  /*a9a0*/  IMAD.MOV.U32 R61, RZ, RZ, R31 ;  /* 0x000000ffff3d7224 */ /* 0x000fe200078e001f */
[----:B------:R-:W-:Y:S01]  /*a9b0*/  LDSM.16.MT88.4 R100, [R0+UR9+0x5400] ;  /* 0x005400090064783b */ /* 0x000fe20008004200 */
[----:B------:R-:W-:-:S02]  /*a9c0*/  IMAD.MOV.U32 R62, RZ, RZ, R45 ;  /* 0x000000ffff3e7224 */ /* 0x000fc400078e002d */
[----:B------:R-:W-:Y:S02]  /*a9d0*/  IMAD.MOV.U32 R63, RZ, RZ, R47 ;  /* 0x000000ffff3f7224 */ /* 0x000fe400078e002f */
[----:B------:R-:W-:Y:S02]  /*a9e0*/  IMAD.MOV.U32 R64, RZ, RZ, R36 ;  /* 0x000000ffff407224 */ /* 0x000fe400078e0024 */
[----:B------:R-:W-:Y:S02]  /*a9f0*/  IMAD.MOV.U32 R65, RZ, RZ, R38 ;  /* 0x000000ffff417224 */ /* 0x000fe400078e0026 */
[----:B------:R-:W-:Y:S01]  /*aa00*/  IMAD.MOV.U32 R66, RZ, RZ, R40 ;  /* 0x000000ffff427224 */ /* 0x000fe200078e0028 */
[----:B------:R-:W-:Y:S01]  /*aa10*/  HMMA.16816.F32 R116, R60, R2, R116 ;  /* 0x000000023c74723c */ /* 0x000fe20000001874 */
[----:B------:R-:W-:Y:S02]  /*aa20*/  IMAD.MOV.U32 R67, RZ, RZ, R42 ;  /* 0x000000ffff437224 */ /* 0x000fe400078e002a */
[----:B------:R-:W-:-:S02]  /*aa30*/  IMAD.MOV.U32 R60, RZ, RZ, R37 ;  /* 0x000000ffff3c7224 */ /* 0x000fc400078e0025 */
[----:B------:R-:W-:Y:S02]  /*aa40*/  IMAD.MOV.U32 R61, RZ, RZ, R39 ;  /* 0x000000ffff3d7224 */ /* 0x000fe400078e0027 */
[----:B------:R-:W-:Y:S02]  /*aa50*/  IMAD.MOV.U32 R62, RZ, RZ, R41 ;  /* 0x000000ffff3e7224 */ /* 0x000fe400078e0029 */
[----:B------:R-:W-:Y:S01]  /*aa60*/  IMAD.MOV.U32 R63, RZ, RZ, R43 ;  /* 0x000000ffff3f7224 */ /* 0x000fe200078e002b */
[----:B------:R-:W-:Y:S01]  /*aa70*/  HMMA.16816.F32 R76, R64, R4, R76 ;  /* 0x00000004404c723c */ /* 0x000fe2000000184c */
[----:B------:R-:W-:Y:S02]  /*aa80*/  IMAD.MOV.U32 R64, RZ, RZ, R28 ;  /* 0x000000ffff407224 */ /* 0x000fe400078e001c */
[----:B------:R-:W-:Y:S02]  /*aa90*/  IMAD.MOV.U32 R65, RZ, RZ, R30 ;  /* 0x000000ffff417224 */ /* 0x000fe400078e001e */
[----:B------:R-:W-:-:S02]  /*aaa0*/  IMAD.MOV.U32 R66, RZ, RZ, R44 ;  /* 0x000000ffff427224 */ /* 0x000fc400078e002c */
[----:B------:R-:W-:Y:S01]  /*aab0*/  IMAD.MOV.U32 R67, RZ, RZ, R46 ;  /* 0x000000ffff437224 */ /* 0x000fe200078e002e */
[----:B------:R-:W-:Y:S01]  /*aac0*/  HMMA.16816.F32 R120, R60, R70, R120 ;  /* 0x000000463c78723c */ /* 0x000fe20000001878 */
[----:B------:R-:W-:Y:S02]  /*aad0*/  IMAD.MOV.U32 R60, RZ, RZ, R29 ;  /* 0x000000ffff3c7224 */ /* 0x000fe400078e001d */
[----:B------:R-:W-:Y:S02]  /*aae0*/  IMAD.MOV.U32 R61, RZ, RZ, R31 ;  /* 0x000000ffff3d7224 */ /* 0x000fe400078e001f */
[----:B------:R-:W-:Y:S02]  /*aaf0*/  IMAD.MOV.U32 R62, RZ, RZ, R45 ;  /* 0x000000ffff3e7224 */ /* 0x000fe400078e002d */
[----:B------:R-:W-:Y:S01]  /*ab00*/  IMAD.MOV.U32 R63, RZ, RZ, R47 ;  /* 0x000000ffff3f7224 */ /* 0x000fe200078e002f */
[----:B------:R-:W-:Y:S01]  /*ab10*/  HMMA.16816.F32 R108, R64, R4, R108 ;  /* 0x00000004406c723c */ /* 0x000fe2000000186c */
[----:B------:R-:W-:Y:S01]  /*ab20*/  IMAD.MOV.U32 R86, RZ, RZ, R41 ;  /* 0x000000ffff567224 */ /* 0x000fe200078e0029 */
[----:B------:R-:W-:Y:S01]  /*ab30*/  LDSM.16.M88.4 R64, [R48+UR9] ;  /* 0x000000093040783b */ /* 0x000fe20008000200 */
[----:B------:R-:W-:-:S05]  /*ab40*/  IMAD.MOV.U32 R87, RZ, RZ, R43 ;  /* 0x000000ffff577224 */ /* 0x000fca00078e002b */
[----:B------:R-:W-:Y:S01]  /*ab50*/  HMMA.16816.F32 R124, R60, R70, R124 ;  /* 0x000000463c7c723c */ /* 0x000fe2000000187c */
[----:B------:R-:W0:Y:S04]  /*ab60*/  LDSM.16.MT88.4 R60, [R98+UR9+0x5000] ;  /* 0x00500009623c783b */ /* 0x000e280008004200 */
[----:B------:R-:W1:Y:S03]  /*ab70*/  LDSM.16.MT88.4 R68, [R98+UR9+0x5400] ;  /* 0x005400096244783b */ /* 0x000e660008004200 */
[----:B------:R-:W-:Y:S01]  /*ab80*/  HMMA.16816.F32 R128, R84, R50, R128 ;  /* 0x000000325480723c */ /* 0x000fe20000001880 */
[----:B------:R-:W2:Y:S01]  /*ab90*/  LDSM.16.MT88.4 R84, [R0+UR9+0x5000] ;  /* 0x005000090054783b */ /* 0x000ea20008004200 */
[----:B------:R-:W-:-:S02]  /*aba0*/  F2FP.F16.E4M3.UNPACK_B R2, R34.H1 ;  /* 0x00000022ff02723e */ /* 0x000fc400030006ff */
[----:B------:R-:W-:Y:S02]  /*abb0*/  F2FP.F16.E4M3.UNPACK_B R3, R35.H1 ;  /* 0x00000023ff03723e */ /* 0x000fe400030006ff */
[----:B------:R-:W4:Y:S01]  /*abc0*/  LDSM.16.M88.4 R32, [R48+UR9+0x1000] ;  /* 0x001000093020783b */ /* 0x000f220008000200 */
[----:B------:R-:W-:Y:S02]  /*abd0*/  IMAD.MOV.U32 R104, RZ, RZ, R29 ;  /* 0x000000ffff687224 */ /* 0x000fe400078e001d */
[----:B------:R-:W-:Y:S02]  /*abe0*/  IMAD.MOV.U32 R105, RZ, RZ, R31 ;  /* 0x000000ffff697224 */ /* 0x000fe400078e001f */
[----:B------:R-:W-:Y:S02]  /*abf0*/  IMAD.MOV.U32 R106, RZ, RZ, R45 ;  /* 0x000000ffff6a7224 */ /* 0x000fe400078e002d */
[----:B------:R-:W-:Y:S02]  /*ac00*/  IMAD.MOV.U32 R107, RZ, RZ, R47 ;  /* 0x000000ffff6b7224 */ /* 0x000fe400078e002f */
[----:B------:R-:W-:-:S02]  /*ac10*/  IMAD.MOV.U32 R36, RZ, RZ, R37 ;  /* 0x000000ffff247224 */ /* 0x000fc400078e0025 */
        /* <DEDUP_REMOVED lines=8> */
[----:B------:R-:W-:Y:S07]  /*aca0*/  LDSM.16.MT88.4 R44, [R98+UR9+0x5c00] ;  /* 0x005c0009622c783b */ /* 0x000fee0008004200 */
[----:B------:R-:W-:Y:S01]  /*acb0*/  HMMA.16816.F32 R76, R36, R2, R76 ;  /* 0x00000002244c723c */ /* 0x000fe2000000184c */
[----:B0-----:R-:W-:-:S02]  /*acc0*/  IMAD.MOV.U32 R36, RZ, RZ, R60 ;  /* 0x000000ffff247224 */ /* 0x001fc400078e003c */
[----:B------:R-:W-:Y:S02]  /*acd0*/  IMAD.MOV.U32 R37, RZ, RZ, R62 ;  /* 0x000000ffff257224 */ /* 0x000fe400078e003e */
[----:B-1----:R-:W-:Y:S02]  /*ace0*/  IMAD.MOV.U32 R38, RZ, RZ, R68 ;  /* 0x000000ffff267224 */ /* 0x002fe400078e0044 */
[----:B------:R-:W-:Y:S01]  /*acf0*/  IMAD.MOV.U32 R39, RZ, RZ, R70 ;  /* 0x000000ffff277224 */ /* 0x000fe200078e0046 */
[----:B------:R-:W-:Y:S01]  /*ad00*/  HMMA.16816.F32 R108, R28, R2, R108 ;  /* 0x000000021c6c723c */ /* 0x000fe2000000186c */
[----:B------:R-:W-:Y:S01]  /*ad10*/  F2FP.F16.E4M3.UNPACK_B R2, R64 ;  /* 0x00000040ff02723e */ /* 0x000fe200020006ff */
[----:B------:R-:W0:Y:S01]  /*ad20*/  LDSM.16.M88.4 R28, [R48+UR9+0x2000] ;  /* 0x00200009301c783b */ /* 0x000e220008000200 */
[----:B------:R-:W-:-:S07]  /*ad30*/  F2FP.F16.E4M3.UNPACK_B R3, R65 ;  /* 0x00000041ff03723e */ /* 0x000fce00020006ff */
[----:B------:R-:W-:Y:S01]  /*ad40*/  HMMA.16816.F32 R128, R36, R2, R128 ;  /* 0x000000022480723c */ /* 0x000fe20000001880 */
[----:B--2---:R-:W-:Y:S02]  /*ad50*/  IMAD.MOV.U32 R36, RZ, RZ, R84 ;  /* 0x000000ffff247224 */ /* 0x004fe400078e0054 */
[----:B------:R-:W-:Y:S02]  /*ad60*/  IMAD.MOV.U32 R37, RZ, RZ, R86 ;  /* 0x000000ffff257224 */ /* 0x000fe400078e0056 */
[----:B------:R-:W-:Y:S02]  /*ad70*/  IMAD.MOV.U32 R38, RZ, RZ, R100 ;  /* 0x000000ffff267224 */ /* 0x000fe400078e0064 */
[----:B------:R-:W-:-:S07]  /*ad80*/  IMAD.MOV.U32 R39, RZ, RZ, R102 ;  /* 0x000000ffff277224 */ /* 0x000fce00078e0066 */
[----:B------:R-:W-:Y:S01]  /*ad90*/  HMMA.16816.F32 R132, R36, R2, R132 ;  /* 0x000000022484723c */ /* 0x000fe20000001884 */
[----:B------:R-:W1:Y:S01]  /*ada0*/  LDSM.16.M88.4 R36, [R48+UR9+0x3000] ;  /* 0x003000093024783b */ /* 0x000e620008000200 */
[----:B----4-:R-:W-:Y:S01]  /*adb0*/  F2FP.F16.E4M3.UNPACK_B R2, R32 ;  /* 0x00000020ff02723e */ /* 0x010fe200020006ff */
        /* <DEDUP_REMOVED lines=11> */
[----:B0-----:R-:W-:Y:S01]  /*ae70*/  F2FP.F16.E4M3.UNPACK_B R2, R28 ;  /* 0x0000001cff02723e */ /* 0x001fe200020006ff */
        /* <DEDUP_REMOVED lines=11> */
[----:B-1----:R-:W-:Y:S01]  /*af30*/  F2FP.F16.E4M3.UNPACK_B R2, R36 ;  /* 0x00000024ff02723e */ /* 0x002fe200020006ff */
        /* <DEDUP_REMOVED lines=10> */
[----:B------:R-:W-:Y:S02]  /*afe0*/  F2FP.F16.E4M3.UNPACK_B R64, R64.H1 ;  /* 0x00000040ff40723e */ /* 0x000fe400030006ff */
[----:B------:R-:W-:-:S04]  /*aff0*/  F2FP.F16.E4M3.UNPACK_B R65, R65.H1 ;  /* 0x00000041ff41723e */ /* 0x000fc800030006ff */
        /* <DEDUP_REMOVED lines=33> */
[----:B------:R-:W0:Y:S01]  /*b210*/  LDSM.16.MT88.4 R40, [R98+UR9+0x5800] ;  /* 0x005800096228783b */ /* 0x000e220008004200 */
[----:B------:R-:W-:-:S07]  /*b220*/  IMAD.MOV.U32 R107, RZ, RZ, R103 ;  /* 0x000000ffff6b7224 */ /* 0x000fce00078e0067 */
[----:B------:R-:W-:Y:S01]  /*b230*/  HMMA.16816.F32 R124, R104, R28, R124 ;  /* 0x0000001c687c723c */ /* 0x000fe2000000187c */
[----:B------:R-:W1:Y:S01]  /*b240*/  LDSM.16.MT88.4 R104, [R0+UR9+0x5c00] ;  /* 0x005c00090068783b */ /* 0x000e620008004200 */
[----:B------:R-:W-:Y:S01]  /*b250*/  IMAD.MOV.U32 R60, RZ, RZ, R61 ;  /* 0x000000ffff3c7224 */ /* 0x000fe200078e003d */
[----:B------:R-:W-:Y:S01]  /*b260*/  F2FP.F16.E4M3.UNPACK_B R36, R36.H1 ;  /* 0x00000024ff24723e */ /* 0x000fe200030006ff */
[----:B------:R-:W-:Y:S01]  /*b270*/  IMAD.MOV.U32 R61, RZ, RZ, R63 ;  /* 0x000000ffff3d7224 */ /* 0x000fe200078e003f */
[----:B------:R-:W-:Y:S01]  /*b280*/  F2FP.F16.E4M3.UNPACK_B R37, R37.H1 ;  /* 0x00000025ff25723e */ /* 0x000fe200030006ff */
[----:B------:R-:W-:Y:S02]  /*b290*/  IMAD.MOV.U32 R62, RZ, RZ, R69 ;  /* 0x000000ffff3e7224 */ /* 0x000fe400078e0045 */
[----:B------:R-:W-:Y:S01]  /*b2a0*/  IMAD.MOV.U32 R63, RZ, RZ, R71 ;  /* 0x000000ffff3f7224 */ /* 0x000fe200078e0047 */
[----:B------:R-:W-:Y:S02]  /*b2b0*/  F2FP.F16.E4M3.UNPACK_B R2, R66 ;  /* 0x00000042ff02723e */ /* 0x000fe400020006ff */
[----:B------:R-:W-:-:S04]  /*b2c0*/  F2FP.F16.E4M3.UNPACK_B R3, R67 ;  /* 0x00000043ff03723e */ /* 0x000fc800020006ff */
[----:B------:R-:W-:Y:S01]  /*b2d0*/  HMMA.16816.F32 R60, R60, R36, R76 ;  /* 0x000000243c3c723c */ /* 0x000fe2000000184c */
[----:B------:R-:W-:Y:S02]  /*b2e0*/  IMAD.MOV.U32 R78, RZ, RZ, R44 ;  /* 0x000000ffff4e7224 */ /* 0x000fe400078e002c */
[----:B------:R-:W-:Y:S02]  /*b2f0*/  IMAD.MOV.U32 R79, RZ, RZ, R46 ;  /* 0x000000ffff4f7224 */ /* 0x000fe400078e002e */
[----:B0-----:R-:W-:Y:S02]  /*b300*/  IMAD.MOV.U32 R76, RZ, RZ, R40 ;  /* 0x000000ffff4c7224 */ /* 0x001fe400078e0028 */
[----:B------:R-:W-:-:S07]  /*b310*/  IMAD.MOV.U32 R77, RZ, RZ, R42 ;  /* 0x000000ffff4d7224 */ /* 0x000fce00078e002a */
[----:B------:R-:W-:Y:S01]  /*b320*/  HMMA.16816.F32 R128, R76, R2, R128 ;  /* 0x000000024c80723c */ /* 0x000fe20000001880 */
[----:B------:R-:W-:Y:S02]  /*b330*/  IMAD.MOV.U32 R76, RZ, RZ, R136 ;  /* 0x000000ffff4c7224 */ /* 0x000fe400078e0088 */
[----:B------:R-:W-:Y:S02]  /*b340*/  IMAD.MOV.U32 R77, RZ, RZ, R138 ;  /* 0x000000ffff4d7224 */ /* 0x000fe400078e008a */
[----:B-1----:R-:W-:Y:S02]  /*b350*/  IMAD.MOV.U32 R78, RZ, RZ, R104 ;  /* 0x000000ffff4e7224 */ /* 0x002fe400078e0068 */
        /* <DEDUP_REMOVED lines=12> */
[----:B------:R-:W-:Y:S02]  /*b420*/  IMAD.MOV.U32 R79, RZ, RZ, R106 ;  /* 0x000000ffff4f7224 */ /* 0x000fe400078e006a */
[----:B------:R-:W-:-:S05]  /*b430*/  IMAD.MOV.U32 R68, RZ, RZ, R85 ;  /* 0x000000ffff447224 */ /* 0x000fca00078e0055 */
[----:B------:R-:W-:Y:S01]  /*b440*/  HMMA.16816.F32 R116, R76, R2, R116 ;  /* 0x000000024c74723c */ /* 0x000fe20000001874 */
[----:B------:R-:W-:Y:S01]  /*b450*/  F2FP.F16.E4M3.UNPACK_B R2, R30 ;  /* 0x0000001eff02723e */ /* 0x000fe200020006ff */
[----:B------:R-:W-:Y:S01]  /*b460*/  IMAD.MOV.U32 R76, RZ, RZ, R40 ;  /* 0x000000ffff4c7224 */ /* 0x000fe200078e0028 */
[----:B------:R-:W-:Y:S01]  /*b470*/  F2FP.F16.E4M3.UNPACK_B R3, R31 ;  /* 0x0000001fff03723e */ /* 0x000fe200020006ff */
[----:B------:R-:W-:Y:S02]  /*b480*/  IMAD.MOV.U32 R77, RZ, RZ, R42 ;  /* 0x000000ffff4d7224 */ /* 0x000fe400078e002a */
[----:B------:R-:W-:Y:S02]  /*b490*/  IMAD.MOV.U32 R78, RZ, RZ, R44 ;  /* 0x000000ffff4e7224 */ /* 0x000fe400078e002c */
[----:B------:R-:W-:Y:S02]  /*b4a0*/  IMAD.MOV.U32 R79, RZ, RZ, R46 ;  /* 0x000000ffff4f7224 */ /* 0x000fe400078e002e */
[----:B------:R-:W-:-:S02]  /*b4b0*/  IMAD.MOV.U32 R69, RZ, RZ, R87 ;  /* 0x000000ffff457224 */ /* 0x000fc400078e0057 */
[----:B------:R-:W-:Y:S02]  /*b4c0*/  IMAD.MOV.U32 R70, RZ, RZ, R101 ;  /* 0x000000ffff467224 */ /* 0x000fe400078e0065 */
[----:B------:R-:W-:Y:S01]  /*b4d0*/  IMAD.MOV.U32 R71, RZ, RZ, R103 ;  /* 0x000000ffff477224 */ /* 0x000fe200078e0067 */
[----:B------:R-:W-:Y:S01]  /*b4e0*/  HMMA.16816.F32 R120, R76, R2, R120 ;  /* 0x000000024c78723c */ /* 0x000fe20000001878 */
[----:B------:R-:W-:Y:S02]  /*b4f0*/  IMAD.MOV.U32 R76, RZ, RZ, R136 ;  /* 0x000000ffff4c7224 */ /* 0x000fe400078e0088 */
[----:B------:R-:W-:Y:S02]  /*b500*/  IMAD.MOV.U32 R77, RZ, RZ, R138 ;  /* 0x000000ffff4d7224 */ /* 0x000fe400078e008a */
[----:B------:R-:W-:Y:S02]  /*b510*/  IMAD.MOV.U32 R78, RZ, RZ, R104 ;  /* 0x000000ffff4e7224 */ /* 0x000fe400078e0068 */
[----:B------:R-:W-:Y:S01]  /*b520*/  IMAD.MOV.U32 R79, RZ, RZ, R106 ;  /* 0x000000ffff4f7224 */ /* 0x000fe200078e006a */
[----:B------:R-:W-:Y:S01]  /*b530*/  HMMA.16816.F32 R68, R68, R36, R108 ;  /* 0x000000244444723c */ /* 0x000fe2000000186c */
[----:B------:R-:W-:-:S02]  /*b540*/  F2FP.F16.E4M3.UNPACK_B R4, R38 ;  /* 0x00000026ff04723e */ /* 0x000fc400020006ff */
[----:B------:R-:W-:-:S05]  /*b550*/  F2FP.F16.E4M3.UNPACK_B R5, R39 ;  /* 0x00000027ff05723e */ /* 0x000fca00020006ff */
[----:B------:R-:W-:Y:S01]  /*b560*/  HMMA.16816.F32 R124, R76, R2, R124 ;  /* 0x000000024c7c723c */ /* 0x000fe2000000187c */
[----:B------:R-:W-:Y:S02]  /*b570*/  IMAD.MOV.U32 R76, RZ, RZ, R40 ;  /* 0x000000ffff4c7224 */ /* 0x000fe400078e0028 */
[----:B------:R-:W-:Y:S02]  /*b580*/  IMAD.MOV.U32 R77, RZ, RZ, R42 ;  /* 0x000000ffff4d7224 */ /* 0x000fe400078e002a */
[----:B------:R-:W-:Y:S02]  /*b590*/  IMAD.MOV.U32 R78, RZ, RZ, R44 ;  /* 0x000000ffff4e7224 */ /* 0x000fe400078e002c */
[----:B------:R-:W-:Y:S01]  /*b5a0*/  IMAD.MOV.U32 R79, RZ, RZ, R46 ;  /* 0x000000ffff4f7224 */ /* 0x000fe200078e002e */
[----:B------:R-:W-:-:S06]  /*b5b0*/  LOP3.LUT R0, R14, 0x3, RZ, 0xc0, !PT ;  /* 0x000000030e007812 */ /* 0x000fcc00078ec0ff */
[----:B------:R-:W-:Y:S01]  /*b5c0*/  HMMA.16816.F32 R60, R76, R4, R60 ;  /* 0x000000044c3c723c */ /* 0x000fe2000000183c */
[----:B------:R-:W-:Y:S02]  /*b5d0*/  IMAD.MOV.U32 R76, RZ, RZ, R136 ;  /* 0x000000ffff4c7224 */ /* 0x000fe400078e0088 */
[----:B------:R-:W-:Y:S02]  /*b5e0*/  IMAD.MOV.U32 R77, RZ, RZ, R138 ;  /* 0x000000ffff4d7224 */ /* 0x000fe400078e008a */
[----:B------:R-:W-:Y:S02]  /*b5f0*/  IMAD.MOV.U32 R78, RZ, RZ, R104 ;  /* 0x000000ffff4e7224 */ /* 0x000fe400078e0068 */
[----:B------:R-:W-:Y:S02]  /*b600*/  IMAD.MOV.U32 R79, RZ, RZ, R106 ;  /* 0x000000ffff4f7224 */ /* 0x000fe400078e006a */
[----:B------:R-:W-:-:S05]  /*b610*/  IMAD.SHL.U32 R0, R0, 0x2, RZ ;  /* 0x0000000200007824 */ /* 0x000fca00078e00ff */
[----:B------:R-:W-:Y:S01]  /*b620*/  HMMA.16816.F32 R68, R76, R4, R68 ;  /* 0x000000044c44723c */ /* 0x000fe20000001844 */
[----:B------:R-:W-:Y:S01]  /*b630*/  LOP3.LUT R4, R14, 0x60, RZ, 0xc0, !PT ;  /* 0x000000600e047812 */ /* 0x000fe200078ec0ff */
[----:B------:R-:W-:Y:S01]  /*b640*/  IMAD.MOV.U32 R28, RZ, RZ, R41 ;  /* 0x000000ffff1c7224 */ /* 0x000fe200078e0029 */
[----:B------:R-:W-:Y:S02]  /*b650*/  F2FP.F16.E4M3.UNPACK_B R5, R31.H1 ;  /* 0x0000001fff05723e */ /* 0x000fe400030006ff */
[----:B------:R-:W-:Y:S01]  /*b660*/  LEA.HI R0, R4, R0, RZ, 0x1e ;  /* 0x0000000004007211 */ /* 0x000fe200078ff0ff */
[----:B------:R-:W-:Y:S01]  /*b670*/  IMAD.MOV.U32 R29, RZ, RZ, R43 ;  /* 0x000000ffff1d7224 */ /* 0x000fe200078e002b */
[----:B------:R-:W-:Y:S01]  /*b680*/  F2FP.F16.E4M3.UNPACK_B R4, R30.H1 ;  /* 0x0000001eff04723e */ /* 0x000fe200030006ff */
        /* <DEDUP_REMOVED lines=12> */
[----:B------:R-:W-:Y:S01]  /*b750*/  IMAD.MOV.U32 R31, RZ, RZ, R107 ;  /* 0x000000ffff1f7224 */ /* 0x000fe200078e006b */
[----:B------:R-:W-:Y:S01]  /*b760*/  HMMA.16816.F32 R112, R32, R2, R112 ;  /* 0x000000022070723c */ /* 0x000fe20000001870 */
[----:B------:R-:W-:-:S02]  /*b770*/  IMAD.MOV.U32 R32, RZ, RZ, R137 ;  /* 0x000000ffff207224 */ /* 0x000fc400078e0089 */
[----:B------:R-:W-:Y:S02]  /*b780*/  IMAD.MOV.U32 R33, RZ, RZ, R139 ;  /* 0x000000ffff217224 */ /* 0x000fe400078e008b */
[----:B------:R-:W-:Y:S02]  /*b790*/  IMAD.MOV.U32 R34, RZ, RZ, R105 ;  /* 0x000000ffff227224 */ /* 0x000fe400078e0069 */
[----:B------:R-:W-:Y:S01]  /*b7a0*/  IMAD.MOV.U32 R35, RZ, RZ, R107 ;  /* 0x000000ffff237224 */ /* 0x000fe200078e006b */
[----:B------:R-:W-:Y:S01]  /*b7b0*/  HMMA.16816.F32 R124, R28, R4, R124 ;  /* 0x000000041c7c723c */ /* 0x000fe2000000187c */
[----:B------:R-:W-:Y:S01]  /*b7c0*/  F2FP.F16.E4M3.UNPACK_B R38, R38.H1 ;  /* 0x00000026ff26723e */ /* 0x000fe200030006ff */
[----:B------:R-:W-:Y:S01]  /*b7d0*/  IMAD.MOV.U32 R28, RZ, RZ, R41 ;  /* 0x000000ffff1c7224 */ /* 0x000fe200078e0029 */
[----:B------:R-:W-:Y:S01]  /*b7e0*/  F2FP.F16.E4M3.UNPACK_B R39, R39.H1 ;  /* 0x00000027ff27723e */ /* 0x000fe200030006ff */
[----:B------:R-:W-:Y:S02]  /*b7f0*/  IMAD.MOV.U32 R29, RZ, RZ, R43 ;  /* 0x000000ffff1d7224 */ /* 0x000fe400078e002b */
[----:B------:R-:W-:-:S02]  /*b800*/  IMAD.MOV.U32 R30, RZ, RZ, R45 ;  /* 0x000000ffff1e7224 */ /* 0x000fc400078e002d */
[----:B------:R-:W-:Y:S01]  /*b810*/  IMAD.MOV.U32 R31, RZ, RZ, R47 ;  /* 0x000000ffff1f7224 */ /* 0x000fe200078e002f */
[----:B------:R-:W-:Y:S01]  /*b820*/  HMMA.16816.F32 R116, R32, R2, R116 ;  /* 0x000000022074723c */ /* 0x000fe20000001874 */
[----:B------:R-:W-:-:S07]  /*b830*/  VIADD R0, R0, UR6 ;  /* 0x0000000600007c36 */ /* 0x000fce0008000000 */
[----:B------:R-:W-:Y:S01]  /*b840*/  HMMA.16816.F32 R60, R28, R38, R60 ;  /* 0x000000261c3c723c */ /* 0x000fe2000000183c */
[----:B------:R-:W-:Y:S02]  /*b850*/  IMAD.MOV.U32 R28, RZ, RZ, R137 ;  /* 0x000000ffff1c7224 */ /* 0x000fe400078e0089 */
[----:B------:R-:W-:Y:S02]  /*b860*/  IMAD.MOV.U32 R29, RZ, RZ, R139 ;  /* 0x000000ffff1d7224 */ /* 0x000fe400078e008b */
[----:B------:R-:W-:Y:S02]  /*b870*/  IMAD.MOV.U32 R30, RZ, RZ, R105 ;  /* 0x000000ffff1e7224 */ /* 0x000fe400078e0069 */
[----:B------:R-:W-:Y:S01]  /*b880*/  IMAD.MOV.U32 R31, RZ, RZ, R107 ;  /* 0x000000ffff1f7224 */ /* 0x000fe200078e006b */
[----:B------:R-:W-:Y:S02]  /*b890*/  F2FP.F16.E4M3.UNPACK_B R66, R66.H1 ;  /* 0x00000042ff42723e */ /* 0x000fe400030006ff */
[----:B------:R-:W-:Y:S01]  /*b8a0*/  F2FP.F16.E4M3.UNPACK_B R67, R67.H1 ;  /* 0x00000043ff43723e */ /* 0x000fe200030006ff */
[----:B------:R-:W-:-:S03]  /*b8b0*/  VIADD R2, R0, 0x21 ;  /* 0x0000002100027836 */ /* 0x000fc60000000000 */
[----:B------:R-:W-:Y:S01]  /*b8c0*/  HMMA.16816.F32 R68, R28, R38, R68 ;  /* 0x000000261c44723c */ /* 0x000fe20000001844 */
[----:B------:R-:W-:Y:S02]  /*b8d0*/  IMAD.MOV.U32 R28, RZ, RZ, R41 ;  /* 0x000000ffff1c7224 */ /* 0x000fe400078e0029 */
[----:B------:R-:W-:Y:S02]  /*b8e0*/  IMAD.MOV.U32 R29, RZ, RZ, R43 ;  /* 0x000000ffff1d7224 */ /* 0x000fe400078e002b */
[----:B------:R-:W-:Y:S02]  /*b8f0*/  IMAD.MOV.U32 R30, RZ, RZ, R45 ;  /* 0x000000ffff1e7224 */ /* 0x000fe400078e002d */
[----:B------:R-:W-:Y:S02]  /*b900*/  IMAD.MOV.U32 R31, RZ, RZ, R47 ;  /* 0x000000ffff1f7224 */ /* 0x000fe400078e002f */
[----:B------:R-:W-:Y:S01]  /*b910*/  VIADD R14, R0, 0x40 ;  /* 0x00000040000e7836 */ /* 0x000fe20000000000 */
[-C--:B------:R-:W-:Y:S01]  /*b920*/  ISETP.GE.AND P6, PT, R7, R2.reuse, PT ;  /* 0x000000020700720c */ /* 0x080fe20003fc6270 */
[----:B------:R-:W-:Y:S01]  /*b930*/  FMUL R3, R115, UR11 ;  /* 0x0000000b73037c20 */ /* 0x000fe20008400000 */
[-C--:B------:R-:W-:Y:S01]  /*b940*/  ISETP.GE.AND P1, PT, R9, R2.reuse, PT ;  /* 0x000000020900720c */ /* 0x080fe20003f26270 */
[----:B------:R-:W-:Y:S01]  /*b950*/  FMUL R4, R117, UR11 ;  /* 0x0000000b75047c20 */ /* 0x000fe20008400000 */
[-C--:B------:R-:W-:Y:S01]  /*b960*/  ISETP.GE.AND P2, PT, R10, R2.reuse, PT ;  /* 0x000000020a00720c */ /* 0x080fe20003f46270 */
[----:B------:R-:W-:Y:S01]  /*b970*/  HMMA.16816.F32 R28, R28, R66, R128 ;  /* 0x000000421c1c723c */ /* 0x000fe20000001880 */
[----:B------:R-:W-:Y:S01]  /*b980*/  ISETP.GE.AND P3, PT, R11, R2, PT ;  /* 0x000000020b00720c */ /* 0x000fe20003f66270 */
[----:B------:R-:W-:Y:S01]  /*b990*/  FMUL R2, R113, UR11 ;  /* 0x0000000b71027c20 */ /* 0x000fe20008400000 */
[----:B------:R-:W-:Y:S01]  /*b9a0*/  FMUL R5, R119, UR11 ;  /* 0x0000000b77057c20 */ /* 0x000fe20008400000 */
[----:B------:R-:W-:Y:S01]  /*b9b0*/  FMUL R21, R120, UR11 ;  /* 0x0000000b78157c20 */ /* 0x000fe20008400000 */
[----:B------:R-:W-:Y:S01]  /*b9c0*/  FMUL R15, R122, UR11 ;  /* 0x0000000b7a0f7c20 */ /* 0x000fe20008400000 */
[----:B------:R-:W-:Y:S01]  /*b9d0*/  VIADD R20, R0, 0x41 ;  /* 0x0000004100147836 */ /* 0x000fe20000000000 */
[----:B------:R-:W-:-:S02]  /*b9e0*/  ISETP.GE.AND P4, PT, R7, R14, PT ;  /* 0x0000000e0700720c */ /* 0x000fc40003f86270 */
[----:B------:R-:W-:Y:S02]  /*b9f0*/  ISETP.GE.AND P5, PT, R9, R14, PT ;  /* 0x0000000e0900720c */ /* 0x000fe40003fa6270 */
[----:B------:R-:W-:Y:S02]  /*ba00*/  FSEL R2, R2, -INF , P6 ;  /* 0xff80000002027808 */ /* 0x000fe40003000000 */
[----:B------:R-:W-:Y:S02]  /*ba10*/  FSEL R3, R3, -INF , P1 ;  /* 0xff80000003037808 */ /* 0x000fe40000800000 */
[----:B------:R-:W-:Y:S02]  /*ba20*/  FSEL R4, R4, -INF , P2 ;  /* 0xff80000004047808 */ /* 0x000fe40001000000 */
[----:B------:R-:W-:Y:S02]  /*ba30*/  FSEL R5, R5, -INF , P3 ;  /* 0xff80000005057808 */ /* 0x000fe40001800000 */
[----:B------:R-:W-:-:S02]  /*ba40*/  FSEL R21, R21, -INF , P4 ;  /* 0xff80000015157808 */ /* 0x000fc40002000000 */
[----:B------:R-:W-:Y:S01]  /*ba50*/  FSEL R15, R15, -INF , P5 ;  /* 0xff8000000f0f7808 */ /* 0x000fe20002800000 */
[----:B------:R-:W-:Y:S01]  /*ba60*/  FMUL R39, R121, UR11 ;  /* 0x0000000b79277c20 */ /* 0x000fe20008400000 */
[-C--:B------:R-:W-:Y:S01]  /*ba70*/  ISETP.GE.AND P6, PT, R10, R14.reuse, PT ;  /* 0x0000000e0a00720c */ /* 0x080fe20003fc6270 */
[----:B------:R-:W-:Y:S01]  /*ba80*/  FMUL R37, R123, UR11 ;  /* 0x0000000b7b257c20 */ /* 0x000fe20008400000 */
[----:B------:R-:W-:Y:S01]  /*ba90*/  ISETP.GE.AND P1, PT, R11, R14, PT ;  /* 0x0000000e0b00720c */ /* 0x000fe20003f26270 */
[----:B------:R-:W-:Y:S01]  /*baa0*/  FMUL R14, R126, UR11 ;  /* 0x0000000b7e0e7c20 */ /* 0x000fe20008400000 */
[-C--:B------:R-:W-:Y:S01]  /*bab0*/  ISETP.GE.AND P2, PT, R7, R20.reuse, PT ;  /* 0x000000140700720c */ /* 0x080fe20003f46270 */
[----:B------:R-:W-:Y:S01]  /*bac0*/  HMMA.16816.F32 R32, R32, R66, R132 ;  /* 0x000000422020723c */ /* 0x000fe20000001884 */
[-C--:B------:R-:W-:Y:S02]  /*bad0*/  ISETP.GE.AND P3, PT, R9, R20.reuse, PT ;  /* 0x000000140900720c */ /* 0x080fe40003f66270 */
[----:B------:R-:W-:-:S02]  /*bae0*/  ISETP.GE.AND P4, PT, R10, R20, PT ;  /* 0x000000140a00720c */ /* 0x000fc40003f86270 */
[----:B------:R-:W-:Y:S01]  /*baf0*/  ISETP.GE.AND P5, PT, R11, R20, PT ;  /* 0x000000140b00720c */ /* 0x000fe20003fa6270 */
[----:B------:R-:W-:Y:S01]  /*bb00*/  FMUL R20, R124, UR11 ;  /* 0x0000000b7c147c20 */ /* 0x000fe20008400000 */
[----:B------:R-:W-:Y:S01]  /*bb10*/  VIADD R22, R0, 0x60 ;  /* 0x0000006000167836 */ /* 0x000fe20000000000 */
[----:B------:R-:W-:Y:S01]  /*bb20*/  FSEL R14, R14, -INF , P1 ;  /* 0xff8000000e0e7808 */ /* 0x000fe20000800000 */
[----:B------:R-:W-:Y:S01]  /*bb30*/  FMUL R38, R125, UR11 ;  /* 0x0000000b7d267c20 */ /* 0x000fe20008400000 */
[----:B------:R-:W-:Y:S01]  /*bb40*/  FSEL R39, R39, -INF , P2 ;  /* 0xff80000027277808 */ /* 0x000fe20001000000 */
[----:B------:R-:W-:Y:S01]  /*bb50*/  FMUL R36, R127, UR11 ;  /* 0x0000000b7f247c20 */ /* 0x000fe20008400000 */
[----:B------:R-:W-:Y:S01]  /*bb60*/  FSEL R20, R20, -INF , P6 ;  /* 0xff80000014147808 */ /* 0x000fe20003000000 */
[----:B------:R-:W-:Y:S01]  /*bb70*/  FMUL R41, R60, UR11 ;  /* 0x0000000b3c297c20 */ /* 0x000fe20008400000 */
[----:B------:R-:W-:Y:S01]  /*bb80*/  FSEL R37, R37, -INF , P3 ;  /* 0xff80000025257808 */ /* 0x000fe20001800000 */
[----:B------:R-:W-:Y:S01]  /*bb90*/  FMUL R40, R62, UR11 ;  /* 0x0000000b3e287c20 */ /* 0x000fe20008400000 */
[-C--:B------:R-:W-:Y:S01]  /*bba0*/  ISETP.GE.AND P6, PT, R7, R22.reuse, PT ;  /* 0x000000160700720c */ /* 0x080fe20003fc6270 */
[----:B------:R-:W-:Y:S01]  /*bbb0*/  FMUL R42, R68, UR11 ;  /* 0x0000000b442a7c20 */ /* 0x000fe20008400000 */
[-C--:B------:R-:W-:Y:S01]  /*bbc0*/  ISETP.GE.AND P1, PT, R9, R22.reuse, PT ;  /* 0x000000160900720c */ /* 0x080fe20003f26270 */
[----:B------:R-:W-:Y:S01]  /*bbd0*/  FMUL R44, R70, UR11 ;  /* 0x0000000b462c7c20 */ /* 0x000fe20008400000 */
[----:B------:R-:W-:-:S02]  /*bbe0*/  ISETP.GE.AND P2, PT, R10, R22, PT ;  /* 0x000000160a00720c */ /* 0x000fc40003f46270 */
[----:B------:R-:W-:Y:S01]  /*bbf0*/  ISETP.GE.AND P3, PT, R11, R22, PT ;  /* 0x000000160b00720c */ /* 0x000fe20003f66270 */
        /* <DEDUP_REMOVED lines=13> */
[----:B------:R-:W-:-:S02]  /*bcd0*/  ISETP.GE.AND P4, PT, R7, R22, PT ;  /* 0x000000160700720c */ /* 0x000fc40003f86270 */
[-C--:B------:R-:W-:Y:S02]  /*bce0*/  ISETP.GE.AND P5, PT, R9, R22.reuse, PT ;  /* 0x000000160900720c */ /* 0x080fe40003fa6270 */
[-C--:B------:R-:W-:Y:S02]  /*bcf0*/  ISETP.GE.AND P6, PT, R10, R22.reuse, PT ;  /* 0x000000160a00720c */ /* 0x080fe40003fc6270 */
[----:B------:R-:W-:Y:S02]  /*bd00*/  ISETP.GE.AND P1, PT, R11, R22, PT ;  /* 0x000000160b00720c */ /* 0x000fe40003f26270 */
[CC--:B------:R-:W-:Y:S02]  /*bd10*/  ISETP.GE.AND P2, PT, R7.reuse, R0.reuse, PT ;  /* 0x000000000700720c */ /* 0x0c0fe40003f46270 */
[----:B------:R-:W-:Y:S01]  /*bd20*/  ISETP.GT.AND P3, PT, R7, R0, PT ;  /* 0x000000000700720c */ /* 0x000fe20003f64270 */
[----:B------:R-:W-:Y:S01]  /*bd30*/  FMUL R31, R31, UR11 ;  /* 0x0000000b1f1f7c20 */ /* 0x000fe20008400000 */
[----:B------:R-:W-:-:S02]  /*bd40*/  FSEL R51, R51, -INF , P4 ;  /* 0xff80000033337808 */ /* 0x000fc40002000000 */
[----:B------:R-:W-:Y:S02]  /*bd50*/  FSEL R50, R50, -INF , P5 ;  /* 0xff80000032327808 */ /* 0x000fe40002800000 */
[----:B------:R-:W-:Y:S02]  /*bd60*/  FSEL R43, R43, -INF , P6 ;  /* 0xff8000002b2b7808 */ /* 0x000fe40003000000 */
[----:B------:R-:W-:Y:S02]  /*bd70*/  FSEL R28, R118, -INF , P1 ;  /* 0xff800000761c7808 */ /* 0x000fe40000800000 */
[----:B------:R-:W-:Y:S02]  /*bd80*/  FSEL R46, R46, -INF , P2 ;  /* 0xff8000002e2e7808 */ /* 0x000fe40001000000 */
[----:B------:R-:W-:Y:S02]  /*bd90*/  FSEL R62, R29, -INF , P3 ;  /* 0xff8000001d3e7808 */ /* 0x000fe40001800000 */
[----:B------:R-:W-:-:S02]  /*bda0*/  ISETP.GE.AND P4, PT, R9, R0, PT ;  /* 0x000000000900720c */ /* 0x000fc40003f86270 */
[-C--:B------:R-:W-:Y:S02]  /*bdb0*/  ISETP.GT.AND P5, PT, R9, R0.reuse, PT ;  /* 0x000000000900720c */ /* 0x080fe40003fa4270 */
[CC--:B------:R-:W-:Y:S02]  /*bdc0*/  ISETP.GE.AND P6, PT, R10.reuse, R0.reuse, PT ;  /* 0x000000000a00720c */ /* 0x0c0fe40003fc6270 */
[-C--:B------:R-:W-:Y:S02]  /*bdd0*/  ISETP.GT.AND P1, PT, R10, R0.reuse, PT ;  /* 0x000000000a00720c */ /* 0x080fe40003f24270 */
[CC--:B------:R-:W-:Y:S02]  /*bde0*/  ISETP.GE.AND P2, PT, R11.reuse, R0.reuse, PT ;  /* 0x000000000b00720c */ /* 0x0c0fe40003f46270 */
[----:B------:R-:W-:Y:S01]  /*bdf0*/  ISETP.GT.AND P3, PT, R11, R0, PT ;  /* 0x000000000b00720c */ /* 0x000fe20003f64270 */
[----:B------:R-:W-:Y:S02]  /*be00*/  VIADD R0, R0, 0x61 ;  /* 0x0000006100007836 */ /* 0x000fe40000000000 */
[----:B------:R-:W-:Y:S01]  /*be10*/  FMUL R32, R32, UR11 ;  /* 0x0000000b20207c20 */ /* 0x000fe20008400000 */
[----:B------:R-:W-:Y:S01]  /*be20*/  FMUL R33, R33, UR11 ;  /* 0x0000000b21217c20 */ /* 0x000fe20008400000 */
[----:B------:R-:W-:Y:S01]  /*be30*/  FSEL R67, R31, -INF , P5 ;  /* 0xff8000001f437808 */ /* 0x000fe20002800000 */
[----:B------:R-:W-:Y:S01]  /*be40*/  FMUL R63, R63, UR11 ;  /* 0x0000000b3f3f7c20 */ /* 0x000fe20008400000 */
[----:B------:R-:W-:Y:S01]  /*be50*/  FMUL R30, R30, UR11 ;  /* 0x0000000b1e1e7c20 */ /* 0x000fe20008400000 */
[----:B------:R-:W-:-:S02]  /*be60*/  ISETP.GE.AND P5, PT, R9, R0, PT ;  /* 0x000000000900720c */ /* 0x000fc40003fa6270 */
[----:B------:R-:W-:Y:S02]  /*be70*/  FSEL R60, R32, -INF , P6 ;  /* 0xff800000203c7808 */ /* 0x000fe40003000000 */
[----:B------:R-:W-:Y:S02]  /*be80*/  FSEL R47, R33, -INF , P1 ;  /* 0xff800000212f7808 */ /* 0x000fe40000800000 */
[----:B------:R-:W-:Y:S02]  /*be90*/  FSEL R66, R63, -INF , P5 ;  /* 0xff8000003f427808 */ /* 0x000fe40002800000 */
[----:B------:R-:W-:Y:S02]  /*bea0*/  FSEL R49, R30, -INF , P4 ;  /* 0xff8000001e317808 */ /* 0x000fe40002000000 */
[----:B------:R-:W-:Y:S01]  /*beb0*/  FMNMX3 R63, R60, R47, R43, !PT ;  /* 0x0000002f3c3f7276 */ /* 0x000fe2000780002b */
[----:B------:R-:W-:Y:S01]  /*bec0*/  FMUL R61, R61, UR11 ;  /* 0x0000000b3d3d7c20 */ /* 0x000fe20008400000 */
[-C--:B------:R-:W-:Y:S01]  /*bed0*/  ISETP.GE.AND P4, PT, R7, R0.reuse, PT ;  /* 0x000000000700720c */ /* 0x080fe20003f86270 */
[----:B------:R-:W-:Y:S01]  /*bee0*/  FMUL R69, R69, UR11 ;  /* 0x0000000b45457c20 */ /* 0x000fe20008400000 */
[----:B------:R-:W-:-:S02]  /*bef0*/  ISETP.GE.AND P6, PT, R10, R0, PT ;  /* 0x000000000a00720c */ /* 0x000fc40003fc6270 */
[----:B------:R-:W-:Y:S02]  /*bf00*/  ISETP.GE.AND P1, PT, R11, R0, PT ;  /* 0x000000000b00720c */ /* 0x000fe40003f26270 */
[----:B------:R-:W-:Y:S02]  /*bf10*/  FMNMX3 R0, R49, R67, R50, !PT ;  /* 0x0000004331007276 */ /* 0x000fe40007800032 */
[----:B------:R-:W-:Y:S02]  /*bf20*/  FMNMX3 R63, R63, R4, R20, !PT ;  /* 0x000000043f3f7276 */ /* 0x000fe40007800014 */
[----:B------:R-:W-:Y:S02]  /*bf30*/  FSEL R70, R61, -INF , P4 ;  /* 0xff8000003d467808 */ /* 0x000fe40002000000 */
[----:B------:R-:W-:Y:S02]  /*bf40*/  FSEL R61, R69, -INF , P6 ;  /* 0xff800000453d7808 */ /* 0x000fe40003000000 */
[----:B------:R-:W-:-:S02]  /*bf50*/  FMNMX3 R0, R0, R3, R15, !PT ;  /* 0x0000000300007276 */ /* 0x000fc4000780000f */
[----:B------:R-:W-:Y:S02]  /*bf60*/  FMNMX3 R63, R63, R38, R42, !PT ;  /* 0x000000263f3f7276 */ /* 0x000fe4000780002a */
[----:B------:R-:W-:Y:S02]  /*bf70*/  FMNMX3 R31, R46, R62, R51, !PT ;  /* 0x0000003e2e1f7276 */ /* 0x000fe40007800033 */
[----:B------:R-:W-:Y:S02]  /*bf80*/  FMNMX3 R0, R0, R37, R40, !PT ;  /* 0x0000002500007276 */ /* 0x000fe40007800028 */
[----:B------:R-:W-:Y:S02]  /*bf90*/  FMNMX R63, R61, R63, !PT ;  /* 0x0000003f3d3f7209 */ /* 0x000fe40007800000 */
[----:B------:R-:W-:Y:S02]  /*bfa0*/  FMNMX3 R31, R31, R2, R21, !PT ;  /* 0x000000021f1f7276 */ /* 0x000fe40007800015 */
[----:B------:R-:W-:Y:S01]  /*bfb0*/  FMNMX R0, R66, R0, !PT ;  /* 0x0000000042007209 */ /* 0x000fe20007800000 */
[----:B------:R-:W0:Y:S01]  /*bfc0*/  SHFL.BFLY PT, R29, R63, 0x2, 0x1f ;  /* 0x0c401f003f1d7f89 */ /* 0x000e2200000e0000 */
[----:B------:R-:W-:-:S03]  /*bfd0*/  FMNMX3 R31, R31, R39, R41, !PT ;  /* 0x000000271f1f7276 */ /* 0x000fc60007800029 */
[----:B------:R-:W1:Y:S01]  /*bfe0*/  SHFL.BFLY PT, R30, R0, 0x2, 0x1f ;  /* 0x0c401f00001e7f89 */ /* 0x000e6200000e0000 */
[----:B------:R-:W-:-:S05]  /*bff0*/  FMNMX R31, R70, R31, !PT ;  /* 0x0000001f461f7209 */ /* 0x000fca0007800000 */
[----:B------:R-:W2:Y:S01]  /*c000*/  SHFL.BFLY PT, R32, R31, 0x2, 0x1f ;  /* 0x0c401f001f207f89 */ /* 0x000ea200000e0000 */
[----:B0-----:R-:W-:Y:S02]  /*c010*/  FMNMX R63, R63, R29, !PT ;  /* 0x0000001d3f3f7209 */ /* 0x001fe40007800000 */
[----:B-1----:R-:W-:-:S03]  /*c020*/  FMNMX R0, R0, R30, !PT ;  /* 0x0000001e00007209 */ /* 0x002fc60007800000 */
[----:B------:R-:W0:Y:S04]  /*c030*/  SHFL.BFLY PT, R29, R63, 0x1, 0x1f ;  /* 0x0c201f003f1d7f89 */ /* 0x000e2800000e0000 */
[----:B------:R-:W1:Y:S01]  /*c040*/  SHFL.BFLY PT, R30, R0, 0x1, 0x1f ;  /* 0x0c201f00001e7f89 */ /* 0x000e6200000e0000 */
[----:B--2---:R-:W-:-:S05]  /*c050*/  FMNMX R31, R31, R32, !PT ;  /* 0x000000201f1f7209 */ /* 0x004fca0007800000 */
[----:B------:R-:W2:Y:S01]  /*c060*/  SHFL.BFLY PT, R32, R31, 0x1, 0x1f ;  /* 0x0c201f001f207f89 */ /* 0x000ea200000e0000 */
[----:B------:R-:W-:-:S05]  /*c070*/  FMUL R35, R35, UR11 ;  /* 0x0000000b23237c20 */ /* 0x000fca0008400000 */
[----:B------:R-:W-:Y:S02]  /*c080*/  FSEL R45, R35, -INF , P3 ;  /* 0xff800000232d7808 */ /* 0x000fe40001800000 */
[----:B------:R-:W-:Y:S02]  /*c090*/  SHF.R.U32.HI R35, RZ, 0x3, R12 ;  /* 0x00000003ff237819 */ /* 0x000fe4000001160c */
[----:B0-----:R-:W-:Y:S02]  /*c0a0*/  FMNMX R63, R63, R29, !PT ;  /* 0x0000001d3f3f7209 */ /* 0x001fe40007800000 */
[----:B------:R-:W-:Y:S02]  /*c0b0*/  LOP3.LUT R29, R19, 0x1c, RZ, 0xc0, !PT ;  /* 0x0000001c131d7812 */ /* 0x000fe400078ec0ff */
[----:B-1----:R-:W-:Y:S02]  /*c0c0*/  FMNMX R0, R0, R30, !PT ;  /* 0x0000001e00007209 */ /* 0x002fe40007800000 */
[----:B------:R-:W-:-:S02]  /*c0d0*/  LOP3.LUT R35, R35, 0xc, RZ, 0xc0, !PT ;  /* 0x0000000c23237812 */ /* 0x000fc400078ec0ff */
[----:B------:R-:W-:Y:S02]  /*c0e0*/  LEA R30, R29, UR7, 0x2 ;  /* 0x000000071d1e7c11 */ /* 0x000fe4000f8e10ff */
[----:B--2---:R-:W-:Y:S01]  /*c0f0*/  FMNMX R31, R31, R32, !PT ;  /* 0x000000201f1f7209 */ /* 0x004fe20007800000 */
[----:B------:R-:W-:Y:S02]  /*c100*/  STL [R1+0x86c], R96 ;  /* 0x00086c6001007387 */ /* 0x000fe40000100800 */
[----:B------:R-:W-:Y:S01]  /*c110*/  IMAD.IADD R32, R30, 0x1, R35 ;  /* 0x000000011e207824 */ /* 0x000fe200078e0223 */
[----:B------:R-:W-:Y:S01]  /*c120*/  BAR.SYNC.DEFER_BLOCKING 0x0 ;  /* 0x0000000000007b1d */ /* 0x000fe20000010000 */
[----:B------:R-:W-:-:S05]  /*c130*/  FMUL R34, R34, UR11 ;  /* 0x0000000b22227c20 */ /* 0x000fca0008400000 */
[----:B------:R-:W-:Y:S04]  /*c140*/  STL [R1+0x870], R48 ;  /* 0x0008703001007387 */ /* 0x000fe80000100800 */
[----:B------:R-:W-:Y:S04]  /*c150*/  STL [R1+0x874], R7 ;  /* 0x0008740701007387 */ /* 0x000fe80000100800 */
[----:B------:R-:W-:Y:S04]  /*c160*/  STL [R1+0x878], R9 ;  /* 0x0008780901007387 */ /* 0x000fe80000100800 */
[----:B------:R-:W-:Y:S04]  /*c170*/  STL [R1+0x87c], R10 ;  /* 0x00087c0a01007387 */ /* 0x000fe80000100800 */
[----:B------:R0:W-:Y:S04]  /*c180*/  @!P0 STS [R32], R31 ;  /* 0x0000001f20008388 */ /* 0x0001e80000000800 */
[----:B------:R-:W-:Y:S04]  /*c190*/  STL [R1+0x880], R11 ;  /* 0x0008800b01007387 */ /* 0x000fe80000100800 */
[----:B------:R-:W2:Y:S01]  /*c1a0*/  LDL R18, [R1+0x670] ;  /* 0x0006700001127983 */ /* 0x000ea20000100800 */
[----:B0-----:R-:W-:-:S03]  /*c1b0*/  LEA R31, R12, UR7, 0x2 ;  /* 0x000000070c1f7c11 */ /* 0x001fc6000f8e10ff */
[----:B------:R-:W4:Y:S04]  /*c1c0*/  LDL R7, [R1+0x7dc] ;  /* 0x0007dc0001077983 */ /* 0x000f280000100800 */
[----:B------:R-:W2:Y:S04]  /*c1d0*/  LDL R17, [R1+0x66c] ;  /* 0x00066c0001117983 */ /* 0x000ea80000100800 */
[----:B------:R-:W2:Y:S04]  /*c1e0*/  LDL R16, [R1+0x284] ;  /* 0x0002840001107983 */ /* 0x000ea80000100800 */
[----:B------:R-:W2:Y:S04]  /*c1f0*/  LDL R12, [R1+0x668] ;  /* 0x00066800010c7983 */ /* 0x000ea80000100800 */
[----:B------:R-:W2:Y:S04]  /*c200*/  LDL R10, [R1+0x288] ;  /* 0x00028800010a7983 */ /* 0x000ea80000100800 */
[----:B------:R-:W2:Y:S01]  /*c210*/  LDL.LU R104, [R1+0x14] ;  /* 0x0000140001687983 */ /* 0x000ea20000300800 */
[----:B------:R-:W-:Y:S01]  /*c220*/  FSEL R65, R34, -INF , P2 ;  /* 0xff80000022417808 */ /* 0x000fe20001000000 */
[----:B------:R-:W-:-:S03]  /*c230*/  FMUL R64, R71, UR11 ;  /* 0x0000000b47407c20 */ /* 0x000fc60008400000 */
[----:B------:R-:W-:-:S04]  /*c240*/  FMNMX3 R68, R65, R45, R28, !PT ;  /* 0x0000002d41447276 */ /* 0x000fc8000780001c */
[----:B------:R-:W-:Y:S02]  /*c250*/  FMNMX3 R68, R68, R5, R14, !PT ;  /* 0x0000000544447276 */ /* 0x000fe4000780000e */
[----:B------:R-:W-:Y:S02]  /*c260*/  FSEL R64, R64, -INF , P1 ;  /* 0xff80000040407808 */ /* 0x000fe40000800000 */
[----:B------:R-:W-:-:S04]  /*c270*/  FMNMX3 R68, R68, R36, R44, !PT ;  /* 0x0000002444447276 */ /* 0x000fc8000780002c */
[----:B------:R-:W-:-:S05]  /*c280*/  FMNMX R68, R64, R68, !PT ;  /* 0x0000004440447209 */ /* 0x000fca0007800000 */
[----:B------:R-:W0:Y:S01]  /*c290*/  SHFL.BFLY PT, R22, R68, 0x2, 0x1f ;  /* 0x0c401f0044167f89 */ /* 0x000e2200000e0000 */
[----:B------:R-:W-:Y:S02]  /*c2a0*/  SHF.R.U32.HI R101, RZ, 0x2, R19 ;  /* 0x00000002ff657819 */ /* 0x000fe40000011613 */
[----:B0-----:R-:W-:-:S05]  /*c2b0*/  FMNMX R68, R68, R22, !PT ;  /* 0x0000001644447209 */ /* 0x001fca0007800000 */
[----:B------:R-:W0:Y:S01]  /*c2c0*/  SHFL.BFLY PT, R22, R68, 0x1, 0x1f ;  /* 0x0c201f0044167f89 */ /* 0x000e2200000e0000 */
[----:B------:R-:W-:-:S04]  /*c2d0*/  SGXT.U32 R101, R101, 0x3 ;  /* 0x000000036565781a */ /* 0x000fc80000000000 */
[----:B------:R-:W-:-:S04]  /*c2e0*/  LOP3.LUT R100, R101, 0x10, RZ, 0xfc, !PT ;  /* 0x0000001065647812 */ /* 0x000fc800078efcff */
[----:B------:R-:W-:Y:S02]  /*c2f0*/  LEA R100, R100, UR7, 0x4 ;  /* 0x0000000764647c11 */ /* 0x000fe4000f8e20ff */
[----:B0-----:R-:W-:Y:S02]  /*c300*/  FMNMX R68, R68, R22, !PT ;  /* 0x0000001644447209 */ /* 0x001fe40007800000 */
[C---:B------:R-:W-:Y:S02]  /*c310*/  LOP3.LUT R22, R101.reuse, 0x8, RZ, 0xfc, !PT ;  /* 0x0000000865167812 */ /* 0x040fe400078efcff */
[----:B------:R-:W-:Y:S02]  /*c320*/  LOP3.LUT R101, R101, 0x18, RZ, 0xfc, !PT ;  /* 0x0000001865657812 */ /* 0x000fe400078efcff */
[----:B------:R-:W-:Y:S02]  /*c330*/  LEA R22, R22, UR7, 0x4 ;  /* 0x0000000716167c11 */ /* 0x000fe4000f8e20ff */
[----:B------:R-:W-:Y:S01]  /*c340*/  LEA R101, R101, UR7, 0x4 ;  /* 0x0000000765657c11 */ /* 0x000fe2000f8e20ff */
[----:B------:R-:W-:-:S02]  /*c350*/  IMAD.IADD R34, R35, 0x1, R100 ;  /* 0x0000000123227824 */ /* 0x000fc400078e0264 */
[C---:B------:R-:W-:Y:S02]  /*c360*/  IMAD.IADD R33, R35.reuse, 0x1, R22 ;  /* 0x0000000123217824 */ /* 0x040fe400078e0216 */
[----:B------:R-:W-:-:S03]  /*c370*/  IMAD.IADD R35, R35, 0x1, R101 ;  /* 0x0000000123237824 */ /* 0x000fc600078e0265 */
[----:B------:R-:W-:Y:S04]  /*c380*/  @!P0 STS [R33], R0 ;  /* 0x0000000021008388 */ /* 0x000fe80000000800 */
[----:B------:R-:W-:Y:S04]  /*c390*/  @!P0 STS [R34], R63 ;  /* 0x0000003f22008388 */ /* 0x000fe80000000800 */
[----:B------:R-:W-:Y:S01]  /*c3a0*/  @!P0 STS [R35], R68 ;  /* 0x0000004423008388 */ /* 0x000fe20000000800 */
[----:B------:R-:W-:Y:S06]  /*c3b0*/  BAR.SYNC.DEFER_BLOCKING 0x0 ;  /* 0x0000000000007b1d */ /* 0x000fec0000010000 */
[----:B------:R-:W0:Y:S04]  /*c3c0*/  LDS R0, [R31] ;  /* 0x000000001f007984 */ /* 0x000e280000000800 */
[----:B0-----:R-:W0:Y:S02]  /*c3d0*/  SHFL.BFLY PT, R63, R0, 0x2, 0x1f ;  /* 0x0c401f00003f7f89 */ /* 0x001e2400000e0000 */
[----:B0-----:R-:W-:-:S05]  /*c3e0*/  FMNMX R63, R0, R63, !PT ;  /* 0x0000003f003f7209 */ /* 0x001fca0007800000 */
[----:B------:R-:W0:Y:S02]  /*c3f0*/  SHFL.BFLY PT, R0, R63, 0x1, 0x1f ;  /* 0x0c201f003f007f89 */ /* 0x000e2400000e0000 */
[----:B0-----:R-:W-:-:S05]  /*c400*/  FMNMX R0, R63, R0, !PT ;  /* 0x000000003f007209 */ /* 0x001fca0007800000 */
[----:B------:R-:W-:Y:S01]  /*c410*/  @!P0 STS [R31], R0 ;  /* 0x000000001f008388 */ /* 0x000fe20000000800 */
[----:B------:R-:W-:Y:S06]  /*c420*/  BAR.SYNC.DEFER_BLOCKING 0x0 ;  /* 0x0000000000007b1d */ /* 0x000fec0000010000 */
[----:B------:R-:W3:Y:S04]  /*c430*/  LDS R0, [R30] ;  /* 0x000000001e007984 */ /* 0x000ee80000000800 */
[----:B------:R-:W2:Y:S01]  /*c440*/  LDS R76, [R22] ;  /* 0x00000000164c7984 */ /* 0x000ea20000000800 */
[----:B---3--:R-:W-:-:S05]  /*c450*/  FMNMX R0, R0, R99, !PT ;  /* 0x0000006300007209 */ /* 0x008fca0007800000 */
[--C-:B------:R-:W-:Y:S01]  /*c460*/  FADD R51, R51, -R0.reuse ;  /* 0x8000000033337221 */ /* 0x100fe20000000000 */
[--C-:B------:R-:W-:Y:S01]  /*c470*/  FADD R2, R2, -R0.reuse ;  /* 0x8000000002027221 */ /* 0x100fe20000000000 */
[--C-:B------:R-:W-:Y:S02]  /*c480*/  FADD R21, R21, -R0.reuse ;  /* 0x8000000015157221 */ /* 0x100fe40000000000 */
[----:B------:R-:W-:Y:S01]  /*c490*/  FMUL R51, R51, 1.4426950216293334961 ;  /* 0x3fb8aa3b33337820 */ /* 0x000fe20000400000 */
[----:B------:R-:W-:Y:S01]  /*c4a0*/  FMUL R2, R2, 1.4426950216293334961 ;  /* 0x3fb8aa3b02027820 */ /* 0x000fe20000400000 */
[----:B------:R-:W-:Y:S02]  /*c4b0*/  FMUL R21, R21, 1.4426950216293334961 ;  /* 0x3fb8aa3b15157820 */ /* 0x000fe40000400000 */
[----:B------:R-:W-:Y:S01]  /*c4c0*/  MUFU.EX2 R63, R51 ;  /* 0x00000033003f7308 */ /* 0x000fe20000000800 */
[--C-:B------:R-:W-:Y:S01]  /*c4d0*/  FADD R62, R62, -R0.reuse ;  /* 0x800000003e3e7221 */ /* 0x100fe20000000000 */
[----:B------:R-:W-:-:S06]  /*c4e0*/  FADD R41, R41, -R0 ;  /* 0x8000000029297221 */ /* 0x000fcc0000000000 */
[----:B------:R2:W-:Y:S01]  /*c4f0*/  MUFU.EX2 R71, R2 ;  /* 0x0000000200477308 */ /* 0x0005e20000000800 */
[----:B------:R-:W-:-:S07]  /*c500*/  FMUL R62, R62, 1.4426950216293334961 ;  /* 0x3fb8aa3b3e3e7820 */ /* 0x000fce0000400000 */
[----:B------:R0:W-:Y:S01]  /*c510*/  MUFU.EX2 R51, R21 ;  /* 0x0000001500337308 */ /* 0x0001e20000000800 */
[----:B--2---:R-:W-:Y:S01]  /*c520*/  FMNMX R2, R76, R104, !PT ;  /* 0x000000684c027209 */ /* 0x004fe20007800000 */
[----:B------:R-:W-:Y:S01]  /*c530*/  FMUL R41, R41, 1.4426950216293334961 ;  /* 0x3fb8aa3b29297820 */ /* 0x000fe20000400000 */
[----:B0-----:R-:W0:Y:S03]  /*c540*/  LDS R21, [R100] ;  /* 0x0000000064157984 */ /* 0x001e260000000800 */
[----:B------:R-:W-:Y:S02]  /*c550*/  FADD R15, R15, -R2 ;  /* 0x800000020f0f7221 */ /* 0x000fe40000000000 */
[----:B------:R-:W-:Y:S02]  /*c560*/  MUFU.EX2 R68, R62 ;  /* 0x0000003e00447308 */ /* 0x000fe40000000800 */
[----:B------:R-:W-:-:S06]  /*c570*/  FMUL R15, R15, 1.4426950216293334961 ;  /* 0x3fb8aa3b0f0f7820 */ /* 0x000fcc0000400000 */
[----:B------:R-:W-:Y:S08]  /*c580*/  MUFU.EX2 R62, R41 ;  /* 0x00000029003e7308 */ /* 0x000ff00000000800 */
[----:B------:R1:W-:Y:S02]  /*c590*/  MUFU.EX2 R41, R15 ;  /* 0x0000000f00297308 */ /* 0x0003e40000000800 */
[----:B-1----:R-:W1:Y:S01]  /*c5a0*/  LDS R15, [R101] ;  /* 0x00000000650f7984 */ /* 0x002e620000000800 */
[--C-:B------:R-:W-:Y:S01]  /*c5b0*/  FADD R3, R3, -R2.reuse ;  /* 0x8000000203037221 */ /* 0x100fe20000000000 */
[----:B------:R-:W-:Y:S01]  /*c5c0*/  FADD R67, R67, -R2 ;  /* 0x8000000243437221 */ /* 0x000fe20000000000 */
[--C-:B------:R-:W-:Y:S01]  /*c5d0*/  FADD R39, R39, -R0.reuse ;  /* 0x8000000027277221 */ /* 0x100fe20000000000 */
[----:B------:R-:W-:Y:S01]  /*c5e0*/  FADD R46, R46, -R0 ;  /* 0x800000002e2e7221 */ /* 0x000fe20000000000 */
[----:B------:R-:W-:Y:S01]  /*c5f0*/  FMUL R3, R3, 1.4426950216293334961 ;  /* 0x3fb8aa3b03037820 */ /* 0x000fe20000400000 */
[--C-:B------:R-:W-:Y:S01]  /*c600*/  FADD R50, R50, -R2.reuse ;  /* 0x8000000232327221 */ /* 0x100fe20000000000 */
[--C-:B------:R-:W-:Y:S01]  /*c610*/  FADD R49, R49, -R2.reuse ;  /* 0x8000000231317221 */ /* 0x100fe20000000000 */
[--C-:B------:R-:W-:Y:S01]  /*c620*/  FADD R66, R66, -R2.reuse ;  /* 0x8000000242427221 */ /* 0x100fe20000000000 */
[----:B------:R0:W-:Y:S01]  /*c630*/  MUFU.EX2 R76, R3 ;  /* 0x00000003004c7308 */ /* 0x0001e20000000800 */
[----:B------:R-:W-:Y:S01]  /*c640*/  FMUL R67, R67, 1.4426950216293334961 ;  /* 0x3fb8aa3b43437820 */ /* 0x000fe20000400000 */
[--C-:B------:R-:W-:Y:S01]  /*c650*/  FADD R37, R37, -R2.reuse ;  /* 0x8000000225257221 */ /* 0x100fe20000000000 */
[----:B------:R-:W-:Y:S01]  /*c660*/  FADD R40, R40, -R2 ;  /* 0x8000000228287221 */ /* 0x000fe20000000000 */
[----:B------:R-:W-:Y:S01]  /*c670*/  FADD R70, R70, -R0 ;  /* 0x8000000046467221 */ /* 0x000fe20000000000 */
[----:B------:R-:W-:Y:S01]  /*c680*/  BAR.SYNC.DEFER_BLOCKING 0x0 ;  /* 0x0000000000007b1d */ /* 0x000fe20000010000 */
[----:B0-----:R-:W-:-:S05]  /*c690*/  FMNMX R3, R21, R74, !PT ;  /* 0x0000004a15037209 */ /* 0x001fca0007800000 */
[--C-:B------:R-:W-:Y:S01]  /*c6a0*/  FADD R4, R4, -R3.reuse ;  /* 0x8000000304047221 */ /* 0x100fe20000000000 */
[----:B------:R-:W-:Y:S03]  /*c6b0*/  MUFU.EX2 R79, R67 ;  /* 0x00000043004f7308 */ /* 0x000fe60000000800 */
[----:B------:R-:W-:Y:S01]  /*c6c0*/  FMUL R4, R4, 1.4426950216293334961 ;  /* 0x3fb8aa3b04047820 */ /* 0x000fe20000400000 */
[----:B------:R-:W-:Y:S01]  /*c6d0*/  FADD R43, R43, -R3 ;  /* 0x800000032b2b7221 */ /* 0x000fe20000000000 */
[----:B------:R-:W-:-:S03]  /*c6e0*/  FMUL R39, R39, 1.4426950216293334961 ;  /* 0x3fb8aa3b27277820 */ /* 0x000fc60000400000 */
[----:B------:R1:W-:Y:S01]  /*c6f0*/  MUFU.EX2 R67, R4 ;  /* 0x0000000400437308 */ /* 0x0003e20000000800 */
[----:B------:R-:W-:Y:S01]  /*c700*/  FMUL R43, R43, 1.4426950216293334961 ;  /* 0x3fb8aa3b2b2b7820 */ /* 0x000fe20000400000 */
[----:B------:R-:W-:Y:S01]  /*c710*/  FMUL R46, R46, 1.4426950216293334961 ;  /* 0x3fb8aa3b2e2e7820 */ /* 0x000fe20000400000 */
[----:B------:R-:W-:Y:S01]  /*c720*/  FADD R60, R60, -R3 ;  /* 0x800000033c3c7221 */ /* 0x000fe20000000000 */
[----:B-1----:R-:W-:-:S04]  /*c730*/  FMNMX R4, R15, R75, !PT ;  /* 0x0000004b0f047209 */ /* 0x002fc80007800000 */
[----:B------:R0:W-:Y:S01]  /*c740*/  MUFU.EX2 R69, R39 ;  /* 0x0000002700457308 */ /* 0x0001e20000000800 */
[--C-:B------:R-:W-:Y:S01]  /*c750*/  FADD R21, R47, -R3.reuse ;  /* 0x800000032f157221 */ /* 0x100fe20000000000 */
[----:B------:R-:W-:Y:S01]  /*c760*/  FMUL R49, R49, 1.4426950216293334961 ;  /* 0x3fb8aa3b31317820 */ /* 0x000fe20000400000 */
[--C-:B------:R-:W-:Y:S01]  /*c770*/  FADD R65, R65, -R4.reuse ;  /* 0x8000000441417221 */ /* 0x100fe20000000000 */
[--C-:B------:R-:W-:Y:S01]  /*c780*/  FADD R45, R45, -R4.reuse ;  /* 0x800000042d2d7221 */ /* 0x100fe20000000000 */
[----:B------:R-:W-:Y:S01]  /*c790*/  FADD R42, R42, -R3 ;  /* 0x800000032a2a7221 */ /* 0x000fe20000000000 */
[----:B0-----:R-:W-:Y:S02]  /*c7a0*/  FMUL R39, R50, 1.4426950216293334961 ;  /* 0x3fb8aa3b32277820 */ /* 0x001fe40000400000 */
[----:B------:R0:W-:Y:S01]  /*c7b0*/  MUFU.EX2 R50, R43 ;  /* 0x0000002b00327308 */ /* 0x0001e20000000800 */
[----:B------:R-:W-:Y:S01]  /*c7c0*/  FMUL R60, R60, 1.4426950216293334961 ;  /* 0x3fb8aa3b3c3c7820 */ /* 0x000fe20000400000 */
[----:B------:R-:W-:Y:S01]  /*c7d0*/  FMUL R21, R21, 1.4426950216293334961 ;  /* 0x3fb8aa3b15157820 */ /* 0x000fe20000400000 */
[----:B------:R-:W-:Y:S01]  /*c7e0*/  FMUL R45, R45, 1.4426950216293334961 ;  /* 0x3fb8aa3b2d2d7820 */ /* 0x000fe20000400000 */
[----:B------:R-:W-:Y:S01]  /*c7f0*/  FADD R28, R28, -R4 ;  /* 0x800000041c1c7221 */ /* 0x000fe20000000000 */
[----:B------:R-:W-:Y:S01]  /*c800*/  FMUL R42, R42, 1.4426950216293334961 ;  /* 0x3fb8aa3b2a2a7820 */ /* 0x000fe20000400000 */
[----:B0-----:R-:W-:-:S02]  /*c810*/  FMUL R43, R65, 1.4426950216293334961 ;  /* 0x3fb8aa3b412b7820 */ /* 0x001fc40000400000 */
[----:B------:R-:W-:Y:S01]  /*c820*/  MUFU.EX2 R46, R46 ;  /* 0x0000002e002e7308 */ /* 0x000fe20000000800 */
[----:B------:R-:W-:Y:S01]  /*c830*/  FMUL R28, R28, 1.4426950216293334961 ;  /* 0x3fb8aa3b1c1c7820 */ /* 0x000fe20000400000 */
[----:B------:R-:W-:Y:S01]  /*c840*/  FADD R5, R5, -R4 ;  /* 0x8000000405057221 */ /* 0x000fe20000000000 */
[----:B------:R-:W-:-:S05]  /*c850*/  FADD R15, R61, -R3 ;  /* 0x800000033d0f7221 */ /* 0x000fca0000000000 */
[----:B------:R-:W0:Y:S01]  /*c860*/  MUFU.EX2 R49, R49 ;  /* 0x0000003100317308 */ /* 0x000e220000000800 */
[----:B------:R-:W-:Y:S01]  /*c870*/  FADD R20, R20, -R3 ;  /* 0x8000000314147221 */ /* 0x000fe20000000000 */
[----:B------:R-:W-:Y:S01]  /*c880*/  FMUL R5, R5, 1.4426950216293334961 ;  /* 0x3fb8aa3b05057820 */ /* 0x000fe20000400000 */
[----:B------:R-:W-:-:S05]  /*c890*/  FADD R14, R14, -R4 ;  /* 0x800000040e0e7221 */ /* 0x000fca0000000000 */
[----:B------:R-:W-:Y:S01]  /*c8a0*/  MUFU.EX2 R47, R60 ;  /* 0x0000003c002f7308 */ /* 0x000fe20000000800 */
[----:B------:R-:W-:-:S07]  /*c8b0*/  FADD R36, R36, -R4 ;  /* 0x8000000424247221 */ /* 0x000fce0000000000 */
[----:B------:R0:W1:Y:S01]  /*c8c0*/  MUFU.EX2 R78, R21 ;  /* 0x00000015004e7308 */ /* 0x0000620000000800 */
[----:B------:R-:W-:-:S07]  /*c8d0*/  FMUL R66, R66, 1.4426950216293334961 ;  /* 0x3fb8aa3b42427820 */ /* 0x000fce0000400000 */
[----:B------:R-:W-:Y:S01]  /*c8e0*/  MUFU.EX2 R43, R43 ;  /* 0x0000002b002b7308 */ /* 0x000fe20000000800 */
[----:B------:R-:W-:-:S07]  /*c8f0*/  FMUL R20, R20, 1.4426950216293334961 ;  /* 0x3fb8aa3b14147820 */ /* 0x000fce0000400000 */
[----:B------:R-:W-:Y:S01]  /*c900*/  MUFU.EX2 R102, R45 ;  /* 0x0000002d00667308 */ /* 0x000fe20000000800 */
[----:B------:R-:W-:Y:S01]  /*c910*/  FADD R38, R38, -R3 ;  /* 0x8000000326267221 */ /* 0x000fe20000000000 */
[----:B------:R-:W-:-:S06]  /*c920*/  FMUL R14, R14, 1.4426950216293334961 ;  /* 0x3fb8aa3b0e0e7820 */ /* 0x000fcc0000400000 */
[----:B------:R-:W2:Y:S01]  /*c930*/  MUFU.EX2 R39, R39 ;  /* 0x0000002700277308 */ /* 0x000ea20000000800 */
[----:B------:R-:W-:-:S07]  /*c940*/  FMUL R36, R36, 1.4426950216293334961 ;  /* 0x3fb8aa3b24247820 */ /* 0x000fce0000400000 */
[----:B------:R-:W-:Y:S01]  /*c950*/  MUFU.EX2 R61, R42 ;  /* 0x0000002a003d7308 */ /* 0x000fe20000000800 */
[----:B------:R-:W-:Y:S01]  /*c960*/  FMUL R37, R37, 1.4426950216293334961 ;  /* 0x3fb8aa3b25257820 */ /* 0x000fe20000400000 */
[----:B------:R-:W-:-:S06]  /*c970*/  FADD R44, R44, -R4 ;  /* 0x800000042c2c7221 */ /* 0x000fcc0000000000 */
[----:B------:R-:W3:Y:S01]  /*c980*/  MUFU.EX2 R42, R28 ;  /* 0x0000001c002a7308 */ /* 0x000ee20000000800 */
[----:B------:R-:W-:Y:S01]  /*c990*/  FMUL R38, R38, 1.4426950216293334961 ;  /* 0x3fb8aa3b26267820 */ /* 0x000fe20000400000 */
[----:B------:R-:W-:Y:S01]  /*c9a0*/  FMUL R40, R40, 1.4426950216293334961 ;  /* 0x3fb8aa3b28287820 */ /* 0x000fe20000400000 */
[----:B------:R-:W-:-:S05]  /*c9b0*/  FMUL R15, R15, 1.4426950216293334961 ;  /* 0x3fb8aa3b0f0f7820 */ /* 0x000fca0000400000 */
[----:B------:R-:W1:Y:S01]  /*c9c0*/  MUFU.EX2 R84, R5 ;  /* 0x0000000500547308 */ /* 0x000e620000000800 */
[----:B------:R-:W-:Y:S01]  /*c9d0*/  FMUL R44, R44, 1.4426950216293334961 ;  /* 0x3fb8aa3b2c2c7820 */ /* 0x000fe20000400000 */
[----:B0-----:R-:W-:Y:S01]  /*c9e0*/  FADD R21, R49, R79 ;  /* 0x0000004f31157221 */ /* 0x001fe20000000000 */
[----:B------:R-:W-:-:S05]  /*c9f0*/  FADD R64, R64, -R4 ;  /* 0x8000000440407221 */ /* 0x000fca0000000000 */
[----:B------:R1:W0:Y:S01]  /*ca00*/  MUFU.EX2 R60, R20 ;  /* 0x00000014003c7308 */ /* 0x0002220000000800 */
[----:B------:R-:W-:-:S07]  /*ca10*/  FMUL R70, R70, 1.4426950216293334961 ;  /* 0x3fb8aa3b46467820 */ /* 0x000fce0000400000 */
[----:B------:R-:W-:Y:S01]  /*ca20*/  MUFU.EX2 R97, R66 ;  /* 0x0000004200617308 */ /* 0x000fe20000000800 */
[----:B-1----:R-:W-:-:S07]  /*ca30*/  FADD R20, R47, R78 ;  /* 0x0000004e2f147221 */ /* 0x002fce0000000000 */
[----:B------:R-:W1:Y:S01]  /*ca40*/  MUFU.EX2 R45, R14 ;  /* 0x0000000e002d7308 */ /* 0x000e620000000800 */
[----:B--2---:R-:W-:-:S07]  /*ca50*/  FADD R21, R39, R21 ;  /* 0x0000001527157221 */ /* 0x004fce0000000000 */
[----:B------:R2:W-:Y:S01]  /*ca60*/  MUFU.EX2 R66, R36 ;  /* 0x0000002400427308 */ /* 0x0005e20000000800 */
[----:B------:R-:W-:Y:S01]  /*ca70*/  FMUL R64, R64, 1.4426950216293334961 ;  /* 0x3fb8aa3b40407820 */ /* 0x000fe20000400000 */
[----:B------:R-:W-:-:S06]  /*ca80*/  FADD R20, R50, R20 ;  /* 0x0000001432147221 */ /* 0x000fcc0000000000 */
[----:B------:R-:W0:Y:S01]  /*ca90*/  MUFU.EX2 R86, R37 ;  /* 0x0000002500567308 */ /* 0x000e220000000800 */
[----:B--2---:R-:W-:-:S04]  /*caa0*/  FADD R36, R46, R68 ;  /* 0x000000442e247221 */ /* 0x004fc80000000000 */
[----:B------:R-:W-:-:S03]  /*cab0*/  FADD R36, R63, R36 ;  /* 0x000000243f247221 */ /* 0x000fc60000000000 */
[----:B------:R-:W2:Y:S01]  /*cac0*/  MUFU.EX2 R85, R38 ;  /* 0x0000002600557308 */ /* 0x000ea20000000800 */
[----:B------:R-:W-:-:S07]  /*cad0*/  FADD R36, R71, R36 ;  /* 0x0000002447247221 */ /* 0x000fce0000000000 */
[----:B------:R0:W-:Y:S01]  /*cae0*/  MUFU.EX2 R87, R15 ;  /* 0x0000000f00577308 */ /* 0x0001e20000000800 */
[----:B------:R-:W-:Y:S01]  /*caf0*/  FADD R21, R76, R21 ;  /* 0x000000154c157221 */ /* 0x000fe20000000000 */
[----:B------:R-:W-:-:S06]  /*cb00*/  FADD R20, R67, R20 ;  /* 0x0000001443147221 */ /* 0x000fcc0000000000 */
[----:B------:R-:W1:Y:S01]  /*cb10*/  MUFU.EX2 R40, R40 ;  /* 0x0000002800287308 */ /* 0x000e620000000800 */
[----:B0-----:R-:W-:-:S04]  /*cb20*/  FADD R15, R43, R102 ;  /* 0x000000662b0f7221 */ /* 0x001fc80000000000 */
[----:B---3--:R-:W-:-:S03]  /*cb30*/  FADD R15, R42, R15 ;  /* 0x0000000f2a0f7221 */ /* 0x008fc60000000000 */
[----:B------:R-:W0:Y:S01]  /*cb40*/  MUFU.EX2 R44, R44 ;  /* 0x0000002c002c7308 */ /* 0x000e220000000800 */
[----:B------:R-:W-:Y:S01]  /*cb50*/  FADD R15, R84, R15 ;  /* 0x0000000f540f7221 */ /* 0x000fe20000000000 */
[----:B------:R-:W-:-:S06]  /*cb60*/  FADD R36, R51, R36 ;  /* 0x0000002433247221 */ /* 0x000fcc0000000000 */
[----:B------:R-:W3:Y:S01]  /*cb70*/  MUFU.EX2 R77, R70 ;  /* 0x00000046004d7308 */ /* 0x000ee20000000800 */
[----:B------:R-:W-:Y:S01]  /*cb80*/  FADD R21, R41, R21 ;  /* 0x0000001529157221 */ /* 0x000fe20000000000 */
[----:B------:R-:W-:Y:S01]  /*cb90*/  FADD R20, R60, R20 ;  /* 0x000000143c147221 */ /* 0x000fe20000000000 */
[----:B-1----:R-:W-:-:S05]  /*cba0*/  FADD R15, R45, R15 ;  /* 0x0000000f2d0f7221 */ /* 0x002fca0000000000 */
[----:B------:R-:W1:Y:S01]  /*cbb0*/  MUFU.EX2 R70, R64 ;  /* 0x0000004000467308 */ /* 0x000e620000000800 */
[----:B------:R-:W-:Y:S01]  /*cbc0*/  FADD R36, R69, R36 ;  /* 0x0000002445247221 */ /* 0x000fe20000000000 */
[----:B------:R-:W-:Y:S01]  /*cbd0*/  FADD R21, R86, R21 ;  /* 0x0000001556157221 */ /* 0x000fe20000000000 */
[----:B--2---:R-:W-:Y:S01]  /*cbe0*/  FADD R20, R85, R20 ;  /* 0x0000001455147221 */ /* 0x004fe20000000000 */
[----:B------:R-:W-:Y:S01]  /*cbf0*/  FADD R15, R66, R15 ;  /* 0x0000000f420f7221 */ /* 0x000fe20000000000 */
[----:B------:R-:W-:Y:S01]  /*cc00*/  FADD R36, R62, R36 ;  /* 0x000000243e247221 */ /* 0x000fe20000000000 */
[----:B------:R-:W-:Y:S01]  /*cc10*/  FADD R21, R40, R21 ;  /* 0x0000001528157221 */ /* 0x000fe20000000000 */
[----:B------:R-:W-:Y:S01]  /*cc20*/  FADD R20, R61, R20 ;  /* 0x000000143d147221 */ /* 0x000fe20000000000 */
[----:B0-----:R-:W-:Y:S01]  /*cc30*/  FADD R15, R44, R15 ;  /* 0x0000000f2c0f7221 */ /* 0x001fe20000000000 */
[----:B---3--:R-:W-:Y:S01]  /*cc40*/  FADD R36, R77, R36 ;  /* 0x000000244d247221 */ /* 0x008fe20000000000 */
[----:B------:R-:W-:Y:S01]  /*cc50*/  FADD R21, R97, R21 ;  /* 0x0000001561157221 */ /* 0x000fe20000000000 */
[----:B------:R-:W-:-:S03]  /*cc60*/  FADD R20, R87, R20 ;  /* 0x0000001457147221 */ /* 0x000fc60000000000 */
[----:B------:R-:W0:Y:S01]  /*cc70*/  SHFL.BFLY PT, R37, R36, 0x2, 0x1f ;  /* 0x0c401f0024257f89 */ /* 0x000e2200000e0000 */
[----:B-1----:R-:W-:-:S03]  /*cc80*/  FADD R15, R70, R15 ;  /* 0x0000000f460f7221 */ /* 0x002fc60000000000 */
[----:B------:R-:W1:Y:S04]  /*cc90*/  SHFL.BFLY PT, R28, R21, 0x2, 0x1f ;  /* 0x0c401f00151c7f89 */ /* 0x000e6800000e0000 */
[----:B------:R-:W2:Y:S04]  /*cca0*/  SHFL.BFLY PT, R14, R20, 0x2, 0x1f ;  /* 0x0c401f00140e7f89 */ /* 0x000ea800000e0000 */
[----:B------:R-:W3:Y:S01]  /*ccb0*/  SHFL.BFLY PT, R5, R15, 0x2, 0x1f ;  /* 0x0c401f000f057f89 */ /* 0x000ee200000e0000 */
[----:B0-----:R-:W-:Y:S01]  /*ccc0*/  FADD R37, R36, R37 ;  /* 0x0000002524257221 */ /* 0x001fe20000000000 */
[----:B-1----:R-:W-:Y:S01]  /*ccd0*/  FADD R28, R21, R28 ;  /* 0x0000001c151c7221 */ /* 0x002fe20000000000 */
[----:B--2---:R-:W-:Y:S01]  /*cce0*/  FADD R14, R20, R14 ;  /* 0x0000000e140e7221 */ /* 0x004fe20000000000 */
[----:B---3--:R-:W-:-:S03]  /*ccf0*/  FADD R5, R15, R5 ;  /* 0x000000050f057221 */ /* 0x008fc60000000000 */
[----:B------:R-:W0:Y:S04]  /*cd00*/  SHFL.BFLY PT, R20, R28, 0x1, 0x1f ;  /* 0x0c201f001c147f89 */ /* 0x000e2800000e0000 */
[----:B------:R-:W1:Y:S04]  /*cd10*/  SHFL.BFLY PT, R15, R37, 0x1, 0x1f ;  /* 0x0c201f00250f7f89 */ /* 0x000e6800000e0000 */
[----:B------:R-:W2:Y:S04]  /*cd20*/  SHFL.BFLY PT, R21, R14, 0x1, 0x1f ;  /* 0x0c201f000e157f89 */ /* 0x000ea800000e0000 */
[----:B------:R-:W3:Y:S01]  /*cd30*/  SHFL.BFLY PT, R36, R5, 0x1, 0x1f ;  /* 0x0c201f0005247f89 */ /* 0x000ee200000e0000 */
[----:B0-----:R-:W-:Y:S01]  /*cd40*/  FADD R20, R28, R20 ;  /* 0x000000141c147221 */ /* 0x001fe20000000000 */
[----:B-1----:R-:W-:Y:S01]  /*cd50*/  FADD R15, R37, R15 ;  /* 0x0000000f250f7221 */ /* 0x002fe20000000000 */
[----:B--2---:R-:W-:-:S04]  /*cd60*/  FADD R21, R14, R21 ;  /* 0x000000150e157221 */ /* 0x004fc80000000000 */
[----:B------:R-:W-:Y:S01]  /*cd70*/  @!P0 STS [R32], R15 ;  /* 0x0000000f20008388 */ /* 0x000fe20000000800 */
[----:B---3--:R-:W-:-:S03]  /*cd80*/  FADD R36, R5, R36 ;  /* 0x0000002405247221 */ /* 0x008fc60000000000 */
[----:B------:R-:W-:Y:S04]  /*cd90*/  @!P0 STS [R33], R20 ;  /* 0x0000001421008388 */ /* 0x000fe80000000800 */
[----:B------:R-:W-:Y:S04]  /*cda0*/  @!P0 STS [R34], R21 ;  /* 0x0000001522008388 */ /* 0x000fe80000000800 */
[----:B------:R-:W-:Y:S01]  /*cdb0*/  @!P0 STS [R35], R36 ;  /* 0x0000002423008388 */ /* 0x000fe20000000800 */
[----:B------:R-:W-:Y:S06]  /*cdc0*/  BAR.SYNC.DEFER_BLOCKING 0x0 ;  /* 0x0000000000007b1d */ /* 0x000fec0000010000 */
[----:B------:R-:W0:Y:S04]  /*cdd0*/  LDS R14, [R31] ;  /* 0x000000001f0e7984 */ /* 0x000e280000000800 */
[----:B0-----:R-:W0:Y:S02]  /*cde0*/  SHFL.BFLY PT, R5, R14, 0x2, 0x1f ;  /* 0x0c401f000e057f89 */ /* 0x001e2400000e0000 */
[----:B0-----:R-:W-:-:S05]  /*cdf0*/  FADD R14, R14, R5 ;  /* 0x000000050e0e7221 */ /* 0x001fca0000000000 */
[----:B------:R-:W0:Y:S04]  /*ce00*/  SHFL.BFLY PT, R5, R14, 0x1, 0x1f ;  /* 0x0c201f000e057f89 */ /* 0x000e2800000e0000 */
[----:B------:R-:W-:Y:S01]  /*ce10*/  STL [R1+0x884], R74 ;  /* 0x0008844a01007387 */ /* 0x000fe20000100800 */
[----:B------:R-:W-:-:S03]  /*ce20*/  IADD3 R28, P1, PT, R6, UR5, RZ ;  /* 0x00000005061c7c10 */ /* 0x000fc6000ff3e0ff */
[----:B------:R-:W-:Y:S01]  /*ce30*/  STL [R1+0x888], R75 ;  /* 0x0008884b01007387 */ /* 0x000fe20000100800 */
[----:B------:R-:W-:-:S03]  /*ce40*/  VIADD R20, R6, UR17 ;  /* 0x0000001106147c36 */ /* 0x000fc60008000000 */
[----:B------:R-:W-:Y:S01]  /*ce50*/  STL [R1+0x88c], R3 ;  /* 0x00088c0301007387 */ /* 0x000fe20000100800 */
[----:B0-----:R-:W-:-:S03]  /*ce60*/  FADD R14, R14, R5 ;  /* 0x000000050e0e7221 */ /* 0x001fc60000000000 */
[----:B------:R-:W-:Y:S04]  /*ce70*/  STL [R1+0x890], R4 ;  /* 0x0008900401007387 */ /* 0x000fe80000100800 */
[----:B------:R-:W-:Y:S01]  /*ce80*/  @!P0 STS [R31], R14 ;  /* 0x0000000e1f008388 */ /* 0x000fe20000000800 */
[----:B------:R-:W-:Y:S01]  /*ce90*/  BAR.SYNC.DEFER_BLOCKING 0x0 ;  /* 0x0000000000007b1d */ /* 0x000fe20000010000 */
[----:B------:R-:W-:Y:S01]  /*cea0*/  SHF.R.U32.HI R65, RZ, 0x1, R8 ;  /* 0x00000001ff417819 */ /* 0x000fe20000011608 */
[----:B------:R-:W-:Y:S01]  /*ceb0*/  USHF.R.S32.HI UR10, URZ, 0x1f, UR5 ;  /* 0x0000001fff0a7899 */ /* 0x000fe20008011405 */
[----:B------:R-:W-:-:S03]  /*cec0*/  LOP3.LUT R64, R19, 0xf, RZ, 0xc0, !PT ;  /* 0x0000000f13407812 */ /* 0x000fc600078ec0ff */
[----:B------:R0:W-:Y:S04]  /*ced0*/  STL [R1+0x894], R6 ;  /* 0x0008940601007387 */ /* 0x0001e80000100800 */
[----:B------:R-:W2:Y:S01]  /*cee0*/  LDL R8, [R1+0x664] ;  /* 0x0006640001087983 */ /* 0x000ea20000100800 */
[----:B------:R-:W-:Y:S01]  /*cef0*/  LOP3.LUT R21, R19, 0x3, RZ, 0xc0, !PT ;  /* 0x0000000313157812 */ /* 0x000fe200078ec0ff */
[----:B------:R-:W-:Y:S02]  /*cf00*/  IMAD R5, R29, 0x8, R64 ;  /* 0x000000081d057824 */ /* 0x000fe400078e0240 */
[----:B------:R-:W3:Y:S04]  /*cf10*/  LDL R9, [R1+0x290] ;  /* 0x0002900001097983 */ /* 0x000ee80000100800 */
[----:B0-----:R-:W3:Y:S01]  /*cf20*/  LDL R6, [R1+0x28c] ;  /* 0x00028c0001067983 */ /* 0x001ee20000100800 */
[----:B------:R-:W-:-:S02]  /*cf30*/  IADD3.X R29, PT, PT, R13, UR10, RZ, P1, !PT ;  /* 0x0000000a0d1d7c10 */ /* 0x000fc40008ffe4ff */
[----:B------:R-:W-:Y:S01]  /*cf40*/  IADD3 R20, P1, PT, R20, UR5, RZ ;  /* 0x0000000514147c10 */ /* 0x000fe2000ff3e0ff */
[----:B------:R-:W-:Y:S01]  /*cf50*/  IMAD R64, R64, 0x8, R21 ;  /* 0x0000000840407824 */ /* 0x000fe200078e0215 */
[----:B------:R-:W3:Y:S02]  /*cf60*/  LDL R11, [R1+0x660] ;  /* 0x00066000010b7983 */ /* 0x000ee40000100800 */
[----:B----4-:R-:W-:Y:S02]  /*cf70*/  IADD3.X R21, PT, PT, R7, UR10, RZ, P1, !PT ;  /* 0x0000000a07157c10 */ /* 0x010fe40008ffe4ff */
[----:B------:R0:W-:Y:S01]  /*cf80*/  STL [R1+0x898], R5 ;  /* 0x0008980501007387 */ /* 0x0001e20000100800 */
[----:B------:R-:W-:Y:S02]  /*cf90*/  LOP3.LUT R15, R19, 0x10, RZ, 0xc0, !PT ;  /* 0x00000010130f7812 */ /* 0x000fe400078ec0ff */
[----:B------:R-:W-:Y:S01]  /*cfa0*/  IADD3 R14, P2, PT, R18, UR5, RZ ;  /* 0x00000005120e7c10 */ /* 0x000fe2000ff5e0ff */
[----:B------:R1:W4:Y:S04]  /*cfb0*/  LDG.E.U8 R23, desc[UR12][R28.64] ;  /* 0x0000000c1c177981 */ /* 0x000328000c1e1100 */
[----:B------:R-:W-:Y:S04]  /*cfc0*/  LDS R100, [R100] ;  /* 0x0000000064647984 */ /* 0x000fe80000000800 */
[----:B0-----:R0:W4:Y:S01]  /*cfd0*/  LDG.E.U8 R5, desc[UR12][R20.64] ;  /* 0x0000000c14057981 */ /* 0x001122000c1e1100 */
[----:B------:R-:W-:Y:S01]  /*cfe0*/  IMAD R65, R15, 0x4, R65 ;  /* 0x000000040f417824 */ /* 0x000fe200078e0241 */
[----:B-1----:R-:W-:-:S02]  /*cff0*/  IADD3 R28, P1, PT, R17, UR5, RZ ;  /* 0x00000005111c7c10 */ /* 0x002fc4000ff3e0ff */
[----:B------:R-:W-:Y:S01]  /*d000*/  IADD3.X R15, PT, PT, R16, UR10, RZ, P2, !PT ;  /* 0x0000000a100f7c10 */ /* 0x000fe200097fe4ff */
[----:B------:R-:W-:Y:S01]  /*d010*/  LDS R101, [R101] ;  /* 0x0000000065657984 */ /* 0x000fe20000000800 */
[----:B------:R-:W-:-:S03]  /*d020*/  IADD3.X R29, PT, PT, R10, UR10, RZ, P1, !PT ;  /* 0x0000000a0a1d7c10 */ /* 0x000fc60008ffe4ff */
[----:B------:R2:W4:Y:S01]  /*d030*/  LDG.E.U8 R10, desc[UR12][R14.64] ;  /* 0x0000000c0e0a7981 */ /* 0x000522000c1e1100 */
[----:B0-----:R-:W-:-:S03]  /*d040*/  IADD3 R20, P2, PT, R12, UR5, RZ ;  /* 0x000000050c147c10 */ /* 0x001fc6000ff5e0ff */
[----:B------:R0:W4:Y:S04]  /*d050*/  LDG.E.U8 R24, desc[UR12][R28.64] ;  /* 0x0000000c1c187981 */ /* 0x000128000c1e1100 */
[----:B------:R-:W-:Y:S04]  /*d060*/  STL [R1+0x89c], R13 ;  /* 0x00089c0d01007387 */ /* 0x000fe80000100800 */
[----:B------:R-:W4:Y:S04]  /*d070*/  LDL R4, [R1+0x29c] ;  /* 0x00029c0001047983 */ /* 0x000f280000100800 */
[----:B------:R-:W4:Y:S04]  /*d080*/  LDL R7, [R1+0x294] ;  /* 0x0002940001077983 */ /* 0x000f280000100800 */
[----:B------:R-:W4:Y:S04]  /*d090*/  LDL R3, [R1+0x2a4] ;  /* 0x0002a40001037983 */ /* 0x000f280000100800 */
[----:B------:R-:W4:Y:S01]  /*d0a0*/  LDL R18, [R1+0x298] ;  /* 0x0002980001127983 */ /* 0x000f220000100800 */
[----:B--2---:R-:W-:-:S02]  /*d0b0*/  IADD3 R14, P1, PT, R8, UR5, RZ ;  /* 0x00000005080e7c10 */ /* 0x004fc4000ff3e0ff */
[----:B---3--:R-:W-:Y:S02]  /*d0c0*/  IADD3.X R21, PT, PT, R6, UR10, RZ, P2, !PT ;  /* 0x0000000a06157c10 */ /* 0x008fe400097fe4ff */
[----:B------:R-:W-:-:S03]  /*d0d0*/  IADD3.X R15, PT, PT, R9, UR10, RZ, P1, !PT ;  /* 0x0000000a090f7c10 */ /* 0x000fc60008ffe4ff */
[----:B------:R1:W2:Y:S04]  /*d0e0*/  LDG.E.U8 R19, desc[UR12][R20.64] ;  /* 0x0000000c14137981 */ /* 0x0002a8000c1e1100 */
[----:B------:R3:W2:Y:S04]  /*d0f0*/  LDG.E.U8 R93, desc[UR12][R14.64] ;  /* 0x0000000c0e5d7981 */ /* 0x0006a8000c1e1100 */
[----:B----4-:R4:W-:Y:S04]  /*d100*/  STL [R1+0x8a0], R5 ;  /* 0x0008a00501007387 */ /* 0x0109e80000100800 */
[----:B------:R-:W2:Y:S04]  /*d110*/  LDL R16, [R1+0x2a0] ;  /* 0x0002a00001107983 */ /* 0x000ea80000100800 */
[----:B------:R-:W2:Y:S04]  /*d120*/  LDL R17, [R1+0x2ac] ;  /* 0x0002ac0001117983 */ /* 0x000ea80000100800 */
[----:B----4-:R-:W4:Y:S04]  /*d130*/  LDL R5, [R1+0x2b4] ;  /* 0x0002b40001057983 */ /* 0x010f280000100800 */
[----:B------:R1:W-:Y:S04]  /*d140*/  STL [R1+0x8a4], R10 ;  /* 0x0008a40a01007387 */ /* 0x0003e80000100800 */
[----:B------:R-:W4:Y:S01]  /*d150*/  LDL R13, [R1+0x2a8] ;  /* 0x0002a800010d7983 */ /* 0x000f220000100800 */
[----:B0-----:R-:W-:-:S03]  /*d160*/  IADD3 R28, P2, PT, R11, UR5, RZ ;  /* 0x000000050b1c7c10 */ /* 0x001fc6000ff5e0ff */
[----:B------:R-:W4:Y:S04]  /*d170*/  LDL R8, [R1+0x2bc] ;  /* 0x0002bc0001087983 */ /* 0x000f280000100800 */
[----:B------:R-:W4:Y:S04]  /*d180*/  LDL R6, [R1+0x2b0] ;  /* 0x0002b00001067983 */ /* 0x000f280000100800 */
[----:B------:R-:W-:Y:S04]  /*d190*/  STL [R1+0x8a8], R24 ;  /* 0x0008a81801007387 */ /* 0x000fe80000100800 */
[----:B------:R-:W4:Y:S01]  /*d1a0*/  LDL R11, [R1+0x2c4] ;  /* 0x0002c400010b7983 */ /* 0x000f220000100800 */
[----:B-1----:R-:W-:-:S03]  /*d1b0*/  IADD3 R20, P1, PT, R4, UR5, RZ ;  /* 0x0000000504147c10 */ /* 0x002fc6000ff3e0ff */
[----:B------:R-:W4:Y:S01]  /*d1c0*/  LDL R9, [R1+0x2b8] ;  /* 0x0002b80001097983 */ /* 0x000f220000100800 */
[----:B------:R-:W-:Y:S02]  /*d1d0*/  IADD3.X R29, PT, PT, R7, UR10, RZ, P2, !PT ;  /* 0x0000000a071d7c10 */ /* 0x000fe400097fe4ff */
[----:B---3--:R-:W-:Y:S02]  /*d1e0*/  IADD3 R14, P2, PT, R3, UR5, RZ ;  /* 0x00000005030e7c10 */ /* 0x008fe4000ff5e0ff */
[----:B------:R-:W-:Y:S01]  /*d1f0*/  IADD3.X R21, PT, PT, R18, UR10, RZ, P1, !PT ;  /* 0x0000000a12157c10 */ /* 0x000fe20008ffe4ff */
[----:B------:R-:W3:Y:S04]  /*d200*/  LDG.E.U8 R91, desc[UR12][R28.64] ;  /* 0x0000000c1c5b7981 */ /* 0x000ee8000c1e1100 */
[----:B------:R4:W3:Y:S04]  /*d210*/  LDG.E.U8 R80, desc[UR12][R20.64] ;  /* 0x0000000c14507981 */ /* 0x0008e8000c1e1100 */
[----:B--2---:R0:W-:Y:S04]  /*d220*/  STL [R1+0x8ac], R19 ;  /* 0x0008ac1301007387 */ /* 0x0041e80000100800 */
[----:B------:R-:W2:Y:S04]  /*d230*/  LDL R4, [R1+0x2cc] ;  /* 0x0002cc0001047983 */ /* 0x000ea80000100800 */
[----:B------:R-:W3:Y:S04]  /*d240*/  LDL R12, [R1+0x2c0] ;  /* 0x0002c000010c7983 */ /* 0x000ee80000100800 */
[----:B------:R-:W-:Y:S04]  /*d250*/  STL [R1], R23 ;  /* 0x0000001701007387 */ /* 0x000fe80000100800 */
[----:B------:R-:W3:Y:S04]  /*d260*/  LDL R7, [R1+0x2d4] ;  /* 0x0002d40001077983 */ /* 0x000ee80000100800 */
[----:B------:R1:W-:Y:S04]  /*d270*/  STL [R1+0x8b0], R93 ;  /* 0x0008b05d01007387 */ /* 0x0003e80000100800 */
[----:B------:R-:W3:Y:S04]  /*d280*/  LDL R3, [R1+0x2c8] ;  /* 0x0002c80001037983 */ /* 0x000ee80000100800 */
[----:B------:R-:W3:Y:S01]  /*d290*/  LDL R10, [R1+0x2dc] ;  /* 0x0002dc00010a7983 */ /* 0x000ee20000100800 */
[----:B------:R-:W-:-:S02]  /*d2a0*/  IADD3.X R15, PT, PT, R16, UR10, RZ, P2, !PT ;  /* 0x0000000a100f7c10 */ /* 0x000fc400097fe4ff */
[----:B----4-:R-:W-:Y:S01]  /*d2b0*/  IADD3 R20, P2, PT, R5, UR5, RZ ;  /* 0x0000000505147c10 */ /* 0x010fe2000ff5e0ff */
[----:B0-----:R-:W4:Y:S04]  /*d2c0*/  LDL R19, [R1+0x2d0] ;  /* 0x0002d00001137983 */ /* 0x001f280000100800 */
[----:B------:R-:W4:Y:S01]  /*d2d0*/  LDL R5, [R1+0x2d8] ;  /* 0x0002d80001057983 */ /* 0x000f220000100800 */
[----:B------:R-:W-:-:S03]  /*d2e0*/  IADD3 R28, P1, PT, R17, UR5, RZ ;  /* 0x00000005111c7c10 */ /* 0x000fc6000ff3e0ff */
[----:B------:R-:W4:Y:S01]  /*d2f0*/  LDL R18, [R1+0x2e4] ;  /* 0x0002e40001127983 */ /* 0x000f220000100800 */
[----:B------:R-:W-:-:S03]  /*d300*/  IADD3.X R29, PT, PT, R13, UR10, RZ, P1, !PT ;  /* 0x0000000a0d1d7c10 */ /* 0x000fc60008ffe4ff */
[----:B------:R-:W4:Y:S01]  /*d310*/  LDL R16, [R1+0x2ec] ;  /* 0x0002ec0001107983 */ /* 0x000f220000100800 */
[----:B------:R-:W-:-:S03]  /*d320*/  IADD3.X R21, PT, PT, R6, UR10, RZ, P2, !PT ;  /* 0x0000000a06157c10 */ /* 0x000fc600097fe4ff */
[----:B------:R-:W4:Y:S04]  /*d330*/  LDL R13, [R1+0x2e0] ;  /* 0x0002e000010d7983 */ /* 0x000f280000100800 */
[----:B-1----:R0:W4:Y:S04]  /*d340*/  LDG.E.U8 R93, desc[UR12][R14.64] ;  /* 0x0000000c0e5d7981 */ /* 0x002128000c1e1100 */
[----:B------:R1:W4:Y:S04]  /*d350*/  LDG.E.U8 R6, desc[UR12][R28.64] ;  /* 0x0000000c1c067981 */ /* 0x000328000c1e1100 */
[----:B------:R-:W4:Y:S01]  /*d360*/  LDL R17, [R1+0x2e8] ;  /* 0x0002e80001117983 */ /* 0x000f220000100800 */
[----:B0-----:R-:W-:-:S03]  /*d370*/  IADD3 R14, P1, PT, R8, UR5, RZ ;  /* 0x00000005080e7c10 */ /* 0x001fc6000ff3e0ff */
[----:B------:R-:W4:Y:S01]  /*d380*/  LDL R8, [R1+0x2f4] ;  /* 0x0002f40001087983 */ /* 0x000f220000100800 */
[----:B-1----:R-:W-:-:S03]  /*d390*/  IADD3 R28, P2, PT, R11, UR5, RZ ;  /* 0x000000050b1c7c10 */ /* 0x002fc6000ff5e0ff */
[----:B------:R-:W4:Y:S01]  /*d3a0*/  LDL R11, [R1+0x2fc] ;  /* 0x0002fc00010b7983 */ /* 0x000f220000100800 */
[----:B------:R-:W-:-:S03]  /*d3b0*/  IADD3.X R15, PT, PT, R9, UR10, RZ, P1, !PT ;  /* 0x0000000a090f7c10 */ /* 0x000fc60008ffe4ff */
[----:B------:R2:W4:Y:S04]  /*d3c0*/  LDG.E.U8 R9, desc[UR12][R20.64] ;  /* 0x0000000c14097981 */ /* 0x000528000c1e1100 */
[----:B------:R0:W4:Y:S04]  /*d3d0*/  LDG.E.U8 R25, desc[UR12][R14.64] ;  /* 0x0000000c0e197981 */ /* 0x000128000c1e1100 */
        /* <DEDUP_REMOVED lines=19> */
[----:B---3--:R-:W-:-:S03]  /*d510*/  IADD3.X R29, PT, PT, R12, UR10, RZ, P2, !PT ;  /* 0x0000000a0c1d7c10 */ /* 0x008fc600097fe4ff */
[----:B------:R-:W3:Y:S04]  /*d520*/  LDL R12, [R1+0x304] ;  /* 0x00030400010c7983 */ /* 0x000ee80000100800 */
[----:B------:R1:W3:Y:S01]  /*d530*/  LDG.E.U8 R52, desc[UR12][R28.64] ;  /* 0x0000000c1c347981 */ /* 0x0002e2000c1e1100 */
[----:B0-----:R-:W-:-:S03]  /*d540*/  IADD3 R14, P2, PT, R7, UR5, RZ ;  /* 0x00000005070e7c10 */ /* 0x001fc6000ff5e0ff */
[----:B------:R-:W3:Y:S01]  /*d550*/  LDL R7, [R1+0x2f8] ;  /* 0x0002f80001077983 */ /* 0x000ee20000100800 */
[----:B------:R-:W-:-:S03]  /*d560*/  IADD3.X R21, PT, PT, R3, UR10, RZ, P1, !PT ;  /* 0x0000000a03157c10 */ /* 0x000fc60008ffe4ff */
[----:B------:R-:W3:Y:S01]  /*d570*/  LDL R3, [R1+0x30c] ;  /* 0x00030c0001037983 */ /* 0x000ee20000100800 */
[----:B-1----:R-:W-:-:S03]  /*d580*/  IADD3 R28, P1, PT, R10, UR5, RZ ;  /* 0x000000050a1c7c10 */ /* 0x002fc6000ff3e0ff */
[----:B------:R-:W3:Y:S01]  /*d590*/  LDL R10, [R1+0x300] ;  /* 0x00030000010a7983 */ /* 0x000ee20000100800 */
[----:B----4-:R-:W-:-:S03]  /*d5a0*/  IADD3.X R15, PT, PT, R19, UR10, RZ, P2, !PT ;  /* 0x0000000a130f7c10 */ /* 0x010fc600097fe4ff */
[----:B------:R0:W4:Y:S01]  /*d5b0*/  LDG.E.U8 R94, desc[UR12][R20.64] ;  /* 0x0000000c145e7981 */ /* 0x000122000c1e1100 */
[----:B------:R-:W-:-:S03]  /*d5c0*/  IADD3.X R29, PT, PT, R5, UR10, RZ, P1, !PT ;  /* 0x0000000a051d7c10 */ /* 0x000fc60008ffe4ff */
[----:B------:R-:W4:Y:S04]  /*d5d0*/  LDL R5, [R1+0x31c] ;  /* 0x00031c0001057983 */ /* 0x000f280000100800 */
[----:B------:R1:W4:Y:S01]  /*d5e0*/  LDG.E.U8 R56, desc[UR12][R14.64] ;  /* 0x0000000c0e387981 */ /* 0x000322000c1e1100 */
[----:B0-----:R-:W-:-:S03]  /*d5f0*/  IADD3 R20, P2, PT, R18, UR5, RZ ;  /* 0x0000000512147c10 */ /* 0x001fc6000ff5e0ff */
[----:B------:R0:W4:Y:S01]  /*d600*/  LDG.E.U8 R81, desc[UR12][R28.64] ;  /* 0x0000000c1c517981 */ /* 0x000122000c1e1100 */
[----:B------:R-:W-:-:S03]  /*d610*/  IADD3.X R21, PT, PT, R13, UR10, RZ, P2, !PT ;  /* 0x0000000a0d157c10 */ /* 0x000fc600097fe4ff */
[----:B------:R-:W4:Y:S01]  /*d620*/  LDL R13, [R1+0x324] ;  /* 0x00032400010d7983 */ /* 0x000f220000100800 */
[----:B-1----:R-:W-:-:S03]  /*d630*/  IADD3 R14, P1, PT, R16, UR5, RZ ;  /* 0x00000005100e7c10 */ /* 0x002fc6000ff3e0ff */
[----:B------:R-:W4:Y:S04]  /*d640*/  LDL R16, [R1+0x310] ;  /* 0x0003100001107983 */ /* 0x000f280000100800 */
[----:B------:R1:W4:Y:S01]  /*d650*/  LDG.E.U8 R19, desc[UR12][R20.64] ;  /* 0x0000000c14137981 */ /* 0x000322000c1e1100 */
[----:B------:R-:W-:-:S03]  /*d660*/  IADD3.X R15, PT, PT, R17, UR10, RZ, P1, !PT ;  /* 0x0000000a110f7c10 */ /* 0x000fc60008ffe4ff */
[----:B------:R-:W4:Y:S01]  /*d670*/  LDL R17, [R1+0x334] ;  /* 0x0003340001117983 */ /* 0x000f220000100800 */
[----:B0-----:R-:W-:-:S03]  /*d680*/  IADD3 R28, P2, PT, R8, UR5, RZ ;  /* 0x00000005081c7c10 */ /* 0x001fc6000ff5e0ff */
[----:B------:R-:W4:Y:S01]  /*d690*/  LDL R8, [R1+0x318] ;  /* 0x0003180001087983 */ /* 0x000f220000100800 */
[----:B-1----:R-:W-:-:S03]  /*d6a0*/  IADD3 R20, P1, PT, R11, UR5, RZ ;  /* 0x000000050b147c10 */ /* 0x002fc6000ff3e0ff */
[----:B------:R-:W4:Y:S04]  /*d6b0*/  LDL R11, [R1+0x320] ;  /* 0x00032000010b7983 */ /* 0x000f280000100800 */
[----:B------:R-:W4:Y:S01]  /*d6c0*/  LDL R18, [R1+0x33c] ;  /* 0x00033c0001127983 */ /* 0x000f220000100800 */
[----:B--2---:R-:W-:-:S03]  /*d6d0*/  IADD3.X R29, PT, PT, R4, UR10, RZ, P2, !PT ;  /* 0x0000000a041d7c10 */ /* 0x004fc600097fe4ff */
[----:B------:R3:W2:Y:S02]  /*d6e0*/  LDG.E.U8 R4, desc[UR12][R14.64] ;  /* 0x0000000c0e047981 */ /* 0x0006a4000c1e1100 */
[----:B---3--:R-:W-:Y:S02]  /*d6f0*/  IADD3 R14, P2, PT, R12, UR5, RZ ;  /* 0x000000050c0e7c10 */ /* 0x008fe4000ff5e0ff */
[----:B------:R-:W3:Y:S01]  /*d700*/  LDL R12, [R1+0x328] ;  /* 0x00032800010c7983 */ /* 0x000ee20000100800 */
[----:B------:R-:W-:-:S03]  /*d710*/  IADD3.X R21, PT, PT, R7, UR10, RZ, P1, !PT ;  /* 0x0000000a07157c10 */ /* 0x000fc60008ffe4ff */
[----:B------:R0:W2:Y:S04]  /*d720*/  LDG.E.U8 R7, desc[UR12][R28.64] ;  /* 0x0000000c1c077981 */ /* 0x0000a8000c1e1100 */
[----:B------:R1:W2:Y:S01]  /*d730*/  LDG.E.U8 R26, desc[UR12][R20.64] ;  /* 0x0000000c141a7981 */ /* 0x0002a2000c1e1100 */
[----:B------:R-:W-:-:S03]  /*d740*/  IADD3.X R15, PT, PT, R10, UR10, RZ, P2, !PT ;  /* 0x0000000a0a0f7c10 */ /* 0x000fc600097fe4ff */
[----:B------:R-:W2:Y:S01]  /*d750*/  LDL R10, [R1+0x344] ;  /* 0x00034400010a7983 */ /* 0x000ea20000100800 */
[----:B0-----:R-:W-:-:S03]  /*d760*/  IADD3 R28, P1, PT, R3, UR5, RZ ;  /* 0x00000005031c7c10 */ /* 0x001fc6000ff3e0ff */
[----:B------:R-:W2:Y:S01]  /*d770*/  LDL R3, [R1+0x330] ;  /* 0x0003300001037983 */ /* 0x000ea20000100800 */
[----:B-1----:R-:W-:-:S03]  /*d780*/  IADD3 R20, P2, PT, R27, UR5, RZ ;  /* 0x000000051b147c10 */ /* 0x002fc6000ff5e0ff */
[----:B------:R-:W2:Y:S01]  /*d790*/  LDL R27, [R1+0x338] ;  /* 0x00033800011b7983 */ /* 0x000ea20000100800 */
[----:B------:R-:W-:-:S03]  /*d7a0*/  IADD3.X R29, PT, PT, R23, UR10, RZ, P1, !PT ;  /* 0x0000000a171d7c10 */ /* 0x000fc60008ffe4ff */
[----:B------:R-:W2:Y:S04]  /*d7b0*/  LDL R23, [R1+0x34c] ;  /* 0x00034c0001177983 */ /* 0x000ea80000100800 */
[----:B------:R4:W2:Y:S04]  /*d7c0*/  LDG.E.U8 R53, desc[UR12][R14.64] ;  /* 0x0000000c0e357981 */ /* 0x0008a8000c1e1100 */
[----:B------:R0:W2:Y:S01]  /*d7d0*/  LDG.E.U8 R95, desc[UR12][R28.64] ;  /* 0x0000000c1c5f7981 */ /* 0x0000a2000c1e1100 */
[----:B----4-:R-:W-:-:S03]  /*d7e0*/  IADD3 R14, P1, PT, R5, UR5, RZ ;  /* 0x00000005050e7c10 */ /* 0x010fc6000ff3e0ff */
[----:B------:R-:W4:Y:S01]  /*d7f0*/  LDL R5, [R1+0x340] ;  /* 0x0003400001057983 */ /* 0x000f220000100800 */
[----:B------:R-:W-:Y:S02]  /*d800*/  IADD3.X R21, PT, PT, R16, UR10, RZ, P2, !PT ;  /* 0x0000000a10157c10 */ /* 0x000fe400097fe4ff */
[----:B0-----:R-:W-:Y:S01]  /*d810*/  IADD3 R28, P2, PT, R13, UR5, RZ ;  /* 0x000000050d1c7c10 */ /* 0x001fe2000ff5e0ff */
[----:B------:R-:W4:Y:S04]  /*d820*/  LDL R16, [R1+0x354] ;  /* 0x0003540001107983 */ /* 0x000f280000100800 */
[----:B------:R-:W4:Y:S01]  /*d830*/  LDL R13, [R1+0x348] ;  /* 0x00034800010d7983 */ /* 0x000f220000100800 */
[----:B------:R-:W-:Y:S02]  /*d840*/  IADD3.X R15, PT, PT, R8, UR10, RZ, P1, !PT ;  /* 0x0000000a080f7c10 */ /* 0x000fe40008ffe4ff */
[----:B------:R-:W-:Y:S01]  /*d850*/  IADD3.X R29, PT, PT, R11, UR10, RZ, P2, !PT ;  /* 0x0000000a0b1d7c10 */ /* 0x000fe200097fe4ff */
[----:B------:R-:W4:Y:S04]  /*d860*/  LDL R8, [R1+0x35c] ;  /* 0x00035c0001087983 */ /* 0x000f280000100800 */
[----:B------:R-:W4:Y:S04]  /*d870*/  LDL R11, [R1+0x364] ;  /* 0x00036400010b7983 */ /* 0x000f280000100800 */
[----:B------:R0:W4:Y:S04]  /*d880*/  LDG.E.U8 R57, desc[UR12][R20.64] ;  /* 0x0000000c14397981 */ /* 0x000128000c1e1100 */
[----:B------:R1:W4:Y:S01]  /*d890*/  LDG.E.U8 R82, desc[UR12][R14.64] ;  /* 0x0000000c0e527981 */ /* 0x000322000c1e1100 */
[----:B0-----:R-:W-:-:S03]  /*d8a0*/  IADD3 R20, P1, PT, R24, UR5, RZ ;  /* 0x0000000518147c10 */ /* 0x001fc6000ff3e0ff */
[----:B------:R0:W4:Y:S01]  /*d8b0*/  LDG.E.U8 R24, desc[UR12][R28.64] ;  /* 0x0000000c1c187981 */ /* 0x000122000c1e1100 */
[----:B-1----:R-:W-:-:S03]  /*d8c0*/  IADD3 R14, P2, PT, R17, UR5, RZ ;  /* 0x00000005110e7c10 */ /* 0x002fc6000ff5e0ff */
[----:B------:R-:W4:Y:S01]  /*d8d0*/  LDL R17, [R1+0x358] ;  /* 0x0003580001117983 */ /* 0x000f220000100800 */
[----:B---3--:R-:W-:-:S03]  /*d8e0*/  IADD3.X R21, PT, PT, R12, UR10, RZ, P1, !PT ;  /* 0x0000000a0c157c10 */ /* 0x008fc60008ffe4ff */
[----:B------:R-:W3:Y:S01]  /*d8f0*/  LDL R12, [R1+0x36c] ;  /* 0x00036c00010c7983 */ /* 0x000ee20000100800 */
[----:B0-----:R-:W-:-:S03]  /*d900*/  IADD3 R28, P1, PT, R18, UR5, RZ ;  /* 0x00000005121c7c10 */ /* 0x001fc6000ff3e0ff */
[----:B------:R-:W3:Y:S01]  /*d910*/  LDL R18, [R1+0x374] ;  /* 0x0003740001127983 */ /* 0x000ee20000100800 */
[----:B--2---:R-:W-:-:S03]  /*d920*/  IADD3.X R15, PT, PT, R3, UR10, RZ, P2, !PT ;  /* 0x0000000a030f7c10 */ /* 0x004fc600097fe4ff */
[----:B------:R0:W2:Y:S01]  /*d930*/  LDG.E.U8 R3, desc[UR12][R20.64] ;  /* 0x0000000c14037981 */ /* 0x0000a2000c1e1100 */
[----:B------:R-:W-:-:S03]  /*d940*/  IADD3.X R29, PT, PT, R27, UR10, RZ, P1, !PT ;  /* 0x0000000a1b1d7c10 */ /* 0x000fc60008ffe4ff */
[----:B------:R1:W2:Y:S04]  /*d950*/  LDG.E.U8 R48, desc[UR12][R14.64] ;  /* 0x0000000c0e307981 */ /* 0x0002a8000c1e1100 */
[----:B------:R4:W2:Y:S01]  /*d960*/  LDG.E.U8 R27, desc[UR12][R28.64] ;  /* 0x0000000c1c1b7981 */ /* 0x0008a2000c1e1100 */
[----:B0-----:R-:W-:-:S03]  /*d970*/  IADD3 R20, P2, PT, R10, UR5, RZ ;  /* 0x000000050a147c10 */ /* 0x001fc6000ff5e0ff */
[----:B------:R-:W2:Y:S01]  /*d980*/  LDL R10, [R1+0x368] ;  /* 0x00036800010a7983 */ /* 0x000ea20000100800 */
[----:B-1----:R-:W-:-:S03]  /*d990*/  IADD3 R14, P1, PT, R23, UR5, RZ ;  /* 0x00000005170e7c10 */ /* 0x002fc6000ff3e0ff */
[----:B------:R-:W2:Y:S01]  /*d9a0*/  LDL R23, [R1+0x370] ;  /* 0x0003700001177983 */ /* 0x000ea20000100800 */
[----:B----4-:R-:W-:-:S03]  /*d9b0*/  IADD3.X R21, PT, PT, R5, UR10, RZ, P2, !PT ;  /* 0x0000000a05157c10 */ /* 0x010fc600097fe4ff */
[----:B------:R-:W4:Y:S01]  /*d9c0*/  LDL R5, [R1+0x384] ;  /* 0x0003840001057983 */ /* 0x000f220000100800 */
[----:B------:R-:W-:-:S03]  /*d9d0*/  IADD3 R28, P2, PT, R16, UR5, RZ ;  /* 0x00000005101c7c10 */ /* 0x000fc6000ff5e0ff */
[----:B------:R-:W4:Y:S01]  /*d9e0*/  LDL R16, [R1+0x378] ;  /* 0x0003780001107983 */ /* 0x000f220000100800 */
[----:B------:R-:W-:-:S03]  /*d9f0*/  IADD3.X R15, PT, PT, R13, UR10, RZ, P1, !PT ;  /* 0x0000000a0d0f7c10 */ /* 0x000fc60008ffe4ff */
[----:B------:R-:W4:Y:S01]  /*da00*/  LDL R13, [R1+0x38c] ;  /* 0x00038c00010d7983 */ /* 0x000f220000100800 */
[----:B------:R-:W-:-:S03]  /*da10*/  IADD3.X R29, PT, PT, R33, UR10, RZ, P2, !PT ;  /* 0x0000000a211d7c10 */ /* 0x000fc600097fe4ff */
[----:B------:R0:W4:Y:S04]  /*da20*/  LDG.E.U8 R54, desc[UR12][R20.64] ;  /* 0x0000000c14367981 */ /* 0x000128000c1e1100 */
[----:B------:R1:W4:Y:S04]  /*da30*/  LDG.E.U8 R88, desc[UR12][R14.64] ;  /* 0x0000000c0e587981 */ /* 0x000328000c1e1100 */
[----:B------:R3:W4:Y:S01]  /*da40*/  LDG.E.U8 R58, desc[UR12][R28.64] ;  /* 0x0000000c1c3a7981 */ /* 0x000722000c1e1100 */
[----:B0-----:R-:W-:-:S03]  /*da50*/  IADD3 R20, P1, PT, R8, UR5, RZ ;  /* 0x0000000508147c10 */ /* 0x001fc6000ff3e0ff */
[----:B------:R-:W4:Y:S01]  /*da60*/  LDL R8, [R1+0x380] ;  /* 0x0003800001087983 */ /* 0x000f220000100800 */
[----:B-1----:R-:W-:-:S03]  /*da70*/  IADD3 R14, P2, PT, R11, UR5, RZ ;  /* 0x000000050b0e7c10 */ /* 0x002fc6000ff5e0ff */
[----:B------:R-:W4:Y:S04]  /*da80*/  LDL R11, [R1+0x388] ;  /* 0x00038800010b7983 */ /* 0x000f280000100800 */
[----:B------:R-:W4:Y:S01]  /*da90*/  LDL R33, [R1+0x3a0] ;  /* 0x0003a00001217983 */ /* 0x000f220000100800 */
[----:B------:R-:W-:-:S03]  /*daa0*/  IADD3.X R21, PT, PT, R17, UR10, RZ, P1, !PT ;  /* 0x0000000a11157c10 */ /* 0x000fc60008ffe4ff */
[----:B------:R-:W4:Y:S01]  /*dab0*/  LDL R17, [R1+0x39c] ;  /* 0x00039c0001117983 */ /* 0x000f220000100800 */
[----:B------:R-:W-:-:S03]  /*dac0*/  IADD3.X R15, PT, PT, R32, UR10, RZ, P2, !PT ;  /* 0x0000000a200f7c10 */ /* 0x000fc600097fe4ff */
[----:B------:R0:W4:Y:S04]  /*dad0*/  LDG.E.U8 R83, desc[UR12][R20.64] ;  /* 0x0000000c14537981 */ /* 0x000128000c1e1100 */
[----:B------:R-:W4:Y:S01]  /*dae0*/  LDL R32, [R1+0x3bc] ;  /* 0x0003bc0001207983 */ /* 0x000f220000100800 */
[----:B---3--:R-:W-:-:S03]  /*daf0*/  IADD3 R28, P1, PT, R12, UR5, RZ ;  /* 0x000000050c1c7c10 */ /* 0x008fc6000ff3e0ff */
[----:B------:R-:W3:Y:S01]  /*db00*/  LDL R12, [R1+0x390] ;  /* 0x00039000010c7983 */ /* 0x000ee20000100800 */
[----:B0-----:R-:W-:-:S03]  /*db10*/  IADD3 R20, P2, PT, R18, UR5, RZ ;  /* 0x0000000512147c10 */ /* 0x001fc6000ff5e0ff */
[----:B------:R-:W3:Y:S01]  /*db20*/  LDL R18, [R1+0x398] ;  /* 0x0003980001127983 */ /* 0x000ee20000100800 */
[----:B--2---:R-:W-:-:S03]  /*db30*/  IADD3.X R29, PT, PT, R10, UR10, RZ, P1, !PT ;  /* 0x0000000a0a1d7c10 */ /* 0x004fc60008ffe4ff */
[----:B------:R0:W2:Y:S01]  /*db40*/  LDG.E.U8 R10, desc[UR12][R14.64] ;  /* 0x0000000c0e0a7981 */ /* 0x0000a2000c1e1100 */
[----:B------:R-:W-:-:S03]  /*db50*/  IADD3.X R21, PT, PT, R23, UR10, RZ, P2, !PT ;  /* 0x0000000a17157c10 */ /* 0x000fc600097fe4ff */
[----:B------:R-:W2:Y:S04]  /*db60*/  LDL R23, [R1+0x3b4] ;  /* 0x0003b40001177983 */ /* 0x000ea80000100800 */
[----:B------:R4:W2:Y:S01]  /*db70*/  LDG.E.U8 R75, desc[UR12][R28.64] ;  /* 0x0000000c1c4b7981 */ /* 0x0008a2000c1e1100 */
[----:B0-----:R-:W-:-:S03]  /*db80*/  IADD3 R14, P1, PT, R31, UR5, RZ ;  /* 0x000000051f0e7c10 */ /* 0x001fc6000ff3e0ff */
[----:B------:R0:W2:Y:S01]  /*db90*/  LDG.E.U8 R96, desc[UR12][R20.64] ;  /* 0x0000000c14607981 */ /* 0x0000a2000c1e1100 */
[----:B----4-:R-:W-:-:S03]  /*dba0*/  IADD3 R28, P2, PT, R5, UR5, RZ ;  /* 0x00000005051c7c10 */ /* 0x010fc6000ff5e0ff */
[----:B------:R-:W4:Y:S04]  /*dbb0*/  LDL R31, [R1+0x3b0] ;  /* 0x0003b000011f7983 */ /* 0x000f280000100800 */
[----:B------:R-:W4:Y:S01]  /*dbc0*/  LDL R5, [R1+0x3a8] ;  /* 0x0003a80001057983 */ /* 0x000f220000100800 */
[----:B------:R-:W-:Y:S02]  /*dbd0*/  IADD3.X R15, PT, PT, R16, UR10, RZ, P1, !PT ;  /* 0x0000000a100f7c10 */ /* 0x000fe40008ffe4ff */
[----:B0-----:R-:W-:Y:S02]  /*dbe0*/  IADD3 R20, P1, PT, R13, UR5, RZ ;  /* 0x000000050d147c10 */ /* 0x001fe4000ff3e0ff */
[----:B------:R-:W4:Y:S04]  /*dbf0*/  LDL R13, [R1+0x3c4] ;  /* 0x0003c400010d7983 */ /* 0x000f280000100800 */
[----:B------:R0:W4:Y:S01]  /*dc00*/  LDG.E.U8 R16, desc[UR12][R14.64] ;  /* 0x0000000c0e107981 */ /* 0x000122000c1e1100 */
[----:B------:R-:W-:-:S03]  /*dc10*/  IADD3.X R29, PT, PT, R8, UR10, RZ, P2, !PT ;  /* 0x0000000a081d7c10 */ /* 0x000fc600097fe4ff */
[----:B------:R-:W4:Y:S01]  /*dc20*/  LDL R8, [R1+0x3b8] ;  /* 0x0003b80001087983 */ /* 0x000f220000100800 */
[----:B------:R-:W-:-:S03]  /*dc30*/  IADD3.X R21, PT, PT, R11, UR10, RZ, P1, !PT ;  /* 0x0000000a0b157c10 */ /* 0x000fc60008ffe4ff */
[----:B------:R-:W4:Y:S01]  /*dc40*/  LDL R11, [R1+0x3cc] ;  /* 0x0003cc00010b7983 */ /* 0x000f220000100800 */
[----:B0-----:R-:W-:-:S03]  /*dc50*/  IADD3 R14, P2, PT, R36, UR5, RZ ;  /* 0x00000005240e7c10 */ /* 0x001fc6000ff5e0ff */
[----:B------:R0:W4:Y:S04]  /*dc60*/  LDG.E.U8 R55, desc[UR12][R28.64] ;  /* 0x0000000c1c377981 */ /* 0x000128000c1e1100 */
[----:B------:R-:W4:Y:S04]  /*dc70*/  LDL R36, [R1+0x3c8] ;  /* 0x0003c80001247983 */ /* 0x000f280000100800 */
[----:B------:R1:W4:Y:S01]  /*dc80*/  LDG.E.U8 R89, desc[UR12][R20.64] ;  /* 0x0000000c14597981 */ /* 0x000322000c1e1100 */
[----:B0-----:R-:W-:-:S03]  /*dc90*/  IADD3 R28, P1, PT, R17, UR5, RZ ;  /* 0x00000005111c7c10 */ /* 0x001fc6000ff3e0ff */
[----:B------:R-:W4:Y:S01]  /*dca0*/  LDL R17, [R1+0x3c0] ;  /* 0x0003c00001117983 */ /* 0x000f220000100800 */
[----:B---3--:R-:W-:-:S03]  /*dcb0*/  IADD3.X R15, PT, PT, R12, UR10, RZ, P2, !PT ;  /* 0x0000000a0c0f7c10 */ /* 0x008fc600097fe4ff */
[----:B------:R-:W3:Y:S01]  /*dcc0*/  LDL R12, [R1+0x3d4] ;  /* 0x0003d400010c7983 */ /* 0x000ee20000100800 */
[----:B-1----:R-:W-:Y:S02]  /*dcd0*/  IADD3 R20, P2, PT, R35, UR5, RZ ;  /* 0x0000000523147c10 */ /* 0x002fe4000ff5e0ff */
[----:B------:R-:W-:Y:S01]  /*dce0*/  IADD3.X R29, PT, PT, R18, UR10, RZ, P1, !PT ;  /* 0x0000000a121d7c10 */ /* 0x000fe20008ffe4ff */
[----:B------:R0:W3:Y:S01]  /*dcf0*/  LDG.E.U8 R59, desc[UR12][R14.64] ;  /* 0x0000000c0e3b7981 */ /* 0x0000e2000c1e1100 */
[----:B------:R-:W-:-:S03]  /*dd00*/  IADD3.X R21, PT, PT, R33, UR10, RZ, P2, !PT ;  /* 0x0000000a21157c10 */ /* 0x000fc600097fe4ff */
[----:B------:R-:W3:Y:S04]  /*dd10*/  LDL R18, [R1+0x3dc] ;  /* 0x0003dc0001127983 */ /* 0x000ee80000100800 */
[----:B------:R-:W3:Y:S01]  /*dd20*/  LDL R35, [R1+0x3d0] ;  /* 0x0003d00001237983 */ /* 0x000ee20000100800 */
[----:B0-----:R-:W-:-:S03]  /*dd30*/  IADD3 R14, P1, PT, R34, UR5, RZ ;  /* 0x00000005220e7c10 */ /* 0x001fc6000ff3e0ff */
[----:B------:R-:W3:Y:S04]  /*dd40*/  LDL R34, [R1+0x3e4] ;  /* 0x0003e40001227983 */ /* 0x000ee80000100800 */
[----:B------:R2:W3:Y:S04]  /*dd50*/  LDG.E.U8 R72, desc[UR12][R28.64] ;  /* 0x0000000c1c487981 */ /* 0x0004e8000c1e1100 */
[----:B------:R-:W3:Y:S01]  /*dd60*/  LDL R33, [R1+0x3e0] ;  /* 0x0003e00001217983 */ /* 0x000ee20000100800 */
[----:B--2---:R-:W-:-:S03]  /*dd70*/  IADD3 R28, P2, PT, R23, UR5, RZ ;  /* 0x00000005171c7c10 */ /* 0x004fc6000ff5e0ff */
[----:B------:R-:W2:Y:S01]  /*dd80*/  LDL R23, [R1+0x3d8] ;  /* 0x0003d80001177983 */ /* 0x000ea20000100800 */
[----:B----4-:R-:W-:-:S03]  /*dd90*/  IADD3.X R15, PT, PT, R5, UR10, RZ, P1, !PT ;  /* 0x0000000a050f7c10 */ /* 0x010fc60008ffe4ff */
[----:B------:R0:W4:Y:S01]  /*dda0*/  LDG.E.U8 R5, desc[UR12][R20.64] ;  /* 0x0000000c14057981 */ /* 0x000122000c1e1100 */
[----:B------:R-:W-:-:S03]  /*ddb0*/  IADD3.X R29, PT, PT, R31, UR10, RZ, P2, !PT ;  /* 0x0000000a1f1d7c10 */ /* 0x000fc600097fe4ff */
[----:B------:R1:W4:Y:S04]  /*ddc0*/  LDG.E.U8 R74, desc[UR12][R14.64] ;  /* 0x0000000c0e4a7981 */ /* 0x000328000c1e1100 */
[----:B------:R-:W4:Y:S01]  /*ddd0*/  LDL R31, [R1+0x404] ;  /* 0x00040400011f7983 */ /* 0x000f220000100800 */
[----:B0-----:R-:W-:-:S03]  /*dde0*/  IADD3 R20, P1, PT, R32, UR5, RZ ;  /* 0x0000000520147c10 */ /* 0x001fc6000ff3e0ff */
[----:B------:R-:W4:Y:S01]  /*ddf0*/  LDL R32, [R1+0x3f4] ;  /* 0x0003f40001207983 */ /* 0x000f220000100800 */
[----:B-1----:R-:W-:-:S03]  /*de00*/  IADD3 R14, P2, PT, R13, UR5, RZ ;  /* 0x000000050d0e7c10 */ /* 0x002fc6000ff5e0ff */
[----:B------:R-:W4:Y:S01]  /*de10*/  LDL R13, [R1+0x3e8] ;  /* 0x0003e800010d7983 */ /* 0x000f220000100800 */
[----:B------:R-:W-:-:S03]  /*de20*/  IADD3.X R21, PT, PT, R8, UR10, RZ, P1, !PT ;  /* 0x0000000a08157c10 */ /* 0x000fc60008ffe4ff */
[----:B------:R0:W4:Y:S02]  /*de30*/  LDG.E.U8 R8, desc[UR12][R28.64] ;  /* 0x0000000c1c087981 */ /* 0x000124000c1e1100 */
[----:B0-----:R-:W-:Y:S02]  /*de40*/  IADD3 R28, P1, PT, R11, UR5, RZ ;  /* 0x000000050b1c7c10 */ /* 0x001fe4000ff3e0ff */
[----:B------:R-:W4:Y:S01]  /*de50*/  LDL R11, [R1+0x3f0] ;  /* 0x0003f000010b7983 */ /* 0x000f220000100800 */
[----:B------:R-:W-:-:S03]  /*de60*/  IADD3.X R15, PT, PT, R17, UR10, RZ, P2, !PT ;  /* 0x0000000a110f7c10 */ /* 0x000fc600097fe4ff */
[----:B------:R3:W4:Y:S01]  /*de70*/  LDG.E.U8 R17, desc[UR12][R20.64] ;  /* 0x0000000c14117981 */ /* 0x000722000c1e1100 */
[----:B------:R-:W-:-:S03]  /*de80*/  IADD3.X R29, PT, PT, R36, UR10, RZ, P1, !PT ;  /* 0x0000000a241d7c10 */ /* 0x000fc60008ffe4ff */
[----:B------:R0:W4:Y:S04]  /*de90*/  LDG.E.U8 R92, desc[UR12][R14.64] ;  /* 0x0000000c0e5c7981 */ /* 0x000128000c1e1100 */
[----:B------:R1:W4:Y:S04]  /*dea0*/  LDG.E.U8 R90, desc[UR12][R28.64] ;  /* 0x0000000c1c5a7981 */ /* 0x000328000c1e1100 */
[----:B------:R-:W4:Y:S01]  /*deb0*/  LDL R36, [R1+0x414] ;  /* 0x0004140001247983 */ /* 0x000f220000100800 */
[----:B---3--:R-:W-:-:S03]  /*dec0*/  IADD3 R20, P2, PT, R12, UR5, RZ ;  /* 0x000000050c147c10 */ /* 0x008fc6000ff5e0ff */
[----:B------:R-:W3:Y:S01]  /*ded0*/  LDL R12, [R1+0x3f8] ;  /* 0x0003f800010c7983 */ /* 0x000ee20000100800 */
[----:B0-----:R-:W-:-:S03]  /*dee0*/  IADD3 R14, P1, PT, R18, UR5, RZ ;  /* 0x00000005120e7c10 */ /* 0x001fc6000ff3e0ff */
[----:B------:R-:W3:Y:S01]  /*def0*/  LDL R18, [R1+0x400] ;  /* 0x0004000001127983 */ /* 0x000ee20000100800 */
[----:B------:R-:W-:-:S03]  /*df00*/  IADD3.X R21, PT, PT, R35, UR10, RZ, P2, !PT ;  /* 0x0000000a23157c10 */ /* 0x000fc600097fe4ff */
[----:B------:R-:W3:Y:S01]  /*df10*/  LDL R35, [R1+0x408] ;  /* 0x0004080001237983 */ /* 0x000ee20000100800 */
[----:B-1----:R-:W-:-:S03]  /*df20*/  IADD3 R28, P2, PT, R34, UR5, RZ ;  /* 0x00000005221c7c10 */ /* 0x002fc6000ff5e0ff */
[----:B------:R-:W3:Y:S01]  /*df30*/  LDL R34, [R1+0x410] ;  /* 0x0004100001227983 */ /* 0x000ee20000100800 */
[----:B------:R-:W-:-:S03]  /*df40*/  IADD3.X R29, PT, PT, R33, UR10, RZ, P2, !PT ;  /* 0x0000000a211d7c10 */ /* 0x000fc600097fe4ff */
[----:B------:R-:W3:Y:S01]  /*df50*/  LDL R33, [R1+0x418] ;  /* 0x0004180001217983 */ /* 0x000ee20000100800 */
[----:B--2---:R-:W-:-:S03]  /*df60*/  IADD3.X R15, PT, PT, R23, UR10, RZ, P1, !PT ;  /* 0x0000000a170f7c10 */ /* 0x004fc60008ffe4ff */
[----:B------:R0:W2:Y:S02]  /*df70*/  LDG.E.U8 R23, desc[UR12][R20.64] ;  /* 0x0000000c14177981 */ /* 0x0000a4000c1e1100 */
[----:B0-----:R-:W-:Y:S02]  /*df80*/  IADD3 R20, P1, PT, R73, UR5, RZ ;  /* 0x0000000549147c10 */ /* 0x001fe4000ff3e0ff */
[----:B------:R4:W2:Y:S02]  /*df90*/  LDG.E.U8 R73, desc[UR12][R14.64] ;  /* 0x0000000c0e497981 */ /* 0x0008a4000c1e1100 */
[----:B----4-:R-:W-:Y:S02]  /*dfa0*/  IADD3 R14, P2, PT, R32, UR5, RZ ;  /* 0x00000005200e7c10 */ /* 0x010fe4000ff5e0ff */
[----:B------:R-:W4:Y:S01]  /*dfb0*/  LDL R32, [R1+0x42c] ;  /* 0x00042c0001207983 */ /* 0x000f220000100800 */
[----:B------:R-:W-:-:S03]  /*dfc0*/  IADD3.X R21, PT, PT, R13, UR10, RZ, P1, !PT ;  /* 0x0000000a0d157c10 */ /* 0x000fc60008ffe4ff */
[----:B------:R0:W2:Y:S01]  /*dfd0*/  LDG.E.U8 R13, desc[UR12][R28.64] ;  /* 0x0000000c1c0d7981 */ /* 0x0000a2000c1e1100 */
[----:B------:R-:W-:-:S03]  /*dfe0*/  IADD3.X R15, PT, PT, R11, UR10, RZ, P2, !PT ;  /* 0x0000000a0b0f7c10 */ /* 0x000fc600097fe4ff */
[----:B------:R1:W2:Y:S01]  /*dff0*/  LDG.E.U8 R11, desc[UR12][R20.64] ;  /* 0x0000000c140b7981 */ /* 0x0002a2000c1e1100 */
[----:B0-----:R-:W-:-:S03]  /*e000*/  IADD3 R28, P1, PT, R38, UR5, RZ ;  /* 0x00000005261c7c10 */ /* 0x001fc6000ff3e0ff */
[----:B------:R-:W2:Y:S01]  /*e010*/  LDL R38, [R1+0x430] ;  /* 0x0004300001267983 */ /* 0x000ea20000100800 */
[----:B-1----:R-:W-:-:S03]  /*e020*/  IADD3 R20, P2, PT, R31, UR5, RZ ;  /* 0x000000051f147c10 */ /* 0x002fc6000ff5e0ff */
[----:B------:R-:W2:Y:S01]  /*e030*/  LDL R31, [R1+0x43c] ;  /* 0x00043c00011f7983 */ /* 0x000ea20000100800 */
[----:B---3--:R-:W-:-:S03]  /*e040*/  IADD3.X R29, PT, PT, R12, UR10, RZ, P1, !PT ;  /* 0x0000000a0c1d7c10 */ /* 0x008fc60008ffe4ff */
[----:B------:R0:W3:Y:S01]  /*e050*/  LDG.E.U8 R12, desc[UR12][R14.64] ;  /* 0x0000000c0e0c7981 */ /* 0x0000e2000c1e1100 */
[----:B------:R-:W-:Y:S02]  /*e060*/  IADD3.X R21, PT, PT, R18, UR10, RZ, P2, !PT ;  /* 0x0000000a12157c10 */ /* 0x000fe400097fe4ff */
[----:B0-----:R-:W-:Y:S01]  /*e070*/  IADD3 R14, P1, PT, R37, UR5, RZ ;  /* 0x00000005250e7c10 */ /* 0x001fe2000ff3e0ff */
[----:B------:R-:W3:Y:S01]  /*e080*/  LDG.E.U8 R18, desc[UR12][R28.64] ;  /* 0x0000000c1c127981 */ /* 0x000ee2000c1e1100 */
[----:B------:R-:W-:Y:S02]  /*e090*/  IADD3 R162, P2, PT, R36, UR5, RZ ;  /* 0x0000000524a27c10 */ /* 0x000fe4000ff5e0ff */
[----:B------:R-:W-:Y:S01]  /*e0a0*/  IADD3.X R15, PT, PT, R35, UR10, RZ, P1, !PT ;  /* 0x0000000a230f7c10 */ /* 0x000fe20008ffe4ff */
[----:B------:R-:W3:Y:S01]  /*e0b0*/  LDL R37, [R1+0x444] ;  /* 0x0004440001257983 */ /* 0x000ee20000100800 */
[----:B------:R-:W-:-:S03]  /*e0c0*/  IADD3 R160, P1, PT, R107, UR5, RZ ;  /* 0x000000056ba07c10 */ /* 0x000fc6000ff3e0ff */
[----:B------:R-:W3:Y:S01]  /*e0d0*/  LDL R36, [R1+0x438] ;  /* 0x0004380001247983 */ /* 0x000ee20000100800 */
[----:B------:R-:W-:Y:S02]  /*e0e0*/  IADD3.X R163, PT, PT, R34, UR10, RZ, P2, !PT ;  /* 0x0000000a22a37c10 */ /* 0x000fe400097fe4ff */
[----:B------:R-:W-:Y:S01]  /*e0f0*/  IADD3.X R161, PT, PT, R33, UR10, RZ, P1, !PT ;  /* 0x0000000a21a17c10 */ /* 0x000fe20008ffe4ff */
[----:B------:R-:W3:Y:S04]  /*e100*/  LDL R34, [R1+0x440] ;  /* 0x0004400001227983 */ /* 0x000ee80000100800 */
[----:B------:R-:W3:Y:S04]  /*e110*/  LDL R35, [R1+0x44c] ;  /* 0x00044c0001237983 */ /* 0x000ee80000100800 */
[----:B------:R-:W3:Y:S01]  /*e120*/  LDL R33, [R1+0x454] ;  /* 0x0004540001217983 */ /* 0x000ee20000100800 */
[----:B------:R-:W-:-:S03]  /*e130*/  IADD3 R158, P2, PT, R106, UR5, RZ ;  /* 0x000000056a9e7c10 */ /* 0x000fc6000ff5e0ff */
[----:B------:R0:W3:Y:S01]  /*e140*/  LDG.E.U8 R164, desc[UR12][R14.64] ;  /* 0x0000000c0ea47981 */ /* 0x0000e2000c1e1100 */
[----:B------:R-:W-:Y:S02]  /*e150*/  IADD3.X R159, PT, PT, R105, UR10, RZ, P2, !PT ;  /* 0x0000000a699f7c10 */ /* 0x000fe400097fe4ff */
[----:B------:R-:W-:Y:S01]  /*e160*/  IADD3 R154, P2, PT, R103, UR5, RZ ;  /* 0x00000005679a7c10 */ /* 0x000fe2000ff5e0ff */
[----:B------:R-:W3:Y:S04]  /*e170*/  LDL R29, [R1+0x460] ;  /* 0x00046000011d7983 */ /* 0x000ee80000100800 */
[----:B------:R-:W3:Y:S04]  /*e180*/  LDL R103, [R1+0x464] ;  /* 0x0004640001677983 */ /* 0x000ee80000100800 */
[----:B------:R-:W3:Y:S04]  /*e190*/  LDL R14, [R1+0x450] ;  /* 0x00045000010e7983 */ /* 0x000ee80000100800 */
[----:B------:R-:W3:Y:S04]  /*e1a0*/  LDL R15, [R1+0x45c] ;  /* 0x00045c00010f7983 */ /* 0x000ee80000100800 */
[----:B------:R-:W3:Y:S04]  /*e1b0*/  LDL R28, [R1+0x474] ;  /* 0x00047400011c7983 */ /* 0x000ee80000100800 */
[----:B------:R1:W3:Y:S01]  /*e1c0*/  LDG.E.U8 R165, desc[UR12][R20.64] ;  /* 0x0000000c14a57981 */ /* 0x0002e2000c1e1100 */
[----:B----4-:R-:W-:-:S03]  /*e1d0*/  IADD3 R156, P1, PT, R32, UR5, RZ ;  /* 0x00000005209c7c10 */ /* 0x010fc6000ff3e0ff */
[----:B------:R-:W4:Y:S01]  /*e1e0*/  LDL R32, [R1+0x448] ;  /* 0x0004480001207983 */ /* 0x000f220000100800 */
[----:B------:R-:W-:-:S03]  /*e1f0*/  IADD3.X R157, PT, PT, R98, UR10, RZ, P1, !PT ;  /* 0x0000000a629d7c10 */ /* 0x000fc60008ffe4ff */
[----:B------:R-:W4:Y:S04]  /*e200*/  LDL R98, [R1+0x458] ;  /* 0x0004580001627983 */ /* 0x000f280000100800 */
[----:B------:R-:W4:Y:S04]  /*e210*/  LDL R20, [R1+0x468] ;  /* 0x0004680001147983 */ /* 0x000f280000100800 */
[----:B------:R-:W4:Y:S04]  /*e220*/  LDL R21, [R1+0x470] ;  /* 0x0004700001157983 */ /* 0x000f280000100800 */
[----:B------:R-:W4:Y:S04]  /*e230*/  LDG.E.U8 R158, desc[UR12][R158.64] ;  /* 0x0000000c9e9e7981 */ /* 0x000f28000c1e1100 */
[----:B------:R-:W4:Y:S01]  /*e240*/  LDG.E.U8 R160, desc[UR12][R160.64] ;  /* 0x0000000ca0a07981 */ /* 0x000f22000c1e1100 */
[----:B--2---:R-:W-:-:S03]  /*e250*/  IADD3.X R155, PT, PT, R38, UR10, RZ, P2, !PT ;  /* 0x0000000a269b7c10 */ /* 0x004fc600097fe4ff */
[----:B------:R-:W2:Y:S04]  /*e260*/  LDL R38, [R1+0x47c] ;  /* 0x00047c0001267983 */ /* 0x000ea80000100800 */
[----:B------:R-:W2:Y:S01]  /*e270*/  LDG.E.U8 R154, desc[UR12][R154.64] ;  /* 0x0000000c9a9a7981 */ /* 0x000ea2000c1e1100 */
[----:B------:R-:W-:-:S03]  /*e280*/  IADD3 R152, P1, PT, R31, UR5, RZ ;  /* 0x000000051f987c10 */ /* 0x000fc6000ff3e0ff */
[----:B------:R-:W2:Y:S04]  /*e290*/  LDL R31, [R1+0x46c] ;  /* 0x00046c00011f7983 */ /* 0x000ea80000100800 */
[----:B------:R-:W2:Y:S04]  /*e2a0*/  LDG.E.U8 R156, desc[UR12][R156.64] ;  /* 0x0000000c9c9c7981 */ /* 0x000ea8000c1e1100 */
[----:B------:R-:W2:Y:S01]  /*e2b0*/  LDG.E.U8 R162, desc[UR12][R162.64] ;  /* 0x0000000ca2a27981 */ /* 0x000ea2000c1e1100 */
[----:B---3--:R-:W-:-:S03]  /*e2c0*/  IADD3 R150, P2, PT, R37, UR5, RZ ;  /* 0x0000000525967c10 */ /* 0x008fc6000ff5e0ff */
[----:B------:R-:W3:Y:S01]  /*e2d0*/  LDL R37, [R1+0x484] ;  /* 0x0004840001257983 */ /* 0x000ee20000100800 */
[----:B------:R-:W-:-:S03]  /*e2e0*/  IADD3.X R153, PT, PT, R36, UR10, RZ, P1, !PT ;  /* 0x0000000a24997c10 */ /* 0x000fc60008ffe4ff */
[----:B------:R-:W3:Y:S01]  /*e2f0*/  LDL R36, [R1+0x48c] ;  /* 0x00048c0001247983 */ /* 0x000ee20000100800 */
[----:B------:R-:W-:-:S03]  /*e300*/  IADD3.X R151, PT, PT, R34, UR10, RZ, P2, !PT ;  /* 0x0000000a22977c10 */ /* 0x000fc600097fe4ff */
[----:B------:R-:W3:Y:S01]  /*e310*/  LDL R34, [R1+0x480] ;  /* 0x0004800001227983 */ /* 0x000ee20000100800 */
[----:B------:R-:W-:-:S03]  /*e320*/  IADD3 R148, P1, PT, R35, UR5, RZ ;  /* 0x0000000523947c10 */ /* 0x000fc6000ff3e0ff */
[----:B------:R-:W3:Y:S01]  /*e330*/  LDL R35, [R1+0x478] ;  /* 0x0004780001237983 */ /* 0x000ee20000100800 */
[----:B------:R-:W-:-:S03]  /*e340*/  IADD3 R146, P2, PT, R33, UR5, RZ ;  /* 0x0000000521927c10 */ /* 0x000fc6000ff5e0ff */
[----:B------:R-:W3:Y:S04]  /*e350*/  LDL R33, [R1+0x488] ;  /* 0x0004880001217983 */ /* 0x000ee80000100800 */
[----:B------:R-:W3:Y:S04]  /*e360*/  LDG.E.U8 R150, desc[UR12][R150.64] ;  /* 0x0000000c96967981 */ /* 0x000ee8000c1e1100 */
[----:B------:R-:W3:Y:S01]  /*e370*/  LDG.E.U8 R152, desc[UR12][R152.64] ;  /* 0x0000000c98987981 */ /* 0x000ee2000c1e1100 */
[----:B----4-:R-:W-:-:S03]  /*e380*/  IADD3.X R149, PT, PT, R32, UR10, RZ, P1, !PT ;  /* 0x0000000a20957c10 */ /* 0x010fc60008ffe4ff */
[----:B------:R-:W4:Y:S01]  /*e390*/  LDL R32, [R1+0x494] ;  /* 0x0004940001207983 */ /* 0x000f220000100800 */
[----:B------:R-:W-:Y:S02]  /*e3a0*/  IADD3.X R147, PT, PT, R14, UR10, RZ, P2, !PT ;  /* 0x0000000a0e937c10 */ /* 0x000fe400097fe4ff */
[----:B------:R-:W-:Y:S01]  /*e3b0*/  IADD3 R144, P1, PT, R15, UR5, RZ ;  /* 0x000000050f907c10 */ /* 0x000fe2000ff3e0ff */
[----:B------:R-:W4:Y:S01]  /*e3c0*/  LDL R14, [R1+0x490] ;  /* 0x00049000010e7983 */ /* 0x000f220000100800 */
[----:B------:R-:W-:-:S03]  /*e3d0*/  IADD3 R142, P2, PT, R103, UR5, RZ ;  /* 0x00000005678e7c10 */ /* 0x000fc6000ff5e0ff */
[----:B------:R-:W4:Y:S01]  /*e3e0*/  LDL R15, [R1+0x49c] ;  /* 0x00049c00010f7983 */ /* 0x000f220000100800 */
[----:B------:R-:W-:-:S03]  /*e3f0*/  IADD3.X R143, PT, PT, R29, UR10, RZ, P2, !PT ;  /* 0x0000000a1d8f7c10 */ /* 0x000fc600097fe4ff */
[----:B------:R-:W4:Y:S01]  /*e400*/  LDL R29, [R1+0x498] ;  /* 0x00049800011d7983 */ /* 0x000f220000100800 */
[----:B------:R-:W-:-:S03]  /*e410*/  IADD3 R138, P2, PT, R28, UR5, RZ ;  /* 0x000000051c8a7c10 */ /* 0x000fc6000ff5e0ff */
[----:B------:R-:W4:Y:S01]  /*e420*/  LDL R28, [R1+0x4ac] ;  /* 0x0004ac00011c7983 */ /* 0x000f220000100800 */
[----:B------:R-:W-:Y:S02]  /*e430*/  IADD3.X R145, PT, PT, R98, UR10, RZ, P1, !PT ;  /* 0x0000000a62917c10 */ /* 0x000fe40008ffe4ff */
[----:B------:R-:W-:Y:S01]  /*e440*/  IADD3.X R139, PT, PT, R21, UR10, RZ, P2, !PT ;  /* 0x0000000a158b7c10 */ /* 0x000fe200097fe4ff */
[----:B------:R-:W4:Y:S04]  /*e450*/  LDL R103, [R1+0x4bc] ;  /* 0x0004bc0001677983 */ /* 0x000f280000100800 */
[----:B------:R-:W4:Y:S04]  /*e460*/  LDL R21, [R1+0x4a8] ;  /* 0x0004a80001157983 */ /* 0x000f280000100800 */
[----:B------:R-:W4:Y:S01]  /*e470*/  LDG.E.U8 R142, desc[UR12][R142.64] ;  /* 0x0000000c8e8e7981 */ /* 0x000f22000c1e1100 */
[----:B--2---:R-:W-:-:S03]  /*e480*/  IADD3 R140, P1, PT, R31, UR5, RZ ;  /* 0x000000051f8c7c10 */ /* 0x004fc6000ff3e0ff */
[----:B------:R-:W2:Y:S01]  /*e490*/  LDL R31, [R1+0x4a4] ;  /* 0x0004a400011f7983 */ /* 0x000ea20000100800 */
[----:B------:R-:W-:-:S03]  /*e4a0*/  IADD3.X R141, PT, PT, R20, UR10, RZ, P1, !PT ;  /* 0x0000000a148d7c10 */ /* 0x000fc60008ffe4ff */
[----:B------:R-:W2:Y:S01]  /*e4b0*/  LDL R20, [R1+0x4a0] ;  /* 0x0004a00001147983 */ /* 0x000ea20000100800 */
[----:B------:R-:W-:-:S03]  /*e4c0*/  IADD3 R136, P1, PT, R38, UR5, RZ ;  /* 0x0000000526887c10 */ /* 0x000fc6000ff3e0ff */
[----:B------:R-:W2:Y:S04]  /*e4d0*/  LDL R38, [R1+0x4b4] ;  /* 0x0004b40001267983 */ /* 0x000ea80000100800 */
[----:B------:R-:W2:Y:S04]  /*e4e0*/  LDG.E.U8 R138, desc[UR12][R138.64] ;  /* 0x0000000c8a8a7981 */ /* 0x000ea8000c1e1100 */
[----:B------:R-:W2:Y:S04]  /*e4f0*/  LDG.E.U8 R140, desc[UR12][R140.64] ;  /* 0x0000000c8c8c7981 */ /* 0x000ea8000c1e1100 */
[----:B------:R-:W2:Y:S04]  /*e500*/  LDG.E.U8 R144, desc[UR12][R144.64] ;  /* 0x0000000c90907981 */ /* 0x000ea8000c1e1100 */
[----:B------:R-:W2:Y:S04]  /*e510*/  LDG.E.U8 R146, desc[UR12][R146.64] ;  /* 0x0000000c92927981 */ /* 0x000ea8000c1e1100 */
[----:B------:R-:W2:Y:S01]  /*e520*/  LDG.E.U8 R148, desc[UR12][R148.64] ;  /* 0x0000000c94947981 */ /* 0x000ea2000c1e1100 */
[----:B---3--:R-:W-:-:S02]  /*e530*/  IADD3 R132, P2, PT, R36, UR5, RZ ;  /* 0x0000000524847c10 */ /* 0x008fc4000ff5e0ff */
[----:B------:R-:W-:Y:S01]  /*e540*/  IADD3 R134, P3, PT, R37, UR5, RZ ;  /* 0x0000000525867c10 */ /* 0x000fe2000ff7e0ff */
[----:B------:R-:W3:Y:S04]  /*e550*/  LDL R36, [R1+0x4c0] ;  /* 0x0004c00001247983 */ /* 0x000ee80000100800 */
[----:B------:R-:W3:Y:S01]  /*e560*/  LDL R37, [R1+0x4c4] ;  /* 0x0004c40001257983 */ /* 0x000ee20000100800 */
[----:B------:R-:W-:Y:S02]  /*e570*/  IADD3.X R137, PT, PT, R35, UR10, RZ, P1, !PT ;  /* 0x0000000a23897c10 */ /* 0x000fe40008ffe4ff */
[----:B------:R-:W-:Y:S01]  /*e580*/  IADD3.X R133, PT, PT, R33, UR10, RZ, P2, !PT ;  /* 0x0000000a21857c10 */ /* 0x000fe200097fe4ff */
[----:B------:R-:W3:Y:S04]  /*e590*/  LDL R35, [R1+0x4b8] ;  /* 0x0004b80001237983 */ /* 0x000ee80000100800 */
[----:B------:R-:W3:Y:S01]  /*e5a0*/  LDL R33, [R1+0x4b0] ;  /* 0x0004b00001217983 */ /* 0x000ee20000100800 */
[----:B------:R-:W-:-:S03]  /*e5b0*/  IADD3.X R135, PT, PT, R34, UR10, RZ, P3, !PT ;  /* 0x0000000a22877c10 */ /* 0x000fc60009ffe4ff */
[----:B------:R-:W3:Y:S04]  /*e5c0*/  LDL R34, [R1+0x4c8] ;  /* 0x0004c80001227983 */ /* 0x000ee80000100800 */
[----:B------:R-:W3:Y:S04]  /*e5d0*/  LDG.E.U8 R134, desc[UR12][R134.64] ;  /* 0x0000000c86867981 */ /* 0x000ee8000c1e1100 */
[----:B------:R-:W3:Y:S04]  /*e5e0*/  LDG.E.U8 R132, desc[UR12][R132.64] ;  /* 0x0000000c84847981 */ /* 0x000ee8000c1e1100 */
[----:B------:R-:W3:Y:S01]  /*e5f0*/  LDG.E.U8 R136, desc[UR12][R136.64] ;  /* 0x0000000c88887981 */ /* 0x000ee2000c1e1100 */
[----:B----4-:R-:W-:-:S03]  /*e600*/  IADD3 R130, P1, PT, R32, UR5, RZ ;  /* 0x0000000520827c10 */ /* 0x010fc6000ff3e0ff */
[----:B------:R-:W4:Y:S01]  /*e610*/  LDL R32, [R1+0x4cc] ;  /* 0x0004cc0001207983 */ /* 0x000f220000100800 */
[----:B------:R-:W-:-:S03]  /*e620*/  IADD3 R128, P2, PT, R15, UR5, RZ ;  /* 0x000000050f807c10 */ /* 0x000fc6000ff5e0ff */
[----:B0-----:R0:W-:Y:S01]  /*e630*/  LDS R15, [R22] ;  /* 0x00000000160f7984 */ /* 0x0011e20000000800 */
[----:B------:R-:W-:-:S03]  /*e640*/  IADD3.X R129, PT, PT, R29, UR10, RZ, P2, !PT ;  /* 0x0000000a1d817c10 */ /* 0x000fc600097fe4ff */
[----:B------:R-:W4:Y:S01]  /*e650*/  LDL R29, [R1+0x4d4] ;  /* 0x0004d400011d7983 */ /* 0x000f220000100800 */
[----:B------:R-:W-:-:S03]  /*e660*/  IADD3 R124, P2, PT, R28, UR5, RZ ;  /* 0x000000051c7c7c10 */ /* 0x000fc6000ff5e0ff */
[----:B------:R-:W4:Y:S04]  /*e670*/  LDL R28, [R1+0x4dc] ;  /* 0x0004dc00011c7983 */ /* 0x000f280000100800 */
[----:B0-----:R-:W4:Y:S01]  /*e680*/  LDL R22, [R1+0x4d0] ;  /* 0x0004d00001167983 */ /* 0x001f220000100800 */
[----:B------:R-:W-:-:S03]  /*e690*/  IADD3.X R131, PT, PT, R14, UR10, RZ, P1, !PT ;  /* 0x0000000a0e837c10 */ /* 0x000fc60008ffe4ff */
[----:B------:R0:W0:Y:S01]  /*e6a0*/  LDS R14, [R30] ;  /* 0x000000001e0e7984 */ /* 0x0000220000000800 */
[----:B------:R-:W-:-:S03]  /*e6b0*/  IADD3.X R125, PT, PT, R21, UR10, RZ, P2, !PT ;  /* 0x0000000a157d7c10 */ /* 0x000fc600097fe4ff */
[----:B------:R-:W4:Y:S01]  /*e6c0*/  LDG.E.U8 R128, desc[UR12][R128.64] ;  /* 0x0000000c80807981 */ /* 0x000f22000c1e1100 */
[----:B--2---:R-:W-:Y:S02]  /*e6d0*/  IADD3 R126, P1, PT, R31, UR5, RZ ;  /* 0x000000051f7e7c10 */ /* 0x004fe4000ff3e0ff */
[----:B------:R-:W-:Y:S02]  /*e6e0*/  IADD3 R120, P2, PT, R103, UR5, RZ ;  /* 0x0000000567787c10 */ /* 0x000fe4000ff5e0ff */
[----:B---3--:R-:W-:Y:S01]  /*e6f0*/  IADD3 R118, P3, PT, R37, UR5, RZ ;  /* 0x0000000525767c10 */ /* 0x008fe2000ff7e0ff */
[----:B-1----:R-:W-:Y:S01]  /*e700*/  FADD R21, -R2, R104 ;  /* 0x0000006802157221 */ /* 0x002fe20000000100 */
[----:B------:R-:W-:Y:S01]  /*e710*/  IADD3.X R127, PT, PT, R20, UR10, RZ, P1, !PT ;  /* 0x0000000a147f7c10 */ /* 0x000fe20008ffe4ff */
[----:B------:R-:W-:Y:S01]  /*e720*/  FADD R20, -R0, R99 ;  /* 0x0000006300147221 */ /* 0x000fe20000000100 */
[----:B------:R-:W2:Y:S04]  /*e730*/  LDG.E.U8 R124, desc[UR12][R124.64] ;  /* 0x0000000c7c7c7981 */ /* 0x000ea8000c1e1100 */
[----:B------:R-:W3:Y:S04]  /*e740*/  LDL.LU.64 R98, [R1+0x8] ;  /* 0x0000080001627983 */ /* 0x000ee80000300a00 */
[----:B------:R-:W2:Y:S04]  /*e750*/  LDL R31, [R1+0x4e4] ;  /* 0x0004e400011f7983 */ /* 0x000ea80000100800 */
[----:B0-----:R-:W3:Y:S01]  /*e760*/  LDL R30, [R1+0x4d8] ;  /* 0x0004d800011e7983 */ /* 0x001ee20000100800 */
[----:B------:R-:W-:-:S03]  /*e770*/  IADD3 R122, P1, PT, R38, UR5, RZ ;  /* 0x00000005267a7c10 */ /* 0x000fc6000ff3e0ff */
[----:B------:R-:W3:Y:S01]  /*e780*/  LDL R38, [R1+0x4e0] ;  /* 0x0004e00001267983 */ /* 0x000ee20000100800 */
[----:B------:R-:W-:-:S03]  /*e790*/  IADD3.X R123, PT, PT, R33, UR10, RZ, P1, !PT ;  /* 0x0000000a217b7c10 */ /* 0x000fc60008ffe4ff */
[----:B------:R-:W3:Y:S01]  /*e7a0*/  LDL R33, [R1+0x4ec] ;  /* 0x0004ec0001217983 */ /* 0x000ee20000100800 */
[----:B------:R-:W-:-:S03]  /*e7b0*/  IADD3.X R121, PT, PT, R35, UR10, RZ, P2, !PT ;  /* 0x0000000a23797c10 */ /* 0x000fc600097fe4ff */
[----:B------:R-:W3:Y:S04]  /*e7c0*/  LDL R37, [R1+0x4f4] ;  /* 0x0004f40001257983 */ /* 0x000ee80000100800 */
[----:B------:R-:W3:Y:S01]  /*e7d0*/  LDL R35, [R1+0x4f0] ;  /* 0x0004f00001237983 */ /* 0x000ee20000100800 */
[----:B------:R-:W-:Y:S01]  /*e7e0*/  FMUL R20, R20, 1.4426950216293334961 ;  /* 0x3fb8aa3b14147820 */ /* 0x000fe20000400000 */
[----:B------:R-:W-:Y:S01]  /*e7f0*/  FMUL R21, R21, 1.4426950216293334961 ;  /* 0x3fb8aa3b15157820 */ /* 0x000fe20000400000 */
[----:B------:R-:W-:Y:S01]  /*e800*/  IADD3.X R119, PT, PT, R36, UR10, RZ, P3, !PT ;  /* 0x0000000a24777c10 */ /* 0x000fe20009ffe4ff */
[----:B------:R-:W3:Y:S01]  /*e810*/  LDL R103, [R1+0x530] ;  /* 0x0005300001677983 */ /* 0x000ee20000100800 */
[----:B----4-:R-:W-:Y:S02]  /*e820*/  IADD3 R116, P1, PT, R32, UR5, RZ ;  /* 0x0000000520747c10 */ /* 0x010fe4000ff3e0ff */
[----:B------:R-:W-:Y:S01]  /*e830*/  MUFU.EX2 R20, R20 ;  /* 0x0000001400147308 */ /* 0x000fe20000000800 */
[----:B------:R-:W4:Y:S01]  /*e840*/  LDL R32, [R1+0x4e8] ;  /* 0x0004e80001207983 */ /* 0x000f220000100800 */
[----:B------:R-:W-:-:S03]  /*e850*/  IADD3.X R117, PT, PT, R34, UR10, RZ, P1, !PT ;  /* 0x0000000a22757c10 */ /* 0x000fc60008ffe4ff */
[----:B------:R-:W4:Y:S03]  /*e860*/  LDL R34, [R1+0x4fc] ;  /* 0x0004fc0001227983 */ /* 0x000f260000100800 */
[----:B------:R-:W0:Y:S01]  /*e870*/  MUFU.EX2 R21, R21 ;  /* 0x0000001500157308 */ /* 0x000e220000000800 */
[----:B------:R-:W4:Y:S01]  /*e880*/  LDL R36, [R1+0x50c] ;  /* 0x00050c0001247983 */ /* 0x000f220000100800 */
[----:B------:R-:W-:-:S03]  /*e890*/  IADD3 R114, P1, PT, R29, UR5, RZ ;  /* 0x000000051d727c10 */ /* 0x000fc6000ff3e0ff */
[----:B------:R-:W4:Y:S01]  /*e8a0*/  LDL R29, [R1+0x4f8] ;  /* 0x0004f800011d7983 */ /* 0x000f220000100800 */
[----:B------:R-:W-:-:S03]  /*e8b0*/  IADD3 R112, P2, PT, R28, UR5, RZ ;  /* 0x000000051c707c10 */ /* 0x000fc6000ff5e0ff */
[----:B------:R-:W4:Y:S01]  /*e8c0*/  LDL R28, [R1+0x504] ;  /* 0x00050400011c7983 */ /* 0x000f220000100800 */
[----:B------:R-:W-:-:S03]  /*e8d0*/  IADD3.X R115, PT, PT, R22, UR10, RZ, P1, !PT ;  /* 0x0000000a16737c10 */ /* 0x000fc60008ffe4ff */
[----:B------:R-:W4:Y:S04]  /*e8e0*/  LDL R22, [R1+0x500] ;  /* 0x0005000001167983 */ /* 0x000f280000100800 */
[----:B------:R-:W4:Y:S04]  /*e8f0*/  LDG.E.U8 R114, desc[UR12][R114.64] ;  /* 0x0000000c72727981 */ /* 0x000f28000c1e1100 */
[----:B------:R-:W4:Y:S04]  /*e900*/  LDG.E.U8 R116, desc[UR12][R116.64] ;  /* 0x0000000c74747981 */ /* 0x000f28000c1e1100 */
[----:B------:R-:W4:Y:S04]  /*e910*/  LDL R129, [R1+0x56c] ;  /* 0x00056c0001817983 */ /* 0x000f280000100800 */
[----:B------:R-:W4:Y:S04]  /*e920*/  LDL R115, [R1+0x520] ;  /* 0x0005200001737983 */ /* 0x000f280000100800 */
[----:B------:R-:W4:Y:S04]  /*e930*/  LDL R117, [R1+0x564] ;  /* 0x0005640001757983 */ /* 0x000f280000100800 */
[----:B------:R-:W4:Y:S04]  /*e940*/  LDG.E.U8 R118, desc[UR12][R118.64] ;  /* 0x0000000c76767981 */ /* 0x000f28000c1e1100 */
[----:B------:R-:W4:Y:S04]  /*e950*/  LDG.E.U8 R120, desc[UR12][R120.64] ;  /* 0x0000000c78787981 */ /* 0x000f28000c1e1100 */
[----:B------:R-:W4:Y:S04]  /*e960*/  LDG.E.U8 R122, desc[UR12][R122.64] ;  /* 0x0000000c7a7a7981 */ /* 0x000f28000c1e1100 */
[----:B------:R-:W4:Y:S04]  /*e970*/  LDL R119, [R1+0x574] ;  /* 0x0005740001777983 */ /* 0x000f280000100800 */
[----:B------:R-:W4:Y:S04]  /*e980*/  LDL R121, [R1+0x57c] ;  /* 0x00057c0001797983 */ /* 0x000f280000100800 */
[----:B------:R-:W4:Y:S04]  /*e990*/  LDL R123, [R1+0x584] ;  /* 0x00058400017b7983 */ /* 0x000f280000100800 */
[----:B------:R-:W4:Y:S04]  /*e9a0*/  LDL R125, [R1+0x58c] ;  /* 0x00058c00017d7983 */ /* 0x000f280000100800 */
[----:B------:R-:W4:Y:S04]  /*e9b0*/  LDL R135, [R1+0x594] ;  /* 0x0005940001877983 */ /* 0x000f280000100800 */
[----:B------:R-:W4:Y:S04]  /*e9c0*/  LDG.E.U8 R126, desc[UR12][R126.64] ;  /* 0x0000000c7e7e7981 */ /* 0x000f28000c1e1100 */
        /* <DEDUP_REMOVED lines=21> */
[----:B------:R-:W3:Y:S01]  /*eb20*/  LDL R30, [R1+0x514] ;  /* 0x00051400011e7983 */ /* 0x000ee20000100800 */
[----:B0-----:R-:W-:-:S03]  /*eb30*/  FFMA2 R14, R98.F32x2.HI_LO, R20.F32x2.HI_LO, R14.F32x2.HI_LO ;  /* 0x00000014620e7249 */ /* 0x001fc6000000000e */
[----:B------:R-:W3:Y:S01]  /*eb40*/  LDL R99, [R1+0x510] ;  /* 0x0005100001637983 */ /* 0x000ee20000100800 */
[----:B------:R-:W-:Y:S02]  /*eb50*/  IADD3.X R111, PT, PT, R38, UR10, RZ, P1, !PT ;  /* 0x0000000a266f7c10 */ /* 0x000fe40008ffe4ff */
[----:B------:R-:W-:Y:S01]  /*eb60*/  IADD3 R108, P1, PT, R33, UR5, RZ ;  /* 0x00000005216c7c10 */ /* 0x000fe2000ff3e0ff */
[----:B------:R-:W3:Y:S04]  /*eb70*/  LDL R98, [R1+0x51c] ;  /* 0x00051c0001627983 */ /* 0x000ee80000100800 */
[----:B------:R-:W3:Y:S01]  /*eb80*/  LDL R33, [R1+0x518] ;  /* 0x0005180001217983 */ /* 0x000ee20000100800 */
[----:B------:R-:W-:-:S03]  /*eb90*/  IADD3 R106, P2, PT, R37, UR5, RZ ;  /* 0x00000005256a7c10 */ /* 0x000fc6000ff5e0ff */
[----:B------:R-:W3:Y:S04]  /*eba0*/  LDL R38, [R1+0x52c] ;  /* 0x00052c0001267983 */ /* 0x000ee80000100800 */
[----:B------:R-:W3:Y:S01]  /*ebb0*/  LDG.E.U8 R110, desc[UR12][R110.64] ;  /* 0x0000000c6e6e7981 */ /* 0x000ee2000c1e1100 */
[----:B----4-:R-:W-:-:S03]  /*ebc0*/  IADD3.X R109, PT, PT, R32, UR10, RZ, P1, !PT ;  /* 0x0000000a206d7c10 */ /* 0x010fc60008ffe4ff */
[----:B------:R-:W4:Y:S04]  /*ebd0*/  LDL R37, [R1+0x538] ;  /* 0x0005380001257983 */ /* 0x000f280000100800 */
[----:B------:R-:W4:Y:S01]  /*ebe0*/  LDL R32, [R1+0x524] ;  /* 0x0005240001207983 */ /* 0x000f220000100800 */
[----:B------:R-:W-:Y:S02]  /*ebf0*/  IADD3.X R107, PT, PT, R35, UR10, RZ, P2, !PT ;  /* 0x0000000a236b7c10 */ /* 0x000fe400097fe4ff */
[----:B------:R-:W-:Y:S01]  /*ec00*/  IADD3 R104, P1, PT, R34, UR5, RZ ;  /* 0x0000000522687c10 */ /* 0x000fe2000ff3e0ff */
[----:B------:R-:W4:Y:S04]  /*ec10*/  LDL R35, [R1+0x528] ;  /* 0x0005280001237983 */ /* 0x000f280000100800 */
[----:B------:R-:W4:Y:S01]  /*ec20*/  LDL R34, [R1+0x534] ;  /* 0x0005340001227983 */ /* 0x000f220000100800 */
[----:B------:R-:W-:-:S03]  /*ec30*/  IADD3.X R105, PT, PT, R29, UR10, RZ, P1, !PT ;  /* 0x0000000a1d697c10 */ /* 0x000fc60008ffe4ff */
[----:B------:R-:W4:Y:S04]  /*ec40*/  LDG.E.U8 R108, desc[UR12][R108.64] ;  /* 0x0000000c6c6c7981 */ /* 0x000f28000c1e1100 */
[----:B------:R-:W4:Y:S01]  /*ec50*/  LDG.E.U8 R104, desc[UR12][R104.64] ;  /* 0x0000000c68687981 */ /* 0x000f22000c1e1100 */
[----:B------:R-:W-:-:S03]  /*ec60*/  IADD3 R28, P1, PT, R28, UR5, RZ ;  /* 0x000000051c1c7c10 */ /* 0x000fc6000ff3e0ff */
[----:B------:R-:W4:Y:S04]  /*ec70*/  LDL R111, [R1+0x54c] ;  /* 0x00054c00016f7983 */ /* 0x000f280000100800 */
[----:B------:R-:W4:Y:S04]  /*ec80*/  LDL R109, [R1+0x540] ;  /* 0x00054000016d7983 */ /* 0x000f280000100800 */
[----:B------:R-:W4:Y:S01]  /*ec90*/  LDL R105, [R1+0x53c] ;  /* 0x00053c0001697983 */ /* 0x000f220000100800 */
[----:B------:R-:W-:-:S03]  /*eca0*/  IADD3.X R29, PT, PT, R22, UR10, RZ, P1, !PT ;  /* 0x0000000a161d7c10 */ /* 0x000fc60008ffe4ff */
[----:B------:R-:W4:Y:S04]  /*ecb0*/  LDG.E.U8 R112, desc[UR12][R112.64] ;  /* 0x0000000c70707981 */ /* 0x000f28000c1e1100 */
[----:B------:R0:W4:Y:S04]  /*ecc0*/  LDG.E.U8 R22, desc[UR12][R28.64] ;  /* 0x0000000c1c167981 */ /* 0x000128000c1e1100 */
[----:B------:R-:W4:Y:S04]  /*ecd0*/  LDG.E.U8 R106, desc[UR12][R106.64] ;  /* 0x0000000c6a6a7981 */ /* 0x000f28000c1e1100 */
[----:B------:R-:W4:Y:S01]  /*ece0*/  LDL R113, [R1+0x550] ;  /* 0x0005500001717983 */ /* 0x000f220000100800 */
[----:B0-----:R-:W-:-:S03]  /*ecf0*/  IADD3 R28, P1, PT, R36, UR5, RZ ;  /* 0x00000005241c7c10 */ /* 0x001fc6000ff3e0ff */
[----:B------:R-:W4:Y:S04]  /*ed00*/  LDL R36, [R1+0x544] ;  /* 0x0005440001247983 */ /* 0x000f280000100800 */
[----:B------:R-:W4:Y:S01]  /*ed10*/  LDL R107, [R1+0x570] ;  /* 0x00057000016b7983 */ /* 0x000f220000100800 */
[----:B--2---:R-:W-:Y:S02]  /*ed20*/  IADD3.X R29, PT, PT, R31, UR10, RZ, P1, !PT ;  /* 0x0000000a1f1d7c10 */ /* 0x004fe40008ffe4ff */
[----:B---3--:R-:W-:-:S03]  /*ed30*/  IADD3 R30, P1, PT, R30, UR5, RZ ;  /* 0x000000051e1e7c10 */ /* 0x008fc6000ff3e0ff */
[----:B------:R-:W2:Y:S01]  /*ed40*/  LDG.E.U8 R28, desc[UR12][R28.64] ;  /* 0x0000000c1c1c7981 */ /* 0x000ea2000c1e1100 */
[----:B------:R-:W-:-:S03]  /*ed50*/  IADD3.X R31, PT, PT, R99, UR10, RZ, P1, !PT ;  /* 0x0000000a631f7c10 */ /* 0x000fc60008ffe4ff */
[----:B------:R-:W3:Y:S04]  /*ed60*/  LDL R99, [R1+0x548] ;  /* 0x0005480001637983 */ /* 0x000ee80000100800 */
[----:B------:R0:W2:Y:S02]  /*ed70*/  LDG.E.U8 R29, desc[UR12][R30.64] ;  /* 0x0000000c1e1d7981 */ /* 0x0000a4000c1e1100 */
[----:B0-----:R-:W-:Y:S02]  /*ed80*/  IADD3 R30, P1, PT, R98, UR5, RZ ;  /* 0x00000005621e7c10 */ /* 0x001fe4000ff3e0ff */
[----:B------:R-:W2:Y:S02]  /*ed90*/  LDL R98, [R1+0x554] ;  /* 0x0005540001627983 */ /* 0x000ea40000100800 */
[----:B------:R-:W-:-:S02]  /*eda0*/  IADD3.X R31, PT, PT, R33, UR10, RZ, P1, !PT ;  /* 0x0000000a211f7c10 */ /* 0x000fc40008ffe4ff */
[----:B----4-:R-:W-:-:S03]  /*edb0*/  IADD3 R32, P1, PT, R32, UR5, RZ ;  /* 0x0000000520207c10 */ /* 0x010fc6000ff3e0ff */
[----:B------:R-:W4:Y:S01]  /*edc0*/  LDG.E.U8 R30, desc[UR12][R30.64] ;  /* 0x0000000c1e1e7981 */ /* 0x000f22000c1e1100 */
[----:B------:R-:W-:-:S03]  /*edd0*/  IADD3.X R33, PT, PT, R115, UR10, RZ, P1, !PT ;  /* 0x0000000a73217c10 */ /* 0x000fc60008ffe4ff */
[----:B------:R-:W4:Y:S04]  /*ede0*/  LDL R115, [R1+0x55c] ;  /* 0x00055c0001737983 */ /* 0x000f280000100800 */
[----:B------:R0:W4:Y:S02]  /*edf0*/  LDG.E.U8 R31, desc[UR12][R32.64] ;  /* 0x0000000c201f7981 */ /* 0x000124000c1e1100 */
[----:B0-----:R-:W-:Y:S02]  /*ee00*/  IADD3 R32, P1, PT, R38, UR5, RZ ;  /* 0x0000000526207c10 */ /* 0x001fe4000ff3e0ff */
[----:B------:R-:W4:Y:S02]  /*ee10*/  LDL R38, [R1+0x558] ;  /* 0x0005580001267983 */ /* 0x000f240000100800 */
[----:B------:R-:W-:-:S02]  /*ee20*/  IADD3.X R33, PT, PT, R35, UR10, RZ, P1, !PT ;  /* 0x0000000a23217c10 */ /* 0x000fc40008ffe4ff */
[----:B------:R-:W-:-:S03]  /*ee30*/  IADD3 R34, P1, PT, R34, UR5, RZ ;  /* 0x0000000522227c10 */ /* 0x000fc6000ff3e0ff */
        /* <DEDUP_REMOVED lines=14> */
[----:B---3--:R-:W-:-:S05]  /*ef20*/  IADD3.X R37, PT, PT, R99, UR10, RZ, P1, !PT ;  /* 0x0000000a63257c10 */ /* 0x008fca0008ffe4ff */
[----:B------:R-:W3:Y:S01]  /*ef30*/  LDG.E.U8 R36, desc[UR12][R36.64] ;  /* 0x0000000c24247981 */ /* 0x000ee2000c1e1100 */
[----:B--2---:R-:W-:-:S04]  /*ef40*/  IADD3 R98, P1, PT, R98, UR5, RZ ;  /* 0x0000000562627c10 */ /* 0x004fc8000ff3e0ff */
[----:B------:R-:W-:Y:S02]  /*ef50*/  IADD3.X R99, PT, PT, R113, UR10, RZ, P1, !PT ;  /* 0x0000000a71637c10 */ /* 0x000fe40008ffe4ff */
[----:B------:R-:W2:Y:S04]  /*ef60*/  LDL R113, [R1+0x588] ;  /* 0x0005880001717983 */ /* 0x000ea80000100800 */
[----:B------:R4:W3:Y:S02]  /*ef70*/  LDG.E.U8 R37, desc[UR12][R98.64] ;  /* 0x0000000c62257981 */ /* 0x0008e4000c1e1100 */
[----:B----4-:R-:W-:Y:S02]  /*ef80*/  IADD3 R98, P1, PT, R115, UR5, RZ ;  /* 0x0000000573627c10 */ /* 0x010fe4000ff3e0ff */
[----:B------:R-:W4:Y:S02]  /*ef90*/  LDL R115, [R1+0x590] ;  /* 0x0005900001737983 */ /* 0x000f240000100800 */
[----:B------:R-:W-:-:S05]  /*efa0*/  IADD3.X R99, PT, PT, R38, UR10, RZ, P1, !PT ;  /* 0x0000000a26637c10 */ /* 0x000fca0008ffe4ff */
[----:B------:R0:W3:Y:S02]  /*efb0*/  LDG.E.U8 R38, desc[UR12][R98.64] ;  /* 0x0000000c62267981 */ /* 0x0000e4000c1e1100 */
[----:B0-----:R-:W-:Y:S02]  /*efc0*/  IADD3 R98, P1, PT, R117, UR5, RZ ;  /* 0x0000000575627c10 */ /* 0x001fe4000ff3e0ff */
[----:B------:R-:W3:Y:S02]  /*efd0*/  LDL R117, [R1+0x598] ;  /* 0x0005980001757983 */ /* 0x000ee40000100800 */
        /* <DEDUP_REMOVED lines=20> */
[----:B--2---:R-:W-:-:S05]  /*f120*/  IADD3.X R99, PT, PT, R113, UR10, RZ, P1, !PT ;  /* 0x0000000a71637c10 */ /* 0x004fca0008ffe4ff */
[----:B------:R0:W2:Y:S02]  /*f130*/  LDG.E.U8 R113, desc[UR12][R98.64] ;  /* 0x0000000c62717981 */ /* 0x0000a4000c1e1100 */
[----:B0-----:R-:W-:Y:S02]  /*f140*/  IADD3 R98, P1, PT, R135, UR5, RZ ;  /* 0x0000000587627c10 */ /* 0x001fe4000ff3e0ff */
[----:B------:R-:W2:Y:S02]  /*f150*/  LDL R135, [R1+0x5c4] ;  /* 0x0005c40001877983 */ /* 0x000ea40000100800 */
[----:B----4-:R-:W-:-:S05]  /*f160*/  IADD3.X R99, PT, PT, R115, UR10, RZ, P1, !PT ;  /* 0x0000000a73637c10 */ /* 0x010fca0008ffe4ff */
[----:B------:R0:W4:Y:S02]  /*f170*/  LDG.E.U8 R115, desc[UR12][R98.64] ;  /* 0x0000000c62737981 */ /* 0x000124000c1e1100 */
[----:B0-----:R-:W-:Y:S02]  /*f180*/  IADD3 R98, P1, PT, R127, UR5, RZ ;  /* 0x000000057f627c10 */ /* 0x001fe4000ff3e0ff */
[----:B------:R-:W4:Y:S02]  /*f190*/  LDL R127, [R1+0x5c0] ;  /* 0x0005c000017f7983 */ /* 0x000f240000100800 */
[----:B---3--:R-:W-:-:S05]  /*f1a0*/  IADD3.X R99, PT, PT, R117, UR10, RZ, P1, !PT ;  /* 0x0000000a75637c10 */ /* 0x008fca0008ffe4ff */
        /* <DEDUP_REMOVED lines=17> */
[----:B--2---:R-:W-:Y:S02]  /*f2c0*/  IADD3 R98, P1, PT, R135, UR5, RZ ;  /* 0x0000000587627c10 */ /* 0x004fe4000ff3e0ff */
        /* <DEDUP_REMOVED lines=37> */
[----:B------:R-:W-:-:S05]  /*f520*/  IADD3.X R99, PT, PT, R145, UR10, RZ, P1, !PT ;  /* 0x0000000a91637c10 */ /* 0x000fca0008ffe4ff */
[----:B------:R0:W2:Y:S02]  /*f530*/  LDG.E.U8 R145, desc[UR12][R98.64] ;  /* 0x0000000c62917981 */ /* 0x0000a4000c1e1100 */
[----:B0-----:R-:W-:Y:S02]  /*f540*/  IADD3 R98, P1, PT, R155, UR5, RZ ;  /* 0x000000059b627c10 */ /* 0x001fe4000ff3e0ff */
[----:B------:R-:W2:Y:S02]  /*f550*/  LDL R155, [R1+0x640] ;  /* 0x00064000019b7983 */ /* 0x000ea40000100800 */
[----:B----4-:R-:W-:-:S05]  /*f560*/  IADD3.X R99, PT, PT, R147, UR10, RZ, P1, !PT ;  /* 0x0000000a93637c10 */ /* 0x010fca0008ffe4ff */
[----:B------:R0:W4:Y:S02]  /*f570*/  LDG.E.U8 R147, desc[UR12][R98.64] ;  /* 0x0000000c62937981 */ /* 0x000124000c1e1100 */
[----:B0-----:R-:W-:Y:S02]  /*f580*/  IADD3 R98, P1, PT, R159, UR5, RZ ;  /* 0x000000059f627c10 */ /* 0x001fe4000ff3e0ff */
[----:B------:R-:W2:Y:S02]  /*f590*/  LDL R159, [R1+0x648] ;  /* 0x00064800019f7983 */ /* 0x000ea40000100800 */
[----:B---3--:R-:W-:-:S05]  /*f5a0*/  IADD3.X R99, PT, PT, R149, UR10, RZ, P1, !PT ;  /* 0x0000000a95637c10 */ /* 0x008fca0008ffe4ff */
[----:B------:R0:W3:Y:S02]  /*f5b0*/  LDG.E.U8 R149, desc[UR12][R98.64] ;  /* 0x0000000c62957981 */ /* 0x0000e4000c1e1100 */
[----:B0-----:R-:W-:Y:S02]  /*f5c0*/  IADD3 R98, P1, PT, R161, UR5, RZ ;  /* 0x00000005a1627c10 */ /* 0x001fe4000ff3e0ff */
[----:B------:R-:W2:Y:S02]  /*f5d0*/  LDL R161, [R1+0x650] ;  /* 0x0006500001a17983 */ /* 0x000ea40000100800 */
[----:B------:R-:W-:-:S05]  /*f5e0*/  IADD3.X R99, PT, PT, R151, UR10, RZ, P1, !PT ;  /* 0x0000000a97637c10 */ /* 0x000fca0008ffe4ff */
[----:B------:R0:W2:Y:S04]  /*f5f0*/  LDG.E.U8 R151, desc[UR12][R98.64] ;  /* 0x0000000c62977981 */ /* 0x0000a8000c1e1100 */
[----:B------:R-:W0:Y:S02]  /*f600*/  LDL R99, [R1+0x63c] ;  /* 0x00063c0001637983 */ /* 0x000e240000100800 */
[----:B0-----:R-:W-:-:S04]  /*f610*/  IADD3 R98, P1, PT, R99, UR5, RZ ;  /* 0x0000000563627c10 */ /* 0x001fc8000ff3e0ff */
[----:B--2---:R-:W-:-:S05]  /*f620*/  IADD3.X R99, PT, PT, R153, UR10, RZ, P1, !PT ;  /* 0x0000000a99637c10 */ /* 0x004fca0008ffe4ff */
[----:B------:R0:W2:Y:S04]  /*f630*/  LDG.E.U8 R153, desc[UR12][R98.64] ;  /* 0x0000000c62997981 */ /* 0x0000a8000c1e1100 */
[----:B------:R-:W0:Y:S02]  /*f640*/  LDL R99, [R1+0x644] ;  /* 0x0006440001637983 */ /* 0x000e240000100800 */
[----:B0-----:R-:W-:-:S04]  /*f650*/  IADD3 R98, P1, PT, R99, UR5, RZ ;  /* 0x0000000563627c10 */ /* 0x001fc8000ff3e0ff */
[----:B------:R-:W-:-:S05]  /*f660*/  IADD3.X R99, PT, PT, R155, UR10, RZ, P1, !PT ;  /* 0x0000000a9b637c10 */ /* 0x000fca0008ffe4ff */
        /* <DEDUP_REMOVED lines=17> */
[----:B------:R-:W0:Y:S01]  /*f780*/  LDL R99, [R1+0x65c] ;  /* 0x00065c0001637983 */ /* 0x000e220000100800 */
[----:B------:R-:W-:-:S05]  /*f790*/  IMAD.SHL.U32 R64, R64, 0x20, RZ ;  /* 0x0000002040407824 */ /* 0x000fca00078e00ff */
[----:B------:R-:W-:Y:S02]  /*f7a0*/  LOP3.LUT R65, R64, R65, RZ, 0x3c, !PT ;  /* 0x0000004140417212 */ /* 0x000fe400078e3cff */
[----:B0-----:R-:W-:Y:S02]  /*f7b0*/  IADD3 R98, P1, PT, R99, UR5, RZ ;  /* 0x0000000563627c10 */ /* 0x001fe4000ff3e0ff */
[----:B------:R-:W2:Y:S04]  /*f7c0*/  LDL R99, [R1+0x658] ;  /* 0x0006580001637983 */ /* 0x000ea80000100800 */
[----:B------:R-:W3:Y:S01]  /*f7d0*/  LDL.LU R64, [R1] ;  /* 0x0000000001407983 */ /* 0x000ee20000300800 */
[----:B--2---:R-:W-:-:S05]  /*f7e0*/  IADD3.X R99, PT, PT, R99, UR10, RZ, P1, !PT ;  /* 0x0000000a63637c10 */ /* 0x004fca0008ffe4ff */
[----:B------:R0:W2:Y:S02]  /*f7f0*/  LDG.E.U8 R98, desc[UR12][R98.64] ;  /* 0x0000000c62627981 */ /* 0x0000a4000c1e1100 */
[----:B0-----:R-:W0:Y:S02]  /*f800*/  S2R R99, SR_TID.X ;  /* 0x0000000000637919 */ /* 0x001e240000002100 */
[----:B0-----:R-:W-:Y:S01]  /*f810*/  LOP3.LUT R99, R99, 0x7f, RZ, 0xc0, !PT ;  /* 0x0000007f63637812 */ /* 0x001fe200078ec0ff */
[----:B------:R-:W-:Y:S06]  /*f820*/  BAR.SYNC.DEFER_BLOCKING 0x0 ;  /* 0x0000000000007b1d */ /* 0x000fec0000010000 */
[----:B---3--:R-:W-:Y:S04]  /*f830*/  STS.U8 [R99+UR7], R64 ;  /* 0x0000004063007988 */ /* 0x008fe80008000007 */
[----:B------:R0:W-:Y:S04]  /*f840*/  STS.U8 [R99+UR7+0x400], R93 ;  /* 0x0004005d63007988 */ /* 0x0001e80008000007 */
[----:B------:R1:W-:Y:S04]  /*f850*/  STS.U8 [R99+UR7+0x800], R19 ;  /* 0x0008001363007988 */ /* 0x0003e80008000007 */
[----:B------:R3:W-:Y:S04]  /*f860*/  STS.U8 [R99+UR7+0xc00], R24 ;  /* 0x000c001863007988 */ /* 0x0007e80008000007 */
[----:B0-----:R-:W2:Y:S04]  /*f870*/  LDL.LU R93, [R1+0x8b0] ;  /* 0x0008b000015d7983 */ /* 0x001ea80000300800 */
[----:B-1----:R-:W2:Y:S04]  /*f880*/  LDL.LU R19, [R1+0x8ac] ;  /* 0x0008ac0001137983 */ /* 0x002ea80000300800 */
[----:B---3--:R-:W3:Y:S04]  /*f890*/  LDL.LU R24, [R1+0x8a8] ;  /* 0x0008a80001187983 */ /* 0x008ee80000300800 */
[----:B------:R0:W-:Y:S04]  /*f8a0*/  STS.U8 [R99+UR7+0x1000], R10 ;  /* 0x0010000a63007988 */ /* 0x0001e80008000007 */
[----:B------:R1:W-:Y:S04]  /*f8b0*/  STS.U8 [R99+UR7+0x1400], R5 ;  /* 0x0014000563007988 */ /* 0x0003e80008000007 */
[----:B0-----:R-:W2:Y:S04]  /*f8c0*/  LDL.LU R10, [R1+0x8a4] ;  /* 0x0008a400010a7983 */ /* 0x001ea80000300800 */
[----:B-1----:R-:W2:Y:S04]  /*f8d0*/  LDL.LU R5, [R1+0x8a0] ;  /* 0x0008a00001057983 */ /* 0x002ea80000300800 */
        /* <DEDUP_REMOVED lines=11> */
[----:B------:R0:W5:Y:S04]  /*f990*/  LDL.LU R13, [R1+0x89c] ;  /* 0x00089c00010d7983 */ /* 0x0001680000300800 */
[----:B------:R-:W-:Y:S04]  /*f9a0*/  STS.U8 [R31+UR7+0x480], R6 ;  /* 0x000480061f007988 */ /* 0x000fe80008000007 */
[----:B------:R1:W-:Y:S04]  /*f9b0*/  STS.U8 [R31+UR7+0x2c80], R32 ;  /* 0x002c80201f007988 */ /* 0x0003e80008000007 */
[----:B------:R-:W-:Y:S04]  /*f9c0*/  STS.U8 [R31+UR7+0x880], R4 ;  /* 0x000880041f007988 */ /* 0x000fe80008000007 */
[----:B------:R-:W-:Y:S01]  /*f9d0*/  STS.U8 [R31+UR7+0xc80], R3 ;  /* 0x000c80031f007988 */ /* 0x000fe20008000007 */
[----:B-1----:R-:W-:-:S03]  /*f9e0*/  LOP3.LUT R32, R99, 0x20, RZ, 0x3c, !PT ;  /* 0x0000002063207812 */ /* 0x002fc600078e3cff */
        /* <DEDUP_REMOVED lines=10> */
[----:B----4-:R-:W-:Y:S01]  /*fa90*/  STS.U8 [R31+UR7+0x3c80], R147 ;  /* 0x003c80931f007988 */ /* 0x010fe20008000007 */
[----:B------:R-:W-:-:S03]  /*faa0*/  LOP3.LUT R64, R99, 0x50, RZ, 0x3c, !PT ;  /* 0x0000005063407812 */ /* 0x000fc600078e3cff */
[----:B--2---:R1:W-:Y:S04]  /*fab0*/  STS.U8 [R31+UR7+0x80], R5 ;  /* 0x000080051f007988 */ /* 0x0043e80008000007 */
[----:B------:R2:W-:Y:S04]  /*fac0*/  STS.U8 [R32+UR7+0x100], R10 ;  /* 0x0001000a20007988 */ /* 0x0005e80008000007 */
[----:B-1----:R-:W4:Y:S04]  /*fad0*/  LDL.LU R5, [R1+0x898] ;  /* 0x0008980001057983 */ /* 0x002f280000300800 */
[----:B------:R0:W5:Y:S04]  /*fae0*/  LDL.LU R6, [R1+0x894] ;  /* 0x0008940001067983 */ /* 0x0001680000300800 */
[----:B------:R-:W4:Y:S04]  /*faf0*/  LDL.LU R4, [R1+0x890] ;  /* 0x0008900001047983 */ /* 0x000f280000300800 */
[----:B------:R-:W4:Y:S04]  /*fb00*/  LDL.LU R3, [R1+0x88c] ;  /* 0x00088c0001037983 */ /* 0x000f280000300800 */
[----:B------:R-:W4:Y:S04]  /*fb10*/  LDL.LU R75, [R1+0x888] ;  /* 0x00088800014b7983 */ /* 0x000f280000300800 */
[----:B------:R-:W4:Y:S04]  /*fb20*/  LDL.LU R74, [R1+0x884] ;  /* 0x00088400014a7983 */ /* 0x000f280000300800 */
[----:B------:R0:W5:Y:S04]  /*fb30*/  LDL.LU R11, [R1+0x880] ;  /* 0x00088000010b7983 */ /* 0x0001680000300800 */
[----:B--2---:R0:W5:Y:S04]  /*fb40*/  LDL.LU R10, [R1+0x87c] ;  /* 0x00087c00010a7983 */ /* 0x0041680000300800 */
[----:B------:R1:W-:Y:S04]  /*fb50*/  STS.U8 [R32+UR7+0x500], R9 ;  /* 0x0005000920007988 */ /* 0x0003e80008000007 */
[----:B------:R2:W-:Y:S04]  /*fb60*/  STS.U8 [R32+UR7+0x900], R7 ;  /* 0x0009000720007988 */ /* 0x0005e80008000007 */
[----:B------:R0:W-:Y:S04]  /*fb70*/  STS.U8 [R32+UR7+0xd00], R48 ;  /* 0x000d003020007988 */ /* 0x0001e80008000007 */
[----:B-1----:R1:W5:Y:S04]  /*fb80*/  LDL.LU R9, [R1+0x878] ;  /* 0x0008780001097983 */ /* 0x0023680000300800 */
[----:B--2---:R1:W5:Y:S04]  /*fb90*/  LDL.LU R7, [R1+0x874] ;  /* 0x0008740001077983 */ /* 0x0043680000300800 */
[----:B0-----:R-:W2:Y:S04]  /*fba0*/  LDL.LU R48, [R1+0x870] ;  /* 0x0008700001307983 */ /* 0x001ea80000300800 */
[----:B------:R0:W-:Y:S04]  /*fbb0*/  STS.U8 [R32+UR7+0x1100], R96 ;  /* 0x0011006020007988 */ /* 0x0001e80008000007 */
[----:B0-----:R-:W2:Y:S01]  /*fbc0*/  LDL.LU R96, [R1+0x86c] ;  /* 0x00086c0001607983 */ /* 0x001ea20000300800 */
[----:B------:R-:W-:-:S03]  /*fbd0*/  LOP3.LUT R31, R99, 0x30, RZ, 0x3c, !PT ;  /* 0x00000030631f7812 */ /* 0x000fc600078e3cff */
[----:B------:R0:W-:Y:S04]  /*fbe0*/  STS.U8 [R32+UR7+0x1500], R8 ;  /* 0x0015000820007988 */ /* 0x0001e80008000007 */
[----:B------:R1:W-:Y:S04]  /*fbf0*/  STS.U8 [R32+UR7+0x1900], R12 ;  /* 0x0019000c20007988 */ /* 0x0003e80008000007 */
[----:B------:R-:W-:Y:S04]  /*fc00*/  STS.U8 [R32+UR7+0x1d00], R154 ;  /* 0x001d009a20007988 */ /* 0x000fe80008000007 */
[----:B0-----:R0:W5:Y:S04]  /*fc10*/  LDL.LU R8, [R1+0x868] ;  /* 0x0008680001087983 */ /* 0x0011680000300800 */
        /* <DEDUP_REMOVED lines=8> */
[----:B-1----:R1:W5:Y:S04]  /*fca0*/  LDL.LU R12, [R1+0x864] ;  /* 0x00086400010c7983 */ /* 0x0023680000300800 */
[----:B---3--:R3:W-:Y:S01]  /*fcb0*/  STS.U8 [R31+UR7+0x180], R24 ;  /* 0x000180181f007988 */ /* 0x0087e20008000007 */
[----:B0-----:R-:W-:-:S03]  /*fcc0*/  LOP3.LUT R32, R99, 0x40, RZ, 0x3c, !PT ;  /* 0x0000004063207812 */ /* 0x001fc600078e3cff */
[----:B------:R0:W-:Y:S04]  /*fcd0*/  STS.U8 [R31+UR7+0x580], R25 ;  /* 0x000580191f007988 */ /* 0x0001e80008000007 */
[----:B------:R1:W-:Y:S04]  /*fce0*/  STS.U8 [R31+UR7+0x980], R26 ;  /* 0x0009801a1f007988 */ /* 0x0003e80008000007 */
[----:B---3--:R-:W3:Y:S04]  /*fcf0*/  LDL.LU R24, [R1+0x860] ;  /* 0x0008600001187983 */ /* 0x008ee80000300800 */
[----:B0-----:R-:W2:Y:S04]  /*fd00*/  LDL.LU R25, [R1+0x85c] ;  /* 0x00085c0001197983 */ /* 0x001ea80000300800 */
[----:B-1----:R-:W2:Y:S04]  /*fd10*/  LDL.LU R26, [R1+0x858] ;  /* 0x00085800011a7983 */ /* 0x002ea80000300800 */
[----:B------:R0:W-:Y:S04]  /*fd20*/  STS.U8 [R31+UR7+0xd80], R27 ;  /* 0x000d801b1f007988 */ /* 0x0001e80008000007 */
[----:B------:R1:W-:Y:S04]  /*fd30*/  STS.U8 [R31+UR7+0x1180], R16 ;  /* 0x001180101f007988 */ /* 0x0003e80008000007 */
[----:B------:R1:W-:Y:S04]  /*fd40*/  STS.U8 [R31+UR7+0x1580], R17 ;  /* 0x001580111f007988 */ /* 0x0003e80008000007 */
[----:B0-----:R-:W2:Y:S04]  /*fd50*/  LDL.LU R27, [R1+0x854] ;  /* 0x00085400011b7983 */ /* 0x001ea80000300800 */
[----:B-1----:R-:W2:Y:S04]  /*fd60*/  LDL.LU R16, [R1+0x850] ;  /* 0x0008500001107983 */ /* 0x002ea80000300800 */
[----:B------:R-:W2:Y:S04]  /*fd70*/  LDL.LU R17, [R1+0x84c] ;  /* 0x00084c0001117983 */ /* 0x000ea80000300800 */
        /* <DEDUP_REMOVED lines=10> */
[----:B0-----:R-:W2:Y:S04]  /*fe20*/  LDL.LU R18, [R1+0x848] ;  /* 0x0008480001127983 */ /* 0x001ea80000300800 */
[----:B------:R0:W-:Y:S04]  /*fe30*/  STS.U8 [R32+UR7+0x200], R19 ;  /* 0x0002001320007988 */ /* 0x0001e80008000007 */
[----:B------:R1:W-:Y:S04]  /*fe40*/  STS.U8 [R32+UR7+0x600], R52 ;  /* 0x0006003420007988 */ /* 0x0003e80008000007 */
[----:B------:R1:W-:Y:S04]  /*fe50*/  STS.U8 [R32+UR7+0xa00], R53 ;  /* 0x000a003520007988 */ /* 0x0003e80008000007 */
[----:B0-----:R-:W2:Y:S04]  /*fe60*/  LDL.LU R19, [R1+0x844] ;  /* 0x0008440001137983 */ /* 0x001ea80000300800 */
[----:B-1----:R-:W2:Y:S04]  /*fe70*/  LDL.LU R52, [R1+0x840] ;  /* 0x0008400001347983 */ /* 0x002ea80000300800 */
[----:B------:R-:W2:Y:S04]  /*fe80*/  LDL.LU R53, [R1+0x83c] ;  /* 0x00083c0001357983 */ /* 0x000ea80000300800 */
[----:B------:R0:W-:Y:S04]  /*fe90*/  STS.U8 [R32+UR7+0xe00], R54 ;  /* 0x000e003620007988 */ /* 0x0001e80008000007 */
[----:B------:R1:W-:Y:S04]  /*fea0*/  STS.U8 [R32+UR7+0x1200], R55 ;  /* 0x0012003720007988 */ /* 0x0003e80008000007 */
[----:B0-----:R-:W2:Y:S04]  /*feb0*/  LDL.LU R54, [R1+0x838] ;  /* 0x0008380001367983 */ /* 0x001ea80000300800 */
[----:B-1----:R-:W2:Y:S04]  /*fec0*/  LDL.LU R55, [R1+0x834] ;  /* 0x0008340001377983 */ /* 0x002ea80000300800 */
        /* <DEDUP_REMOVED lines=11> */
[----:B0-----:R-:W3:Y:S04]  /*ff80*/  LDL.LU R92, [R1+0x830] ;  /* 0x00083000015c7983 */ /* 0x001ee80000300800 */
[----:B------:R0:W-:Y:S04]  /*ff90*/  STS.U8 [R64+UR7+0x280], R93 ;  /* 0x0002805d40007988 */ /* 0x0001e80008000007 */
[----:B------:R1:W-:Y:S04]  /*ffa0*/  STS.U8 [R64+UR7+0x680], R94 ;  /* 0x0006805e40007988 */ /* 0x0003e80008000007 */
[----:B------:R4:W-:Y:S04]  /*ffb0*/  STS.U8 [R64+UR7+0xa80], R95 ;  /* 0x000a805f40007988 */ /* 0x0009e80008000007 */
[----:B0-----:R-:W3:Y:S04]  /*ffc0*/  LDL.LU R93, [R1+0x82c] ;  /* 0x00082c00015d7983 */ /* 0x001ee80000300800 */
[----:B-1----:R-:W3:Y:S04]  /*ffd0*/  LDL.LU R94, [R1+0x828] ;  /* 0x00082800015e7983 */ /* 0x002ee80000300800 */
[----:B----4-:R-:W4:Y:S04]  /*ffe0*/  LDL.LU R95, [R1+0x824] ;  /* 0x00082400015f7983 */ /* 0x010f280000300800 */
        /* <DEDUP_REMOVED lines=20> */
[----:B------:R-:W-:-:S02]  /*10130*/  F2FP.SATFINITE.E4M3.F32.PACK_AB_MERGE_C R63, R71, R63, RZ ;  /* 0x0000003f473f723e */ /* 0x000fc400048070ff */
[----:B------:R-:W-:Y:S02]  /*10140*/  F2FP.SATFINITE.E4M3.F32.PACK_AB_MERGE_C R62, R77, R62, RZ ;  /* 0x0000003e4d3e723e */ /* 0x000fe400048070ff */
[----:B------:R-:W-:Y:S02]  /*10150*/  F2FP.SATFINITE.E4M3.F32.PACK_AB_MERGE_C R60, R85, R60, RZ ;  /* 0x0000003c553c723e */ /* 0x000fe400048070ff */
[----:B------:R-:W-:Y:S02]  /*10160*/  F2FP.SATFINITE.E4M3.F32.PACK_AB_MERGE_C R61, R87, R61, RZ ;  /* 0x0000003d573d723e */ /* 0x000fe400048070ff */
[----:B------:R-:W-:Y:S01]  /*10170*/  F2FP.SATFINITE.E4M3.F32.PACK_AB_MERGE_C R46, R68, R46, RZ ;  /* 0x0000002e442e723e */ /* 0x000fe200048070ff */
[----:B0-----:R-:W0:Y:S01]  /*10180*/  S2R R23, SR_TID.X ;  /* 0x0000000000177919 */ /* 0x001e220000002100 */
[----:B------:R-:W-:Y:S04]  /*10190*/  STS.U8 [R99+UR7+0x1b00], R162 ;  /* 0x001b00a263007988 */ /* 0x000fe80008000007 */
[----:B------:R-:W-:Y:S04]  /*101a0*/  STS.U8 [R99+UR7+0x1f00], R146 ;  /* 0x001f009263007988 */ /* 0x000fe80008000007 */
[----:B------:R-:W-:Y:S04]  /*101b0*/  STS.U8 [R99+UR7+0x2300], R130 ;  /* 0x0023008263007988 */ /* 0x000fe80008000007 */
[----:B------:R-:W-:Y:S04]  /*101c0*/  STS.U8 [R99+UR7+0x2700], R114 ;  /* 0x0027007263007988 */ /* 0x000fe80008000007 */
[----:B------:R-:W-:Y:S04]  /*101d0*/  STS.U8 [R99+UR7+0x2b00], R29 ;  /* 0x002b001d63007988 */ /* 0x000fe80008000007 */
[----:B------:R-:W-:Y:S01]  /*101e0*/  STS.U8 [R99+UR7+0x2f00], R37 ;  /* 0x002f002563007988 */ /* 0x000fe20008000007 */
[----:B------:R-:W-:-:S02]  /*101f0*/  F2FP.SATFINITE.E4M3.F32.PACK_AB_MERGE_C R51, R69, R51, RZ ;  /* 0x000000334533723e */ /* 0x000fc400048070ff */
[----:B------:R-:W-:Y:S02]  /*10200*/  F2FP.SATFINITE.E4M3.F32.PACK_AB_MERGE_C R49, R79, R49, RZ ;  /* 0x000000314f31723e */ /* 0x000fe400048070ff */
[----:B------:R-:W-:Y:S02]  /*10210*/  F2FP.SATFINITE.E4M3.F32.PACK_AB_MERGE_C R39, R76, R39, RZ ;  /* 0x000000274c27723e */ /* 0x000fe400048070ff */
[----:B------:R-:W-:Y:S02]  /*10220*/  F2FP.SATFINITE.E4M3.F32.PACK_AB_MERGE_C R41, R86, R41, RZ ;  /* 0x000000295629723e */ /* 0x000fe400048070ff */
[----:B------:R-:W-:Y:S02]  /*10230*/  F2FP.SATFINITE.E4M3.F32.PACK_AB_MERGE_C R40, R97, R40, RZ ;  /* 0x000000286128723e */ /* 0x000fe400048070ff */
[----:B------:R-:W-:Y:S02]  /*10240*/  F2FP.SATFINITE.E4M3.F32.PACK_AB_MERGE_C R47, R78, R47, RZ ;  /* 0x0000002f4e2f723e */ /* 0x000fe400048070ff */
[----:B------:R-:W-:-:S02]  /*10250*/  F2FP.SATFINITE.E4M3.F32.PACK_AB_MERGE_C R50, R67, R50, RZ ;  /* 0x000000324332723e */ /* 0x000fc400048070ff */
[----:B------:R-:W-:Y:S02]  /*10260*/  F2FP.SATFINITE.E4M3.F32.PACK_AB_MERGE_C R45, R66, R45, RZ ;  /* 0x0000002d422d723e */ /* 0x000fe400048070ff */
[----:B------:R-:W-:Y:S01]  /*10270*/  F2FP.SATFINITE.E4M3.F32.PACK_AB_MERGE_C R44, R70, R44, RZ ;  /* 0x0000002c462c723e */ /* 0x000fe200048070ff */
[----:B------:R-:W-:Y:S01]  /*10280*/  VIADD R22, R65, UR9 ;  /* 0x0000000941167c36 */ /* 0x000fe20008000000 */
[----:B0-----:R-:W-:Y:S01]  /*10290*/  LOP3.LUT R23, R23, 0x7f, RZ, 0xc0, !PT ;  /* 0x0000007f17177812 */ /* 0x001fe200078ec0ff */
[----:B------:R-:W-:Y:S03]  /*102a0*/  STS.U8 [R99+UR7+0x3300], R115 ;  /* 0x0033007363007988 */ /* 0x000fe60008000007 */
[----:B------:R-:W-:Y:S01]  /*102b0*/  LOP3.LUT R23, R23, 0x70, RZ, 0x3c, !PT ;  /* 0x0000007017177812 */ /* 0x000fe200078e3cff */
        /* <DEDUP_REMOVED lines=18> */
[----:B------:R-:W-:Y:S01]  /*103e0*/  STS.U8 [R23+UR7+0x3f80], R98 ;  /* 0x003f806217007988 */ /* 0x000fe20008000007 */
[----:B------:R-:W-:Y:S01]  /*103f0*/  BAR.SYNC.DEFER_BLOCKING 0x0 ;  /* 0x0000000000007b1d */ /* 0x000fe20000010000 */
[----:B------:R-:W-:-:S02]  /*10400*/  F2FP.SATFINITE.E4M3.F32.PACK_AB_MERGE_C R87, R84, R42, RZ ;  /* 0x0000002a5457723e */ /* 0x000fc400048070ff */
[----:B0-----:R-:W-:Y:S02]  /*10410*/  F2FP.F16.E4M3.UNPACK_B R30, R63 ;  /* 0x0000003fff1e723e */ /* 0x001fe400020006ff */
[----:B------:R-:W-:Y:S02]  /*10420*/  F2FP.F16.E4M3.UNPACK_B R66, R62 ;  /* 0x0000003eff42723e */ /* 0x000fe400020006ff */
[----:B------:R-:W-:Y:S01]  /*10430*/  F2FP.F16.E4M3.UNPACK_B R104, R60 ;  /* 0x0000003cff68723e */ /* 0x000fe200020006ff */
[----:B------:R-:W-:Y:S01]  /*10440*/  IMAD.SHL.U32 R5, R5, 0x8, RZ ;  /* 0x0000000805057824 */ /* 0x000fe200078e00ff */
[----:B------:R-:W-:Y:S01]  /*10450*/  F2FP.F16.E4M3.UNPACK_B R106, R61 ;  /* 0x0000003dff6a723e */ /* 0x000fe200020006ff */
[----:B------:R-:W4:Y:S01]  /*10460*/  LDL.LU R88, [R1+0x820] ;  /* 0x0008200001587983 */ /* 0x000f220000300800 */
[----:B------:R-:W-:Y:S02]  /*10470*/  F2FP.SATFINITE.E4M3.F32.PACK_AB_MERGE_C R85, R102, R43, RZ ;  /* 0x0000002b6655723e */ /* 0x000fe400048070ff */
[----:B------:R-:W-:Y:S01]  /*10480*/  F2FP.F16.E4M3.UNPACK_B R28, R46 ;  /* 0x0000002eff1c723e */ /* 0x000fe200020006ff */
[----:B------:R-:W4:Y:S01]  /*10490*/  LDL.LU R89, [R1+0x81c] ;  /* 0x00081c0001597983 */ /* 0x000f220000300800 */
[----:B------:R-:W-:-:S02]  /*104a0*/  F2FP.F16.E4M3.UNPACK_B R64, R51 ;  /* 0x00000033ff40723e */ /* 0x000fc400020006ff */
[----:B------:R-:W-:Y:S01]  /*104b0*/  F2FP.F16.E4M3.UNPACK_B R29, R49 ;  /* 0x00000031ff1d723e */ /* 0x000fe200020006ff */
[----:B------:R-:W4:Y:S01]  /*104c0*/  LDL.LU R90, [R1+0x818] ;  /* 0x00081800015a7983 */ /* 0x000f220000300800 */
[----:B------:R-:W-:Y:S02]  /*104d0*/  F2FP.F16.E4M3.UNPACK_B R31, R39 ;  /* 0x00000027ff1f723e */ /* 0x000fe400020006ff */
[----:B------:R-:W-:Y:S01]  /*104e0*/  F2FP.F16.E4M3.UNPACK_B R65, R41 ;  /* 0x00000029ff41723e */ /* 0x000fe200020006ff */
[----:B------:R-:W4:Y:S01]  /*104f0*/  LDL.LU R91, [R1+0x814] ;  /* 0x00081400015b7983 */ /* 0x000f220000300800 */
[----:B------:R-:W-:Y:S02]  /*10500*/  F2FP.F16.E4M3.UNPACK_B R67, R40 ;  /* 0x00000028ff43723e */ /* 0x000fe400020006ff */
[----:B------:R-:W-:Y:S01]  /*10510*/  F2FP.F16.E4M3.UNPACK_B R84, R47 ;  /* 0x0000002fff54723e */ /* 0x000fe200020006ff */
[----:B--2---:R-:W-:Y:S01]  /*10520*/  LDSM.16.M88.4 R76, [R48+UR9] ;  /* 0x00000009304c783b */ /* 0x004fe20008000200 */
[----:B------:R-:W-:-:S02]  /*10530*/  F2FP.F16.E4M3.UNPACK_B R86, R50 ;  /* 0x00000032ff56723e */ /* 0x000fc400020006ff */
[----:B------:R-:W-:Y:S01]  /*10540*/  F2FP.F16.E4M3.UNPACK_B R105, R45 ;  /* 0x0000002dff69723e */ /* 0x000fe200020006ff */
[----:B------:R-:W-:Y:S01]  /*10550*/  LDSM.16.M88.4 R60, [R48+UR9+0x1000] ;  /* 0x00100009303c783b */ /* 0x000fe20008000200 */
[----:B------:R-:W-:-:S03]  /*10560*/  F2FP.F16.E4M3.UNPACK_B R107, R44 ;  /* 0x0000002cff6b723e */ /* 0x000fc600020006ff */
[----:B------:R-:W-:Y:S04]  /*10570*/  LDSM.16.M88.4 R68, [R48+UR9+0x2000] ;  /* 0x002000093044783b */ /* 0x000fe80008000200 */
[----:B------:R-:W-:Y:S04]  /*10580*/  LDSM.16.M88.4 R40, [R96+UR9] ;  /* 0x000000096028783b */ /* 0x000fe80008000200 */
[----:B------:R-:W-:Y:S04]  /*10590*/  LDSM.16.M88.4 R44, [R96+UR9+0x1000] ;  /* 0x00100009602c783b */ /* 0x000fe80008000200 */
[----:B------:R-:W0:Y:S04]  /*105a0*/  LDSM.16.M88.4 R32, [R96+UR9+0x2000] ;  /* 0x002000096020783b */ /* 0x000e280008000200 */
[----:B------:R-:W-:Y:S04]  /*105b0*/  LDSM.16.M88.4 R36, [R96+UR9+0x3000] ;  /* 0x003000096024783b */ /* 0x000fe80008000200 */
[----:B------:R-:W-:Y:S01]  /*105c0*/  LDSM.16.M88.4 R48, [R48+UR9+0x3000] ;  /* 0x003000093030783b */ /* 0x000fe20008000200 */
[----:B------:R-:W-:Y:S01]  /*105d0*/  BAR.SYNC.DEFER_BLOCKING 0x0 ;  /* 0x0000000000007b1d */ /* 0x000fe20000010000 */
[----:B------:R-:W-:-:S02]  /*105e0*/  F2FP.F16.E4M3.UNPACK_B R85, R85 ;  /* 0x00000055ff55723e */ /* 0x000fc400020006ff */
[----:B------:R-:W-:Y:S02]  /*105f0*/  F2FP.F16.E4M3.UNPACK_B R87, R87 ;  /* 0x00000057ff57723e */ /* 0x000fe400020006ff */
[----:B------:R-:W-:Y:S01]  /*10600*/  LOP3.LUT R112, R5, 0x20, RZ, 0x3c, !PT ;  /* 0x0000002005707812 */ /* 0x000fe200078e3cff */
[C---:B------:R-:W-:Y:S01]  /*10610*/  FMUL R52, R20.reuse, R52 ;  /* 0x0000003414347220 */ /* 0x040fe20000400000 */
[----:B------:R-:W-:Y:S01]  /*10620*/  FMUL R53, R20, R53 ;  /* 0x0000003514357220 */ /* 0x000fe20000400000 */
[----:B------:R-:W2:Y:S01]  /*10630*/  LDL.LU R56, [R1+0x810] ;  /* 0x0008100001387983 */ /* 0x000ea20000300800 */
[C---:B------:R-:W-:Y:S01]  /*10640*/  FMUL R54, R21.reuse, R54 ;  /* 0x0000003615367220 */ /* 0x040fe20000400000 */
[----:B------:R-:W-:Y:S02]  /*10650*/  FMUL R55, R21, R55 ;  /* 0x0000003715377220 */ /* 0x000fe40000400000 */
[----:B------:R-:W2:Y:S04]  /*10660*/  LDL.LU R57, [R1+0x80c] ;  /* 0x00080c0001397983 */ /* 0x000ea80000300800 */
[----:B------:R-:W2:Y:S04]  /*10670*/  LDL.LU R58, [R1+0x808] ;  /* 0x00080800013a7983 */ /* 0x000ea80000300800 */
[----:B------:R-:W2:Y:S04]  /*10680*/  LDL.LU R59, [R1+0x804] ;  /* 0x00080400013b7983 */ /* 0x000ea80000300800 */
[----:B------:R-:W-:Y:S04]  /*10690*/  STSM.16.M88.4 [R22], R28 ;  /* 0x0000001c16007844 */ /* 0x000fe80000000200 */
[----:B------:R1:W-:Y:S04]  /*106a0*/  STSM.16.M88.4 [R22+0x80], R64 ;  /* 0x0000804016007844 */ /* 0x0003e80000000200 */
[----:B------:R-:W-:Y:S04]  /*106b0*/  STSM.16.M88.4 [R22+0x1000], R84 ;  /* 0x0010005416007844 */ /* 0x000fe80000000200 */
[----:B------:R1:W-:Y:S01]  /*106c0*/  STSM.16.M88.4 [R22+0x1080], R104 ;  /* 0x0010806816007844 */ /* 0x0003e20000000200 */
[----:B------:R-:W-:Y:S01]  /*106d0*/  BAR.SYNC.DEFER_BLOCKING 0x0 ;  /* 0x0000000000007b1d */ /* 0x000fe20000010000 */
[----:B0-----:R-:W-:-:S02]  /*106e0*/  F2FP.F16.E4M3.UNPACK_B R102, R32 ;  /* 0x00000020ff66723e */ /* 0x001fc400020006ff */
[----:B------:R-:W-:Y:S01]  /*106f0*/  F2FP.F16.E4M3.UNPACK_B R103, R33 ;  /* 0x00000021ff67723e */ /* 0x000fe200020006ff */
[C---:B---3--:R-:W-:Y:S02]  /*10700*/  FMUL R92, R20.reuse, R92 ;  /* 0x0000005c145c7220 */ /* 0x048fe40000400000 */
[----:B------:R-:W3:Y:S01]  /*10710*/  LDL.LU R80, [R1+0x800] ;  /* 0x0008000001507983 */ /* 0x000ee20000300800 */
[C---:B-1----:R-:W-:Y:S01]  /*10720*/  FMUL R64, R20.reuse, R24 ;  /* 0x0000001814407220 */ /* 0x042fe20000400000 */
[C---:B------:R-:W-:Y:S01]  /*10730*/  FMUL R65, R20.reuse, R25 ;  /* 0x0000001914417220 */ /* 0x040fe20000400000 */
[C---:B------:R-:W-:Y:S01]  /*10740*/  FMUL R66, R21.reuse, R26 ;  /* 0x0000001a15427220 */ /* 0x040fe20000400000 */
[C---:B------:R-:W-:Y:S01]  /*10750*/  FMUL R67, R21.reuse, R27 ;  /* 0x0000001b15437220 */ /* 0x040fe20000400000 */
[----:B------:R-:W-:Y:S01]  /*10760*/  F2FP.F16.E4M3.UNPACK_B R106, R40 ;  /* 0x00000028ff6a723e */ /* 0x000fe200020006ff */
[C---:B------:R-:W-:Y:S01]  /*10770*/  FMUL R84, R20.reuse, R16 ;  /* 0x0000001014547220 */ /* 0x040fe20000400000 */
[----:B------:R-:W-:Y:S01]  /*10780*/  F2FP.F16.E4M3.UNPACK_B R107, R41 ;  /* 0x00000029ff6b723e */ /* 0x000fe200020006ff */
[C---:B------:R-:W-:Y:S01]  /*10790*/  FMUL R85, R20.reuse, R17 ;  /* 0x0000001114557220 */ /* 0x040fe20000400000 */
[C---:B------:R-:W-:Y:S01]  /*107a0*/  FMUL R86, R21.reuse, R18 ;  /* 0x0000001215567220 */ /* 0x040fe20000400000 */
[----:B------:R-:W-:Y:S01]  /*107b0*/  FMUL R87, R21, R19 ;  /* 0x0000001315577220 */ /* 0x000fe20000400000 */
[----:B------:R-:W-:Y:S01]  /*107c0*/  F2FP.F16.E4M3.UNPACK_B R104, R44 ;  /* 0x0000002cff68723e */ /* 0x000fe200020006ff */
[----:B------:R-:W3:Y:S04]  /*107d0*/  LDL.LU R81, [R1+0x7fc] ;  /* 0x0007fc0001517983 */ /* 0x000ee80000300800 */
[----:B------:R-:W0:Y:S04]  /*107e0*/  LDS.64 R110, [R5+UR7] ;  /* 0x00000007056e7984 */ /* 0x000e280008000a00 */
[----:B------:R-:W1:Y:S04]  /*107f0*/  LDS.64 R96, [R5+UR7+0x800] ;  /* 0x0008000705607984 */ /* 0x000e680008000a00 */
[----:B------:R-:W4:Y:S04]  /*10800*/  LDS.64 R108, [R112+UR7] ;  /* 0x00000007706c7984 */ /* 0x000f280008000a00 */
[----:B------:R-:W4:Y:S01]  /*10810*/  LDS.64 R98, [R112+UR7+0x800] ;  /* 0x0008000770627984 */ /* 0x000f220008000a00 */
[----:B------:R-:W-:Y:S01]  /*10820*/  F2FP.F16.E4M3.UNPACK_B R105, R45 ;  /* 0x0000002dff69723e */ /* 0x000fe200020006ff */
[----:B------:R-:W-:-:S02]  /*10830*/  FMUL R93, R20, R93 ;  /* 0x0000005d145d7220 */ /* 0x000fc40000400000 */
[----:B------:R-:W3:Y:S01]  /*10840*/  LDL.LU R82, [R1+0x7f8] ;  /* 0x0007f80001527983 */ /* 0x000ee20000300800 */
[C---:B------:R-:W-:Y:S01]  /*10850*/  FMUL R94, R21.reuse, R94 ;  /* 0x0000005e155e7220 */ /* 0x040fe20000400000 */
[----:B----4-:R-:W-:Y:S02]  /*10860*/  FMUL R95, R21, R95 ;  /* 0x0000005f155f7220 */ /* 0x010fe40000400000 */
[----:B------:R-:W4:Y:S04]  /*10870*/  LDL.LU R83, [R1+0x7f4] ;  /* 0x0007f40001537983 */ /* 0x000f280000300800 */
[----:B------:R-:W4:Y:S04]  /*10880*/  LDL.LU R72, [R1+0x7f0] ;  /* 0x0007f00001487983 */ /* 0x000f280000300800 */
[----:B------:R-:W4:Y:S04]  /*10890*/  LDL.LU R73, [R1+0x7ec] ;  /* 0x0007ec0001497983 */ /* 0x000f280000300800 */
[----:B------:R-:W1:Y:S04]  /*108a0*/  LDS.64 R30, [R5+UR7+0x1000] ;  /* 0x00100007051e7984 */ /* 0x000e680008000a00 */
[----:B------:R-:W-:Y:S01]  /*108b0*/  LDS.64 R28, [R112+UR7+0x1800] ;  /* 0x00180007701c7984 */ /* 0x000fe20008000a00 */
[----:B0-----:R-:W-:-:S02]  /*108c0*/  IMAD.MOV.U32 R24, RZ, RZ, R110 ;  /* 0x000000ffff187224 */ /* 0x001fc400078e006e */
[----:B-1----:R-:W-:Y:S02]  /*108d0*/  IMAD.MOV.U32 R25, RZ, RZ, R96 ;  /* 0x000000ffff197224 */ /* 0x002fe400078e0060 */
[----:B------:R-:W-:Y:S02]  /*108e0*/  IMAD.MOV.U32 R26, RZ, RZ, R108 ;  /* 0x000000ffff1a7224 */ /* 0x000fe400078e006c */
[----:B------:R-:W-:Y:S02]  /*108f0*/  IMAD.MOV.U32 R27, RZ, RZ, R98 ;  /* 0x000000ffff1b7224 */ /* 0x000fe400078e0062 */
[----:B------:R-:W-:Y:S02]  /*10900*/  IMAD.MOV.U32 R16, RZ, RZ, R110 ;  /* 0x000000ffff107224 */ /* 0x000fe400078e006e */
[----:B------:R-:W-:Y:S02]  /*10910*/  IMAD.MOV.U32 R17, RZ, RZ, R96 ;  /* 0x000000ffff117224 */ /* 0x000fe400078e0060 */
[----:B------:R-:W-:-:S02]  /*10920*/  IMAD.MOV.U32 R18, RZ, RZ, R108 ;  /* 0x000000ffff127224 */ /* 0x000fc400078e006c */
[----:B------:R-:W-:Y:S01]  /*10930*/  IMAD.MOV.U32 R19, RZ, RZ, R98 ;  /* 0x000000ffff137224 */ /* 0x000fe200078e0062 */
[----:B------:R-:W-:Y:S01]  /*10940*/  HMMA.16816.F32 R64, R24, R106, R64 ;  /* 0x0000006a1840723c */ /* 0x000fe20000001840 */
[----:B------:R-:W-:Y:S01]  /*10950*/  IMAD.MOV.U32 R20, RZ, RZ, R110 ;  /* 0x000000ffff147224 */ /* 0x000fe200078e006e */
[----:B------:R-:W0:Y:S01]  /*10960*/  LDS.64 R24, [R5+UR7+0x1800] ;  /* 0x0018000705187984 */ /* 0x000e220008000a00 */
[----:B------:R-:W-:Y:S02]  /*10970*/  IMAD.MOV.U32 R21, RZ, RZ, R96 ;  /* 0x000000ffff157224 */ /* 0x000fe400078e0060 */
[----:B------:R-:W-:Y:S01]  /*10980*/  IMAD.MOV.U32 R22, RZ, RZ, R108 ;  /* 0x000000ffff167224 */ /* 0x000fe200078e006c */
[----:B------:R-:W1:Y:S01]  /*10990*/  LDS.64 R26, [R112+UR7+0x1000] ;  /* 0x00100007701a7984 */ /* 0x000e620008000a00 */
[----:B------:R-:W-:Y:S01]  /*109a0*/  IMAD.MOV.U32 R23, RZ, RZ, R98 ;  /* 0x000000ffff177224 */ /* 0x000fe200078e0062 */
[C---:B------:R-:W-:Y:S08]  /*109b0*/  HMMA.16816.F32 R84, R16.reuse, R104, R84 ;  /* 0x000000681054723c */ /* 0x040ff00000001854 */
[----:B------:R-:W-:Y:S01]  /*109c0*/  HMMA.16816.F32 R52, R16, R102, R52 ;  /* 0x000000661034723c */ /* 0x000fe20000001834 */
[----:B------:R-:W-:-:S02]  /*109d0*/  F2FP.F16.E4M3.UNPACK_B R16, R36 ;  /* 0x00000024ff10723e */ /* 0x000fc400020006ff */
[----:B------:R-:W-:Y:S02]  /*109e0*/  F2FP.F16.E4M3.UNPACK_B R17, R37 ;  /* 0x00000025ff11723e */ /* 0x000fe400020006ff */
[----:B------:R-:W-:Y:S02]  /*109f0*/  F2FP.F16.E4M3.UNPACK_B R18, R40.H1 ;  /* 0x00000028ff12723e */ /* 0x000fe400030006ff */
[----:B------:R-:W-:-:S03]  /*10a00*/  F2FP.F16.E4M3.UNPACK_B R19, R41.H1 ;  /* 0x00000029ff13723e */ /* 0x000fc600030006ff */
[----:B------:R-:W-:Y:S01]  /*10a10*/  HMMA.16816.F32 R92, R20, R16, R92 ;  /* 0x00000010145c723c */ /* 0x000fe2000000185c */
[----:B------:R-:W-:Y:S02]  /*10a20*/  IMAD.MOV.U32 R20, RZ, RZ, R111 ;  /* 0x000000ffff147224 */ /* 0x000fe400078e006f */
[----:B------:R-:W-:Y:S02]  /*10a30*/  IMAD.MOV.U32 R21, RZ, RZ, R97 ;  /* 0x000000ffff157224 */ /* 0x000fe400078e0061 */
[----:B------:R-:W-:Y:S02]  /*10a40*/  IMAD.MOV.U32 R22, RZ, RZ, R109 ;  /* 0x000000ffff167224 */ /* 0x000fe400078e006d */
[----:B------:R-:W-:-:S07]  /*10a50*/  IMAD.MOV.U32 R23, RZ, RZ, R99 ;  /* 0x000000ffff177224 */ /* 0x000fce00078e0063 */
[----:B------:R-:W-:Y:S01]  /*10a60*/  HMMA.16816.F32 R64, R20, R18, R64 ;  /* 0x000000121440723c */ /* 0x000fe20000001840 */
[----:B------:R-:W-:Y:S01]  /*10a70*/  FADD R22, -R3, R74 ;  /* 0x0000004a03167221 */ /* 0x000fe20000000100 */
[----:B------:R-:W-:Y:S01]  /*10a80*/  FADD R23, -R4, R75 ;  /* 0x0000004b04177221 */ /* 0x000fe20000000100 */
[----:B------:R-:W4:Y:S04]  /*10a90*/  LDL.LU R74, [R1+0x7e8] ;  /* 0x0007e800014a7983 */ /* 0x000f280000300800 */
[----:B------:R-:W4:Y:S04]  /*10aa0*/  LDL.LU R75, [R1+0x7e4] ;  /* 0x0007e400014b7983 */ /* 0x000f280000300800 */
[----:B------:R-:W4:Y:S01]  /*10ab0*/  LDL.LU.64 R114, [R1+0x20] ;  /* 0x0000200001727983 */ /* 0x000f220000300a00 */
[----:B------:R-:W-:Y:S01]  /*10ac0*/  FMUL R22, R22, 1.4426950216293334961 ;  /* 0x3fb8aa3b16167820 */ /* 0x000fe20000400000 */
[----:B------:R-:W-:-:S05]  /*10ad0*/  FMUL R23, R23, 1.4426950216293334961 ;  /* 0x3fb8aa3b17177820 */ /* 0x000fca0000400000 */
[----:B------:R-:W0:Y:S08]  /*10ae0*/  MUFU.EX2 R22, R22 ;  /* 0x0000001600167308 */ /* 0x000e300000000800 */
[----:B------:R-:W0:Y:S01]  /*10af0*/  MUFU.EX2 R23, R23 ;  /* 0x0000001700177308 */ /* 0x000e220000000800 */
[----:B------:R-:W-:Y:S01]  /*10b00*/  F2FP.F16.E4M3.UNPACK_B R20, R44.H1 ;  /* 0x0000002cff14723e */ /* 0x000fe200030006ff */
[----:B------:R-:W-:Y:S01]  /*10b10*/  IMAD.MOV.U32 R96, RZ, RZ, R111 ;  /* 0x000000ffff607224 */ /* 0x000fe200078e006f */
[----:B------:R-:W-:Y:S01]  /*10b20*/  F2FP.F16.E4M3.UNPACK_B R21, R45.H1 ;  /* 0x0000002dff15723e */ /* 0x000fe200030006ff */
[----:B------:R-:W-:Y:S01]  /*10b30*/  IMAD.MOV.U32 R98, RZ, RZ, R109 ;  /* 0x000000ffff627224 */ /* 0x000fe200078e006d */
[----:B------:R-:W-:-:S02]  /*10b40*/  F2FP.F16.E4M3.UNPACK_B R32, R32.H1 ;  /* 0x00000020ff20723e */ /* 0x000fc400030006ff */
[----:B------:R-:W-:Y:S02]  /*10b50*/  F2FP.F16.E4M3.UNPACK_B R33, R33.H1 ;  /* 0x00000021ff21723e */ /* 0x000fe400030006ff */
[----:B------:R-:W-:Y:S02]  /*10b60*/  F2FP.F16.E4M3.UNPACK_B R36, R36.H1 ;  /* 0x00000024ff24723e */ /* 0x000fe400030006ff */
[----:B------:R-:W-:Y:S01]  /*10b70*/  F2FP.F16.E4M3.UNPACK_B R37, R37.H1 ;  /* 0x00000025ff25723e */ /* 0x000fe200030006ff */
[C---:B------:R-:W-:Y:S08]  /*10b80*/  HMMA.16816.F32 R84, R96.reuse, R20, R84 ;  /* 0x000000146054723c */ /* 0x040ff00000001854 */
[C---:B------:R-:W-:Y:S08]  /*10b90*/  HMMA.16816.F32 R52, R96.reuse, R32, R52 ;  /* 0x000000206034723c */ /* 0x040ff00000001834 */
[----:B------:R-:W-:Y:S01]  /*10ba0*/  HMMA.16816.F32 R92, R96, R36, R92 ;  /* 0x00000024605c723c */ /* 0x000fe2000000185c */
[----:B------:R-:W-:-:S02]  /*10bb0*/  IMAD.MOV.U32 R96, RZ, RZ, R30 ;  /* 0x000000ffff607224 */ /* 0x000fc400078e001e */
[----:B0-----:R-:W-:Y:S02]  /*10bc0*/  IMAD.MOV.U32 R97, RZ, RZ, R24 ;  /* 0x000000ffff617224 */ /* 0x001fe400078e0018 */
[----:B-1----:R-:W-:Y:S02]  /*10bd0*/  IMAD.MOV.U32 R98, RZ, RZ, R26 ;  /* 0x000000ffff627224 */ /* 0x002fe400078e001a */
[----:B------:R-:W-:Y:S01]  /*10be0*/  IMAD.MOV.U32 R99, RZ, RZ, R28 ;  /* 0x000000ffff637224 */ /* 0x000fe200078e001c */
[C---:B------:R-:W-:Y:S02]  /*10bf0*/  LOP3.LUT R24, R5.reuse, 0x40, RZ, 0x3c, !PT ;  /* 0x0000004005187812 */ /* 0x040fe400078e3cff */
[----:B------:R-:W-:-:S03]  /*10c00*/  LOP3.LUT R26, R5, 0x60, RZ, 0x3c, !PT ;  /* 0x00000060051a7812 */ /* 0x000fc600078e3cff */
[----:B------:R-:W0:Y:S04]  /*10c10*/  LDS.64 R44, [R24+UR7] ;  /* 0x00000007182c7984 */ /* 0x000e280008000a00 */
[----:B------:R-:W-:Y:S01]  /*10c20*/  LDS.64 R40, [R26+UR7+0x800] ;  /* 0x000800071a287984 */ /* 0x000fe20008000a00 */
[C---:B------:R-:W-:Y:S01]  /*10c30*/  FMUL R88, R22.reuse, R88 ;  /* 0x0000005816587220 */ /* 0x040fe20000400000 */
[----:B------:R-:W-:Y:S01]  /*10c40*/  FMUL R89, R22, R89 ;  /* 0x0000005916597220 */ /* 0x000fe20000400000 */
[C---:B------:R-:W-:Y:S01]  /*10c50*/  FMUL R90, R23.reuse, R90 ;  /* 0x0000005a175a7220 */ /* 0x040fe20000400000 */
[----:B------:R-:W-:-:S07]  /*10c60*/  FMUL R91, R23, R91 ;  /* 0x0000005b175b7220 */ /* 0x000fce0000400000 */
[----:B------:R-:W-:Y:S01]  /*10c70*/  HMMA.16816.F32 R88, R96, R106, R88 ;  /* 0x0000006a6058723c */ /* 0x000fe20000001858 */
[C---:B--2---:R-:W-:Y:S01]  /*10c80*/  FMUL R56, R22.reuse, R56 ;  /* 0x0000003816387220 */ /* 0x044fe20000400000 */
[C---:B------:R-:W-:Y:S01]  /*10c90*/  FMUL R57, R22.reuse, R57 ;  /* 0x0000003916397220 */ /* 0x040fe20000400000 */
[C---:B------:R-:W-:Y:S01]  /*10ca0*/  FMUL R58, R23.reuse, R58 ;  /* 0x0000003a173a7220 */ /* 0x040fe20000400000 */
[----:B------:R-:W-:Y:S01]  /*10cb0*/  FMUL R59, R23, R59 ;  /* 0x0000003b173b7220 */ /* 0x000fe20000400000 */
[----:B---3--:R-:W-:-:S06]  /*10cc0*/  FMUL R80, R22, R80 ;  /* 0x0000005016507220 */ /* 0x008fcc0000400000 */
[----:B------:R-:W-:Y:S01]  /*10cd0*/  HMMA.16816.F32 R56, R96, R104, R56 ;  /* 0x000000686038723c */ /* 0x000fe20000001838 */
[----:B------:R-:W1:Y:S01]  /*10ce0*/  LDS.64 R104, [R26+UR7] ;  /* 0x000000071a687984 */ /* 0x000e620008000a00 */
[C---:B------:R-:W-:Y:S01]  /*10cf0*/  FMUL R81, R22.reuse, R81 ;  /* 0x0000005116517220 */ /* 0x040fe20000400000 */
[C---:B------:R-:W-:Y:S01]  /*10d00*/  FMUL R82, R23.reuse, R82 ;  /* 0x0000005217527220 */ /* 0x040fe20000400000 */
[----:B----4-:R-:W-:Y:S01]  /*10d10*/  FMUL R83, R23, R83 ;  /* 0x0000005317537220 */ /* 0x010fe20000400000 */
[C---:B------:R-:W-:Y:S01]  /*10d20*/  FMUL R72, R22.reuse, R72 ;  /* 0x0000004816487220 */ /* 0x040fe20000400000 */
[----:B------:R-:W-:-:S05]  /*10d30*/  FMUL R73, R22, R73 ;  /* 0x0000004916497220 */ /* 0x000fca0000400000 */
[----:B------:R-:W-:Y:S01]  /*10d40*/  HMMA.16816.F32 R80, R96, R102, R80 ;  /* 0x000000666050723c */ /* 0x000fe20000001850 */
[----:B------:R-:W2:Y:S01]  /*10d50*/  LDS.64 R102, [R24+UR7+0x800] ;  /* 0x0008000718667984 */ /* 0x000ea20008000a00 */
[----:B0-----:R-:W-:Y:S02]  /*10d60*/  IMAD.MOV.U32 R28, RZ, RZ, R44 ;  /* 0x000000ffff1c7224 */ /* 0x001fe400078e002c */
[----:B-1----:R-:W-:Y:S01]  /*10d70*/  IMAD.MOV.U32 R30, RZ, RZ, R104 ;  /* 0x000000ffff1e7224 */ /* 0x002fe200078e0068 */
[----:B------:R-:W-:Y:S01]  /*10d80*/  LDS.64 R106, [R26+UR7+0x1800] ;  /* 0x001800071a6a7984 */ /* 0x000fe20008000a00 */
[----:B------:R-:W-:Y:S01]  /*10d90*/  F2FP.F16.E4M3.UNPACK_B R108, R46.H1 ;  /* 0x0000002eff6c723e */ /* 0x000fe200030006ff */
[----:B------:R-:W-:Y:S02]  /*10da0*/  IMAD.MOV.U32 R44, RZ, RZ, R45 ;  /* 0x000000ffff2c7224 */ /* 0x000fe400078e002d */
[C---:B------:R-:W-:Y:S01]  /*10db0*/  FMUL R74, R23.reuse, R74 ;  /* 0x0000004a174a7220 */ /* 0x040fe20000400000 */
[----:B------:R-:W-:-:S07]  /*10dc0*/  FMUL R75, R23, R75 ;  /* 0x0000004b174b7220 */ /* 0x000fce0000400000 */
[----:B------:R-:W-:Y:S01]  /*10dd0*/  HMMA.16816.F32 R72, R96, R16, R72 ;  /* 0x000000106048723c */ /* 0x000fe20000001848 */
[----:B------:R-:W-:Y:S02]  /*10de0*/  IMAD.MOV.U32 R96, RZ, RZ, R31 ;  /* 0x000000ffff607224 */ /* 0x000fe400078e001f */
[----:B------:R-:W-:Y:S02]  /*10df0*/  IMAD.MOV.U32 R97, RZ, RZ, R25 ;  /* 0x000000ffff617224 */ /* 0x000fe400078e0019 */
[----:B------:R-:W-:Y:S02]  /*10e00*/  IMAD.MOV.U32 R98, RZ, RZ, R27 ;  /* 0x000000ffff627224 */ /* 0x000fe400078e001b */
[----:B------:R-:W-:Y:S02]  /*10e10*/  IMAD.MOV.U32 R99, RZ, RZ, R29 ;  /* 0x000000ffff637224 */ /* 0x000fe400078e001d */
[----:B------:R-:W-:Y:S02]  /*10e20*/  IMAD.MOV.U32 R16, RZ, RZ, R31 ;  /* 0x000000ffff107224 */ /* 0x000fe400078e001f */
[----:B------:R-:W-:-:S03]  /*10e30*/  IMAD.MOV.U32 R17, RZ, RZ, R25 ;  /* 0x000000ffff117224 */ /* 0x000fc600078e0019 */
[----:B------:R-:W-:Y:S01]  /*10e40*/  HMMA.16816.F32 R88, R96, R18, R88 ;  /* 0x000000126058723c */ /* 0x000fe20000001858 */
[----:B------:R-:W-:Y:S01]  /*10e50*/  IMAD.MOV.U32 R18, RZ, RZ, R27 ;  /* 0x000000ffff127224 */ /* 0x000fe200078e001b */
[----:B------:R-:W-:Y:S01]  /*10e60*/  F2FP.F16.E4M3.UNPACK_B R96, R38 ;  /* 0x00000026ff60723e */ /* 0x000fe200020006ff */
[----:B------:R-:W-:Y:S01]  /*10e70*/  IMAD.MOV.U32 R19, RZ, RZ, R29 ;  /* 0x000000ffff137224 */ /* 0x000fe200078e001d */
[----:B------:R-:W-:Y:S01]  /*10e80*/  F2FP.F16.E4M3.UNPACK_B R97, R39 ;  /* 0x00000027ff61723e */ /* 0x000fe200020006ff */
[----:B--2---:R-:W-:Y:S01]  /*10e90*/  IMAD.MOV.U32 R29, RZ, RZ, R102 ;  /* 0x000000ffff1d7224 */ /* 0x004fe200078e0066 */
[----:B------:R-:W0:Y:S01]  /*10ea0*/  LDS.64 R98, [R26+UR7+0x1000] ;  /* 0x001000071a627984 */ /* 0x000e220008000a00 */
[----:B------:R-:W-:-:S03]  /*10eb0*/  IMAD.MOV.U32 R31, RZ, RZ, R40 ;  /* 0x000000ffff1f7224 */ /* 0x000fc600078e0028 */
[----:B------:R-:W-:Y:S01]  /*10ec0*/  HMMA.16816.F32 R56, R16, R20, R56 ;  /* 0x000000141038723c */ /* 0x000fe20000001838 */
[----:B------:R-:W-:Y:S02]  /*10ed0*/  F2FP.F16.E4M3.UNPACK_B R20, R42 ;  /* 0x0000002aff14723e */ /* 0x000fe400020006ff */
[----:B------:R-:W-:-:S05]  /*10ee0*/  F2FP.F16.E4M3.UNPACK_B R21, R43 ;  /* 0x0000002bff15723e */ /* 0x000fca00020006ff */
[----:B------:R-:W-:Y:S01]  /*10ef0*/  HMMA.16816.F32 R80, R16, R32, R80 ;  /* 0x000000201050723c */ /* 0x000fe20000001850 */
[----:B------:R-:W-:Y:S02]  /*10f00*/  F2FP.F16.E4M3.UNPACK_B R32, R46 ;  /* 0x0000002eff20723e */ /* 0x000fe400020006ff */
[----:B------:R-:W-:-:S05]  /*10f10*/  F2FP.F16.E4M3.UNPACK_B R33, R47 ;  /* 0x0000002fff21723e */ /* 0x000fca00020006ff */
[----:B------:R-:W-:Y:S01]  /*10f20*/  HMMA.16816.F32 R16, R16, R36, R72 ;  /* 0x000000241010723c */ /* 0x000fe20000001848 */
[----:B------:R-:W-:Y:S02]  /*10f30*/  F2FP.F16.E4M3.UNPACK_B R36, R34 ;  /* 0x00000022ff24723e */ /* 0x000fe400020006ff */
[----:B------:R-:W-:-:S05]  /*10f40*/  F2FP.F16.E4M3.UNPACK_B R37, R35 ;  /* 0x00000023ff25723e */ /* 0x000fca00020006ff */
[C---:B------:R-:W-:Y:S08]  /*10f50*/  HMMA.16816.F32 R64, R28.reuse, R20, R64 ;  /* 0x000000141c40723c */ /* 0x040ff00000001840 */
[C---:B------:R-:W-:Y:S08]  /*10f60*/  HMMA.16816.F32 R84, R28.reuse, R32, R84 ;  /* 0x000000201c54723c */ /* 0x040ff00000001854 */
[C---:B------:R-:W-:Y:S08]  /*10f70*/  HMMA.16816.F32 R52, R28.reuse, R36, R52 ;  /* 0x000000241c34723c */ /* 0x040ff00000001834 */
[----:B------:R-:W-:Y:S01]  /*10f80*/  HMMA.16816.F32 R28, R28, R96, R92 ;  /* 0x000000601c1c723c */ /* 0x000fe2000000185c */
[----:B------:R-:W1:Y:S04]  /*10f90*/  LDS.64 R92, [R24+UR7+0x1000] ;  /* 0x00100007185c7984 */ /* 0x000e680008000a00 */
[----:B------:R-:W2:Y:S01]  /*10fa0*/  LDS.64 R94, [R24+UR7+0x1800] ;  /* 0x00180007185e7984 */ /* 0x000ea20008000a00 */
[----:B------:R-:W-:Y:S01]  /*10fb0*/  IMAD.MOV.U32 R72, RZ, RZ, R45 ;  /* 0x000000ffff487224 */ /* 0x000fe200078e002d */
[----:B------:R-:W-:Y:S01]  /*10fc0*/  F2FP.F16.E4M3.UNPACK_B R109, R47.H1 ;  /* 0x0000002fff6d723e */ /* 0x000fe200030006ff */
[----:B------:R-:W-:Y:S01]  /*10fd0*/  IMAD.MOV.U32 R45, RZ, RZ, R103 ;  /* 0x000000ffff2d7224 */ /* 0x000fe200078e0067 */
[----:B------:R-:W-:Y:S01]  /*10fe0*/  F2FP.F16.E4M3.UNPACK_B R38, R38.H1 ;  /* 0x00000026ff26723e */ /* 0x000fe200030006ff */
[----:B------:R-:W-:Y:S01]  /*10ff0*/  IMAD.MOV.U32 R46, RZ, RZ, R105 ;  /* 0x000000ffff2e7224 */ /* 0x000fe200078e0069 */
[----:B------:R-:W-:Y:S01]  /*11000*/  F2FP.F16.E4M3.UNPACK_B R39, R39.H1 ;  /* 0x00000027ff27723e */ /* 0x000fe200030006ff */
[----:B------:R-:W-:-:S08]  /*11010*/  IMAD.MOV.U32 R47, RZ, RZ, R41 ;  /* 0x000000ffff2f7224 */ /* 0x000fd000078e0029 */
[----:B------:R-:W-:Y:S01]  /*11020*/  HMMA.16816.F32 R28, R44, R38, R28 ;  /* 0x000000262c1c723c */ /* 0x000fe2000000181c */
[----:B0-----:R-:W-:Y:S02]  /*11030*/  IMAD.MOV.U32 R46, RZ, RZ, R98 ;  /* 0x000000ffff2e7224 */ /* 0x001fe400078e0062 */
[----:B------:R-:W-:Y:S01]  /*11040*/  IMAD.MOV.U32 R47, RZ, RZ, R106 ;  /* 0x000000ffff2f7224 */ /* 0x000fe200078e006a */
[----:B------:R-:W-:Y:S01]  /*11050*/  F2FP.F16.E4M3.UNPACK_B R110, R34.H1 ;  /* 0x00000022ff6e723e */ /* 0x000fe200030006ff */
[----:B------:R-:W-:Y:S01]  /*11060*/  IMAD.MOV.U32 R34, RZ, RZ, R98 ;  /* 0x000000ffff227224 */ /* 0x000fe200078e0062 */
[----:B------:R-:W-:Y:S01]  /*11070*/  F2FP.F16.E4M3.UNPACK_B R111, R35.H1 ;  /* 0x00000023ff6f723e */ /* 0x000fe200030006ff */
[----:B------:R-:W-:Y:S02]  /*11080*/  IMAD.MOV.U32 R35, RZ, RZ, R106 ;  /* 0x000000ffff237224 */ /* 0x000fe400078e006a */
[----:B-1----:R-:W-:Y:S02]  /*11090*/  IMAD.MOV.U32 R44, RZ, RZ, R92 ;  /* 0x000000ffff2c7224 */ /* 0x002fe400078e005c */
[----:B--2---:R-:W-:-:S07]  /*110a0*/  IMAD.MOV.U32 R45, RZ, RZ, R94 ;  /* 0x000000ffff2d7224 */ /* 0x004fce00078e005e */
[C---:B------:R-:W-:Y:S01]  /*110b0*/  HMMA.16816.F32 R56, R44.reuse, R32, R56 ;  /* 0x000000202c38723c */ /* 0x040fe20000001838 */
[----:B------:R-:W-:Y:S02]  /*110c0*/  IMAD.MOV.U32 R32, RZ, RZ, R92 ;  /* 0x000000ffff207224 */ /* 0x000fe400078e005c */
[----:B------:R-:W-:Y:S02]  /*110d0*/  IMAD.MOV.U32 R33, RZ, RZ, R94 ;  /* 0x000000ffff217224 */ /* 0x000fe400078e005e */
[----:B------:R-:W-:Y:S02]  /*110e0*/  IMAD.MOV.U32 R75, RZ, RZ, R41 ;  /* 0x000000ffff4b7224 */ /* 0x000fe400078e0029 */
[----:B------:R-:W-:Y:S01]  /*110f0*/  LDS.64 R40, [R112+UR7+0x80] ;  /* 0x0000800770287984 */ /* 0x000fe20008000a00 */
[----:B------:R-:W-:Y:S03]  /*11100*/  HMMA.16816.F32 R88, R44, R20, R88 ;  /* 0x000000142c58723c */ /* 0x000fe60000001858 */
[----:B------:R-:W0:Y:S04]  /*11110*/  LDS.64 R20, [R5+UR7+0x80] ;  /* 0x0000800705147984 */ /* 0x000e280008000a00 */
[----:B------:R-:W-:Y:S01]  /*11120*/  LDS.64 R44, [R112+UR7+0x880] ;  /* 0x00088007702c7984 */ /* 0x000fe20008000a00 */
[C---:B------:R-:W-:Y:S03]  /*11130*/  HMMA.16816.F32 R80, R32.reuse, R36, R80 ;  /* 0x000000242050723c */ /* 0x040fe60000001850 */
[----:B------:R-:W1:Y:S01]  /*11140*/  LDS.64 R36, [R5+UR7+0x880] ;  /* 0x0008800705247984 */ /* 0x000e620008000a00 */
[----:B------:R-:W-:Y:S01]  /*11150*/  F2FP.F16.E4M3.UNPACK_B R42, R42.H1 ;  /* 0x0000002aff2a723e */ /* 0x000fe200030006ff */
[----:B------:R-:W-:Y:S01]  /*11160*/  IMAD.MOV.U32 R73, RZ, RZ, R103 ;  /* 0x000000ffff497224 */ /* 0x000fe200078e0067 */
[----:B------:R-:W-:Y:S01]  /*11170*/  F2FP.F16.E4M3.UNPACK_B R43, R43.H1 ;  /* 0x0000002bff2b723e */ /* 0x000fe200030006ff */
[----:B------:R-:W-:Y:S01]  /*11180*/  IMAD.MOV.U32 R74, RZ, RZ, R105 ;  /* 0x000000ffff4a7224 */ /* 0x000fe200078e0069 */
[----:B------:R-:W-:Y:S01]  /*11190*/  HMMA.16816.F32 R16, R32, R96, R16 ;  /* 0x000000602010723c */ /* 0x000fe20000001810 */
[----:B------:R-:W2:Y:S01]  /*111a0*/  LDS.64 R46, [R5+UR7+0x1080] ;  /* 0x00108007052e7984 */ /* 0x000ea20008000a00 */
[----:B------:R-:W-:-:S06]  /*111b0*/  IMAD.MOV.U32 R32, RZ, RZ, R93 ;  /* 0x000000ffff207224 */ /* 0x000fcc00078e005d */
[----:B------:R-:W-:Y:S01]  /*111c0*/  HMMA.16816.F32 R64, R72, R42, R64 ;  /* 0x0000002a4840723c */ /* 0x000fe20000001840 */
[----:B------:R-:W-:-:S07]  /*111d0*/  IMAD.MOV.U32 R33, RZ, RZ, R95 ;  /* 0x000000ffff217224 */ /* 0x000fce00078e005f */
[----:B------:R-:W-:Y:S01]  /*111e0*/  HMMA.16816.F32 R84, R72, R108, R84 ;  /* 0x0000006c4854723c */ /* 0x000fe20000001854 */
[----:B------:R-:W-:-:S07]  /*111f0*/  IMAD.MOV.U32 R34, RZ, RZ, R99 ;  /* 0x000000ffff227224 */ /* 0x000fce00078e0063 */
[----:B------:R-:W-:Y:S01]  /*11200*/  HMMA.16816.F32 R52, R72, R110, R52 ;  /* 0x0000006e4834723c */ /* 0x000fe20000001834 */
[----:B------:R-:W-:Y:S04]  /*11210*/  LDS.64 R74, [R112+UR7+0x1080] ;  /* 0x00108007704a7984 */ /* 0x000fe80008000a00 */
[----:B------:R-:W3:Y:S04]  /*11220*/  LDS.64 R72, [R5+UR7+0x1880] ;  /* 0x0018800705487984 */ /* 0x000ee80008000a00 */
[----:B------:R-:W4:Y:S01]  /*11230*/  LDS.64 R112, [R112+UR7+0x1880] ;  /* 0x0018800770707984 */ /* 0x000f220008000a00 */
[----:B------:R-:W-:-:S02]  /*11240*/  IMAD.MOV.U32 R35, RZ, RZ, R107 ;  /* 0x000000ffff237224 */ /* 0x000fc400078e006b */
[----:B------:R-:W-:Y:S02]  /*11250*/  IMAD.MOV.U32 R104, RZ, RZ, R93 ;  /* 0x000000ffff687224 */ /* 0x000fe400078e005d */
[----:B------:R-:W-:Y:S02]  /*11260*/  IMAD.MOV.U32 R105, RZ, RZ, R95 ;  /* 0x000000ffff697224 */ /* 0x000fe400078e005f */
[----:B------:R-:W-:Y:S01]  /*11270*/  IMAD.MOV.U32 R106, RZ, RZ, R99 ;  /* 0x000000ffff6a7224 */ /* 0x000fe200078e0063 */
[----:B------:R-:W-:Y:S01]  /*11280*/  HMMA.16816.F32 R88, R32, R42, R88 ;  /* 0x0000002a2058723c */ /* 0x000fe20000001858 */
[----:B------:R-:W-:Y:S02]  /*11290*/  F2FP.F16.E4M3.UNPACK_B R42, R48 ;  /* 0x00000030ff2a723e */ /* 0x000fe400020006ff */
[----:B------:R-:W-:-:S05]  /*112a0*/  F2FP.F16.E4M3.UNPACK_B R43, R49 ;  /* 0x00000031ff2b723e */ /* 0x000fca00020006ff */
[C---:B------:R-:W-:Y:S08]  /*112b0*/  HMMA.16816.F32 R56, R32.reuse, R108, R56 ;  /* 0x0000006c2038723c */ /* 0x040ff00000001838 */
[----:B------:R-:W-:Y:S01]  /*112c0*/  HMMA.16816.F32 R80, R32, R110, R80 ;  /* 0x0000006e2050723c */ /* 0x000fe20000001850 */
[----:B0-----:R-:W-:Y:S02]  /*112d0*/  IMAD.MOV.U32 R32, RZ, RZ, R20 ;  /* 0x000000ffff207224 */ /* 0x001fe400078e0014 */
[----:B-1----:R-:W-:-:S02]  /*112e0*/  IMAD.MOV.U32 R33, RZ, RZ, R36 ;  /* 0x000000ffff217224 */ /* 0x002fc400078e0024 */
[----:B------:R-:W-:Y:S02]  /*112f0*/  IMAD.MOV.U32 R34, RZ, RZ, R40 ;  /* 0x000000ffff227224 */ /* 0x000fe400078e0028 */
[----:B------:R-:W-:Y:S01]  /*11300*/  IMAD.MOV.U32 R35, RZ, RZ, R44 ;  /* 0x000000ffff237224 */ /* 0x000fe200078e002c */
[----:B------:R-:W-:Y:S01]  /*11310*/  HMMA.16816.F32 R104, R104, R38, R16 ;  /* 0x000000266868723c */ /* 0x000fe20000001810 */
[----:B------:R-:W-:Y:S02]  /*11320*/  F2FP.F16.E4M3.UNPACK_B R16, R76 ;  /* 0x0000004cff10723e */ /* 0x000fe400020006ff */
[----:B------:R-:W-:Y:S02]  /*11330*/  F2FP.F16.E4M3.UNPACK_B R17, R77 ;  /* 0x0000004dff11723e */ /* 0x000fe400020006ff */
[----:B------:R-:W-:Y:S02]  /*11340*/  F2FP.F16.E4M3.UNPACK_B R18, R60 ;  /* 0x0000003cff12723e */ /* 0x000fe400020006ff */
[----:B------:R-:W-:-:S02]  /*11350*/  F2FP.F16.E4M3.UNPACK_B R19, R61 ;  /* 0x0000003dff13723e */ /* 0x000fc400020006ff */
[----:B------:R-:W-:Y:S02]  /*11360*/  F2FP.F16.E4M3.UNPACK_B R38, R68 ;  /* 0x00000044ff26723e */ /* 0x000fe400020006ff */
[----:B------:R-:W-:Y:S01]  /*11370*/  F2FP.F16.E4M3.UNPACK_B R39, R69 ;  /* 0x00000045ff27723e */ /* 0x000fe200020006ff */
[C---:B------:R-:W-:Y:S08]  /*11380*/  HMMA.16816.F32 R64, R32.reuse, R16, R64 ;  /* 0x000000102040723c */ /* 0x040ff00000001840 */
[C---:B------:R-:W-:Y:S08]  /*11390*/  HMMA.16816.F32 R84, R32.reuse, R18, R84 ;  /* 0x000000122054723c */ /* 0x040ff00000001854 */
[C---:B------:R-:W-:Y:S08]  /*113a0*/  HMMA.16816.F32 R52, R32.reuse, R38, R52 ;  /* 0x000000262034723c */ /* 0x040ff00000001834 */
[----:B------:R-:W-:Y:S01]  /*113b0*/  HMMA.16816.F32 R28, R32, R42, R28 ;  /* 0x0000002a201c723c */ /* 0x000fe2000000181c */
[----:B------:R-:W-:Y:S01]  /*113c0*/  F2FP.F16.E4M3.UNPACK_B R76, R76.H1 ;  /* 0x0000004cff4c723e */ /* 0x000fe200030006ff */
[----:B------:R-:W-:Y:S01]  /*113d0*/  IMAD.MOV.U32 R32, RZ, RZ, R21 ;  /* 0x000000ffff207224 */ /* 0x000fe200078e0015 */
[----:B------:R-:W-:Y:S01]  /*113e0*/  F2FP.F16.E4M3.UNPACK_B R77, R77.H1 ;  /* 0x0000004dff4d723e */ /* 0x000fe200030006ff */
[----:B------:R-:W-:Y:S01]  /*113f0*/  IMAD.MOV.U32 R33, RZ, RZ, R37 ;  /* 0x000000ffff217224 */ /* 0x000fe200078e0025 */
[----:B------:R-:W-:Y:S01]  /*11400*/  F2FP.F16.E4M3.UNPACK_B R60, R60.H1 ;  /* 0x0000003cff3c723e */ /* 0x000fe200030006ff */
[----:B------:R-:W-:Y:S01]  /*11410*/  IMAD.MOV.U32 R34, RZ, RZ, R41 ;  /* 0x000000ffff227224 */ /* 0x000fe200078e0029 */
[----:B------:R-:W-:Y:S01]  /*11420*/  F2FP.F16.E4M3.UNPACK_B R61, R61.H1 ;  /* 0x0000003dff3d723e */ /* 0x000fe200030006ff */
[----:B------:R-:W-:Y:S01]  /*11430*/  IMAD.MOV.U32 R35, RZ, RZ, R45 ;  /* 0x000000ffff237224 */ /* 0x000fe200078e002d */
[----:B------:R-:W-:Y:S01]  /*11440*/  F2FP.F16.E4M3.UNPACK_B R68, R68.H1 ;  /* 0x00000044ff44723e */ /* 0x000fe200030006ff */
[----:B------:R-:W0:Y:S01]  /*11450*/  LDS.64 R20, [R24+UR7+0x80] ;  /* 0x0000800718147984 */ /* 0x000e220008000a00 */
[----:B------:R-:W-:-:S02]  /*11460*/  F2FP.F16.E4M3.UNPACK_B R69, R69.H1 ;  /* 0x00000045ff45723e */ /* 0x000fc400030006ff */
[----:B------:R-:W-:Y:S01]  /*11470*/  F2FP.F16.E4M3.UNPACK_B R48, R48.H1 ;  /* 0x00000030ff30723e */ /* 0x000fe200030006ff */
[----:B------:R-:W1:Y:S01]  /*11480*/  LDS.64 R36, [R24+UR7+0x880] ;  /* 0x0008800718247984 */ /* 0x000e620008000a00 */
[----:B------:R-:W-:Y:S01]  /*11490*/  F2FP.F16.E4M3.UNPACK_B R49, R49.H1 ;  /* 0x00000031ff31723e */ /* 0x000fe200030006ff */
[C---:B------:R-:W-:Y:S02]  /*114a0*/  HMMA.16816.F32 R64, R32.reuse, R76, R64 ;  /* 0x0000004c2040723c */ /* 0x040fe40000001840 */
[----:B------:R-:W0:Y:S04]  /*114b0*/  LDS.64 R40, [R26+UR7+0x880] ;  /* 0x000880071a287984 */ /* 0x000e280008000a00 */
[----:B------:R-:W-:Y:S02]  /*114c0*/  LDS.64 R44, [R24+UR7+0x1080] ;  /* 0x00108007182c7984 */ /* 0x000fe40008000a00 */
[C---:B------:R-:W-:Y:S08]  /*114d0*/  HMMA.16816.F32 R84, R32.reuse, R60, R84 ;  /* 0x0000003c2054723c */ /* 0x040ff00000001854 */
[C---:B------:R-:W-:Y:S08]  /*114e0*/  HMMA.16816.F32 R52, R32.reuse, R68, R52 ;  /* 0x000000442034723c */ /* 0x040ff00000001834 */
[----:B------:R-:W-:Y:S01]  /*114f0*/  HMMA.16816.F32 R28, R32, R48, R28 ;  /* 0x00000030201c723c */ /* 0x000fe2000000181c */
[----:B--2---:R-:W-:-:S02]  /*11500*/  IMAD.MOV.U32 R32, RZ, RZ, R46 ;  /* 0x000000ffff207224 */ /* 0x004fc400078e002e */
[----:B---3--:R-:W-:Y:S02]  /*11510*/  IMAD.MOV.U32 R33, RZ, RZ, R72 ;  /* 0x000000ffff217224 */ /* 0x008fe400078e0048 */
[----:B------:R-:W-:Y:S02]  /*11520*/  IMAD.MOV.U32 R34, RZ, RZ, R74 ;  /* 0x000000ffff227224 */ /* 0x000fe400078e004a */
[----:B----4-:R-:W-:-:S07]  /*11530*/  IMAD.MOV.U32 R35, RZ, RZ, R112 ;  /* 0x000000ffff237224 */ /* 0x010fce00078e0070 */
[----:B------:R-:W-:Y:S01]  /*11540*/  HMMA.16816.F32 R88, R32, R16, R88 ;  /* 0x000000102058723c */ /* 0x000fe20000001858 */
[----:B------:R-:W-:Y:S02]  /*11550*/  IMAD.MOV.U32 R16, RZ, RZ, R46 ;  /* 0x000000ffff107224 */ /* 0x000fe400078e002e */
[----:B------:R-:W-:-:S05]  /*11560*/  IMAD.MOV.U32 R17, RZ, RZ, R72 ;  /* 0x000000ffff117224 */ /* 0x000fca00078e0048 */
[----:B------:R-:W-:Y:S01]  /*11570*/  HMMA.16816.F32 R56, R32, R18, R56 ;  /* 0x000000122038723c */ /* 0x000fe20000001838 */
[----:B------:R-:W-:Y:S02]  /*11580*/  IMAD.MOV.U32 R18, RZ, RZ, R74 ;  /* 0x000000ffff127224 */ /* 0x000fe400078e004a */
[----:B------:R-:W-:-:S07]  /*11590*/  IMAD.MOV.U32 R19, RZ, RZ, R112 ;  /* 0x000000ffff137224 */ /* 0x000fce00078e0070 */
[C---:B------:R-:W-:Y:S01]  /*115a0*/  HMMA.16816.F32 R80, R16.reuse, R38, R80 ;  /* 0x000000261050723c */ /* 0x040fe20000001850 */
[----:B------:R-:W2:Y:S07]  /*115b0*/  LDS.64 R38, [R26+UR7+0x80] ;  /* 0x000080071a267984 */ /* 0x000eae0008000a00 */
[----:B------:R-:W-:Y:S01]  /*115c0*/  HMMA.16816.F32 R16, R16, R42, R104 ;  /* 0x0000002a1010723c */ /* 0x000fe20000001868 */
[--C-:B------:R-:W-:Y:S02]  /*115d0*/  IMAD.MOV.U32 R34, RZ, RZ, R75.reuse ;  /* 0x000000ffff227224 */ /* 0x100fe400078e004b */
[----:B------:R-:W-:-:S02]  /*115e0*/  IMAD.MOV.U32 R74, RZ, RZ, R75 ;  /* 0x000000ffff4a7224 */ /* 0x000fc400078e004b */
[----:B------:R-:W-:Y:S02]  /*115f0*/  IMAD.MOV.U32 R32, RZ, RZ, R47 ;  /* 0x000000ffff207224 */ /* 0x000fe400078e002f */
[----:B------:R-:W-:Y:S02]  /*11600*/  IMAD.MOV.U32 R33, RZ, RZ, R73 ;  /* 0x000000ffff217224 */ /* 0x000fe400078e0049 */
[----:B------:R-:W-:Y:S02]  /*11610*/  IMAD.MOV.U32 R35, RZ, RZ, R113 ;  /* 0x000000ffff237224 */ /* 0x000fe400078e0071 */
[----:B------:R-:W-:Y:S02]  /*11620*/  IMAD.MOV.U32 R72, RZ, RZ, R47 ;  /* 0x000000ffff487224 */ /* 0x000fe400078e002f */
[----:B------:R-:W-:Y:S01]  /*11630*/  IMAD.MOV.U32 R75, RZ, RZ, R113 ;  /* 0x000000ffff4b7224 */ /* 0x000fe200078e0071 */
[----:B------:R-:W-:Y:S02]  /*11640*/  LDS.64 R46, [R26+UR7+0x1080] ;  /* 0x001080071a2e7984 */ /* 0x000fe40008000a00 */
[----:B------:R-:W-:Y:S02]  /*11650*/  HMMA.16816.F32 R88, R32, R76, R88 ;  /* 0x0000004c2058723c */ /* 0x000fe40000001858 */
[----:B------:R-:W-:Y:S06]  /*11660*/  LDS.64 R76, [R26+UR7+0x1880] ;  /* 0x001880071a4c7984 */ /* 0x000fec0008000a00 */
[----:B------:R-:W-:Y:S01]  /*11670*/  HMMA.16816.F32 R72, R72, R48, R16 ;  /* 0x000000304848723c */ /* 0x000fe20000001810 */
[----:B------:R-:W3:Y:S01]  /*11680*/  LDS.64 R48, [R24+UR7+0x1880] ;  /* 0x0018800718307984 */ /* 0x000ee20008000a00 */
[----:B0-----:R-:W-:-:S02]  /*11690*/  IMAD.MOV.U32 R16, RZ, RZ, R20 ;  /* 0x000000ffff107224 */ /* 0x001fc400078e0014 */
[----:B-1----:R-:W-:Y:S02]  /*116a0*/  IMAD.MOV.U32 R17, RZ, RZ, R36 ;  /* 0x000000ffff117224 */ /* 0x002fe400078e0024 */
[----:B------:R-:W-:Y:S02]  /*116b0*/  IMAD.MOV.U32 R19, RZ, RZ, R40 ;  /* 0x000000ffff137224 */ /* 0x000fe400078e0028 */
[----:B------:R-:W-:Y:S01]  /*116c0*/  HMMA.16816.F32 R80, R32, R68, R80 ;  /* 0x000000442050723c */ /* 0x000fe20000001850 */
[----:B--2---:R-:W-:Y:S01]  /*116d0*/  IMAD.MOV.U32 R18, RZ, RZ, R38 ;  /* 0x000000ffff127224 */ /* 0x004fe200078e0026 */
[-C--:B------:R-:W-:Y:S02]  /*116e0*/  F2FP.F16.E4M3.UNPACK_B R68, R50.reuse ;  /* 0x00000032ff44723e */ /* 0x080fe400020006ff */
[-C--:B------:R-:W-:Y:S01]  /*116f0*/  F2FP.F16.E4M3.UNPACK_B R69, R51.reuse ;  /* 0x00000033ff45723e */ /* 0x080fe200020006ff */
[----:B------:R-:W0:Y:S06]  /*11700*/  S2R R116, SR_CTAID.X ;  /* 0x0000000000747919 */ /* 0x000e2c0000002500 */
[----:B------:R-:W-:Y:S01]  /*11710*/  HMMA.16816.F32 R28, R16, R68, R28 ;  /* 0x00000044101c723c */ /* 0x000fe2000000181c */
[----:B------:R-:W-:Y:S01]  /*11720*/  F2FP.F16.E4M3.UNPACK_B R50, R50.H1 ;  /* 0x00000032ff32723e */ /* 0x000fe200030006ff */
[----:B------:R-:W-:Y:S01]  /*11730*/  IMAD.MOV.U32 R92, RZ, RZ, R21 ;  /* 0x000000ffff5c7224 */ /* 0x000fe200078e0015 */
[----:B------:R-:W-:-:S05]  /*11740*/  F2FP.F16.E4M3.UNPACK_B R51, R51.H1 ;  /* 0x00000033ff33723e */ /* 0x000fca00030006ff */
[----:B------:R-:W-:Y:S01]  /*11750*/  HMMA.16816.F32 R56, R32, R60, R56 ;  /* 0x0000003c2038723c */ /* 0x000fe20000001838 */
[----:B------:R-:W-:Y:S02]  /*11760*/  IMAD.MOV.U32 R93, RZ, RZ, R37 ;  /* 0x000000ffff5d7224 */ /* 0x000fe400078e0025 */
[----:B------:R-:W-:Y:S02]  /*11770*/  IMAD.MOV.U32 R94, RZ, RZ, R39 ;  /* 0x000000ffff5e7224 */ /* 0x000fe400078e0027 */
[----:B------:R-:W-:Y:S01]  /*11780*/  IMAD.MOV.U32 R95, RZ, RZ, R41 ;  /* 0x000000ffff5f7224 */ /* 0x000fe200078e0029 */
[----:B------:R-:W-:Y:S02]  /*11790*/  F2FP.F16.E4M3.UNPACK_B R32, R78 ;  /* 0x0000004eff20723e */ /* 0x000fe400020006ff */
[----:B------:R-:W-:Y:S02]  /*117a0*/  F2FP.F16.E4M3.UNPACK_B R33, R79 ;  /* 0x0000004fff21723e */ /* 0x000fe400020006ff */
[----:B------:R-:W-:-:S02]  /*117b0*/  F2FP.F16.E4M3.UNPACK_B R34, R62 ;  /* 0x0000003eff22723e */ /* 0x000fc400020006ff */
[----:B------:R-:W-:Y:S02]  /*117c0*/  F2FP.F16.E4M3.UNPACK_B R35, R63 ;  /* 0x0000003fff23723e */ /* 0x000fe400020006ff */
[----:B------:R-:W-:Y:S02]  /*117d0*/  F2FP.F16.E4M3.UNPACK_B R42, R70 ;  /* 0x00000046ff2a723e */ /* 0x000fe400020006ff */
[----:B------:R-:W-:Y:S01]  /*117e0*/  F2FP.F16.E4M3.UNPACK_B R43, R71 ;  /* 0x00000047ff2b723e */ /* 0x000fe200020006ff */
[----:B------:R-:W-:Y:S01]  /*117f0*/  HMMA.16816.F32 R92, R92, R50, R28 ;  /* 0x000000325c5c723c */ /* 0x000fe2000000181c */
[----:B------:R-:W-:Y:S02]  /*11800*/  IMAD.MOV.U32 R28, RZ, RZ, R44 ;  /* 0x000000ffff1c7224 */ /* 0x000fe400078e002c */
[----:B------:R-:W-:Y:S02]  /*11810*/  FFMA2 R100, R114.F32x2.HI_LO, R22.F32x2.HI_LO, R100.F32x2.HI_LO ;  /* 0x0000001672647249 */ /* 0x000fe40000000064 */
[----:B---3--:R-:W-:-:S02]  /*11820*/  IMAD.MOV.U32 R29, RZ, RZ, R48 ;  /* 0x000000ffff1d7224 */ /* 0x008fc400078e0030 */
[----:B------:R-:W-:Y:S02]  /*11830*/  IMAD.MOV.U32 R30, RZ, RZ, R46 ;  /* 0x000000ffff1e7224 */ /* 0x000fe400078e002e */
[----:B------:R-:W-:Y:S01]  /*11840*/  IMAD.MOV.U32 R31, RZ, RZ, R76 ;  /* 0x000000ffff1f7224 */ /* 0x000fe200078e004c */
[----:B------:R-:W-:Y:S01]  /*11850*/  HMMA.16816.F32 R64, R16, R32, R64 ;  /* 0x000000201040723c */ /* 0x000fe20000001840 */
[----:B------:R-:W-:Y:S02]  /*11860*/  IMAD.MOV.U32 R60, RZ, RZ, R21 ;  /* 0x000000ffff3c7224 */ /* 0x000fe400078e0015 */
[----:B------:R-:W-:Y:S01]  /*11870*/  IMAD.MOV.U32 R20, RZ, RZ, R14 ;  /* 0x000000ffff147224 */ /* 0x000fe200078e000e */
[----:B------:R2:W-:Y:S01]  /*11880*/  STL [R1+0x10], R0 ;  /* 0x0000100001007387 */ /* 0x0005e20000100800 */
[----:B------:R-:W-:-:S03]  /*11890*/  IMAD.MOV.U32 R14, RZ, RZ, R100 ;  /* 0x000000ffff0e7224 */ /* 0x000fc600078e0064 */
[C---:B------:R-:W-:Y:S01]  /*118a0*/  HMMA.16816.F32 R84, R16.reuse, R34, R84 ;  /* 0x000000221054723c */ /* 0x040fe20000001854 */
[----:B0-----:R-:W-:Y:S01]  /*118b0*/  IMAD.SHL.U32 R116, R116, 0x20, RZ ;  /* 0x0000002074747824 */ /* 0x001fe200078e00ff */
[----:B------:R2:W-:Y:S06]  /*118c0*/  STL [R1+0x14], R2 ;  /* 0x0000140201007387 */ /* 0x0005ec0000100800 */
[----:B------:R-:W-:Y:S01]  /*118d0*/  HMMA.16816.F32 R52, R16, R42, R52 ;  /* 0x0000002a1034723c */ /* 0x000fe20000001834 */
[----:B------:R-:W-:Y:S02]  /*118e0*/  IMAD.MOV.U32 R16, RZ, RZ, R21 ;  /* 0x000000ffff107224 */ /* 0x000fe400078e0015 */
[----:B------:R-:W-:-:S02]  /*118f0*/  IMAD.MOV.U32 R21, RZ, RZ, R15 ;  /* 0x000000ffff157224 */ /* 0x000fc400078e000f */
[----:B------:R-:W-:Y:S01]  /*11900*/  IMAD.MOV.U32 R15, RZ, RZ, R101 ;  /* 0x000000ffff0f7224 */ /* 0x000fe200078e0065 */
[----:B------:R2:W-:Y:S02]  /*11910*/  STL [R1+0x18], R3 ;  /* 0x0000180301007387 */ /* 0x0005e40000100800 */
[----:B------:R-:W-:Y:S01]  /*11920*/  HMMA.16816.F32 R88, R28, R32, R88 ;  /* 0x000000201c58723c */ /* 0x000fe20000001858 */
[----:B------:R-:W-:Y:S01]  /*11930*/  UIADD3 UR6, UPT, UPT, UR6, 0x80, URZ ;  /* 0x0000008006067890 */ /* 0x000fe2000fffe0ff */
[----:B------:R2:W-:Y:S01]  /*11940*/  STL [R1+0x28], R4 ;  /* 0x0000280401007387 */ /* 0x0005e20000100800 */
[----:B------:R-:W-:-:S03]  /*11950*/  VIADD R116, R116, 0x20 ;  /* 0x0000002074747836 */ /* 0x000fc60000000000 */
[----:B------:R2:W-:Y:S02]  /*11960*/  STL.64 [R1+0x20], R14 ;  /* 0x0000200e01007387 */ /* 0x0005e40000100a00 */
[C---:B------:R-:W-:Y:S02]  /*11970*/  HMMA.16816.F32 R56, R28.reuse, R34, R56 ;  /* 0x000000221c38723c */ /* 0x040fe40000001838 */
[----:B------:R2:W-:Y:S06]  /*11980*/  STL.64 [R1+0x8], R20 ;  /* 0x0000081401007387 */ /* 0x0005ec0000100a00 */
[C---:B------:R-:W-:Y:S08]  /*11990*/  HMMA.16816.F32 R80, R28.reuse, R42, R80 ;  /* 0x0000002a1c50723c */ /* 0x040ff00000001850 */
[----:B------:R-:W-:Y:S01]  /*119a0*/  HMMA.16816.F32 R72, R28, R68, R72 ;  /* 0x000000441c48723c */ /* 0x000fe20000001848 */
[----:B------:R-:W-:Y:S01]  /*119b0*/  ISETP.LE.AND P1, PT, R116, UR6, PT ;  /* 0x0000000674007c0c */ /* 0x000fe2000bf23270 */
        /* <DEDUP_REMOVED lines=12> */
[----:B------:R-:W-:-:S02]  /*11a80*/  IMAD.MOV.U32 R28, RZ, RZ, R45 ;  /* 0x000000ffff1c7224 */ /* 0x000fc400078e002d */
[----:B------:R-:W-:Y:S02]  /*11a90*/  IMAD.MOV.U32 R29, RZ, RZ, R49 ;  /* 0x000000ffff1d7224 */ /* 0x000fe400078e0031 */
[----:B------:R-:W-:Y:S02]  /*11aa0*/  IMAD.MOV.U32 R30, RZ, RZ, R47 ;  /* 0x000000ffff1e7224 */ /* 0x000fe400078e002f */
[----:B------:R-:W-:Y:S01]  /*11ab0*/  IMAD.MOV.U32 R31, RZ, RZ, R77 ;  /* 0x000000ffff1f7224 */ /* 0x000fe200078e004d */
[----:B------:R-:W-:Y:S01]  /*11ac0*/  HMMA.16816.F32 R24, R16, R78, R64 ;  /* 0x0000004e1018723c */ /* 0x000fe20000001840 */
[----:B------:R-:W-:Y:S02]  /*11ad0*/  ULEA UR5, UR14, UR5, 0x7 ;  /* 0x000000050e057291 */ /* 0x000fe4000f8e38ff */
[----:B------:R-:W-:-:S05]  /*11ae0*/  ULEA UR4, UR15, UR4, 0x7 ;  /* 0x000000040f047291 */ /* 0x000fca000f8e38ff */
[----:B------:R-:W-:Y:S08]  /*11af0*/  HMMA.16816.F32 R16, R16, R96, R84 ;  /* 0x000000601010723c */ /* 0x000ff00000001854 */
[----:B------:R-:W-:Y:S08]  /*11b00*/  HMMA.16816.F32 R52, R60, R70, R52 ;  /* 0x000000463c34723c */ /* 0x000ff00000001834 */
[C---:B------:R-:W-:Y:S08]  /*11b10*/  HMMA.16816.F32 R88, R28.reuse, R78, R88 ;  /* 0x0000004e1c58723c */ /* 0x040ff00000001858 */
[C---:B------:R-:W-:Y:S08]  /*11b20*/  HMMA.16816.F32 R56, R28.reuse, R96, R56 ;  /* 0x000000601c38723c */ /* 0x040ff00000001838 */
[C---:B------:R-:W-:Y:S08]  /*11b30*/  HMMA.16816.F32 R80, R28.reuse, R70, R80 ;  /* 0x000000461c50723c */ /* 0x040ff00000001850 */
[----:B------:R-:W-:Y:S01]  /*11b40*/  HMMA.16816.F32 R72, R28, R50, R72 ;  /* 0x000000321c48723c */ /* 0x000fe20000001848 */
[----:B------:R-:W-:-:S04]  /*11b50*/  NOP ;  /* 0x0000000000007918 */ /* 0x000fc80000000000 */
[----:B--2---:R-:W-:-:S15]  /*11b60*/  @!P1 BRA `(.L_x_1) ;  /* 0xffffff4c00b49947 */ /* 0x004fde000383ffff */
.L_x_0:
[----:B------:R-:W2:Y:S04]  /*11b70*/  LDL.LU.64 R22, [R1+0x8] ;  /* 0x0000080001167983 */ /* 0x000ea80000300a00 */
[----:B------:R-:W3:Y:S01]  /*11b80*/  LDL.LU.64 R14, [R1+0x20] ;  /* 0x00002000010e7983 */ /* 0x000ee20000300a00 */
[----:B------:R-:W-:Y:S01]  /*11b90*/  IMAD.MOV.U32 R46, RZ, RZ, R52 ;  /* 0x000000ffff2e7224 */ /* 0x000fe200078e0034 */
[----:B------:R-:W0:Y:S01]  /*11ba0*/  S2UR UR5, SR_CgaCtaId ;  /* 0x00000000000579c3 */ /* 0x000e220000008800 */
[----:B------:R-:W-:Y:S01]  /*11bb0*/  IMAD.MOV.U32 R50, RZ, RZ, R16 ;  /* 0x000000ffff327224 */ /* 0x000fe200078e0010 */
[----:B------:R-:W1:Y:S01]  /*11bc0*/  S2R R5, SR_TID.X ;  /* 0x0000000000057919 */ /* 0x000e620000002100 */
[----:B------:R-:W-:Y:S01]  /*11bd0*/  UMOV UR4, 0x400 ;  /* 0x0000040000047882 */ /* 0x000fe20000000000 */
[----:B------:R-:W4:Y:S01]  /*11be0*/  S2R R21, SR_TID.X ;  /* 0x0000000000157919 */ /* 0x000f220000002100 */
[----:B------:R-:W4:Y:S01]  /*11bf0*/  S2R R96, SR_CTAID.X ;  /* 0x0000000000607919 */ /* 0x000f220000002500 */
[----:B------:R-:W4:Y:S01]  /*11c00*/  S2R R97, SR_TID.X ;  /* 0x0000000000617919 */ /* 0x000f220000002100 */
[----:B0-----:R-:W-:Y:S01]  /*11c10*/  ULEA UR6, UR5, UR4, 0x18 ;  /* 0x0000000405067291 */ /* 0x001fe2000f8ec0ff */
[----:B------:R-:W0:Y:S01]  /*11c20*/  LDCU.64 UR4, c[0x0][0x3e0] ;  /* 0x00007c00ff0477ac */ /* 0x000e220008000a00 */
[--C-:B-1---5:R-:W-:Y:S01]  /*11c30*/  SHF.R.S32.HI R9, RZ, 0x3, R5.reuse ;  /* 0x00000003ff097819 */ /* 0x122fe20000011405 */
[C---:B------:R-:W-:Y:S01]  /*11c40*/  IMAD.SHL.U32 R7, R5.reuse, 0x2, RZ ;  /* 0x0000000205077824 */ /* 0x040fe200078e00ff */
[----:B------:R-:W-:Y:S01]  /*11c50*/  SHF.R.S32.HI R8, RZ, 0x4, R5 ;  /* 0x00000004ff087819 */ /* 0x000fe20000011405 */
[----:B------:R-:W-:Y:S01]  /*11c60*/  IMAD.SHL.U32 R20, R5, 0x40, RZ ;  /* 0x0000004005147824 */ /* 0x000fe200078e00ff */
[----:B------:R-:W-:Y:S01]  /*11c70*/  SGXT R9, R9, 0x1 ;  /* 0x000000010909781a */ /* 0x000fe20000000200 */
[C---:B------:R-:W-:Y:S01]  /*11c80*/  IMAD.SHL.U32 R11, R5.reuse, 0x4, RZ ;  /* 0x00000004050b7824 */ /* 0x040fe200078e00ff */
[----:B------:R-:W-:-:S02]  /*11c90*/  LOP3.LUT R6, R5, 0x7, RZ, 0xc0, !PT ;  /* 0x0000000705067812 */ /* 0x000fc400078ec0ff */
[----:B------:R-:W-:Y:S01]  /*11ca0*/  LOP3.LUT R9, R9, 0x440, RZ, 0xc0, !PT ;  /* 0x0000044009097812 */ /* 0x000fe200078ec0ff */
[----:B----4-:R-:W-:Y:S01]  /*11cb0*/  IMAD.SHL.U32 R96, R96, 0x20, RZ ;  /* 0x0000002060607824 */ /* 0x010fe200078e00ff */
[----:B------:R-:W-:Y:S01]  /*11cc0*/  SGXT R8, R8, 0x1 ;  /* 0x000000010808781a */ /* 0x000fe20000000200 */
[----:B0-----:R-:W-:Y:S01]  /*11cd0*/  UIMAD UR4, UR8, UR4, URZ ;  /* 0x00000004080472a4 */ /* 0x001fe2000f8e02ff */
[----:B------:R-:W-:Y:S01]  /*11ce0*/  LOP3.LUT R12, R5, 0x60, RZ, 0xc0, !PT ;  /* 0x00000060050c7812 */ /* 0x000fe200078ec0ff */
[----:B------:R-:W-:Y:S01]  /*11cf0*/  IMAD R10, R6, 0x8, R9 ;  /* 0x00000008060a7824 */ /* 0x000fe200078e0209 */
[----:B------:R-:W-:Y:S02]  /*11d00*/  LOP3.LUT R7, R7, 0x3c, RZ, 0xc0, !PT ;  /* 0x0000003c07077812 */ /* 0x000fe400078ec0ff */
[----:B------:R-:W-:Y:S02]  /*11d10*/  LOP3.LUT R8, R8, 0x804, RZ, 0xc0, !PT ;  /* 0x0000080408087812 */ /* 0x000fe400078ec0ff */
[----:B------:R-:W-:Y:S01]  /*11d20*/  LOP3.LUT R20, R20, 0x40, RZ, 0xc0, !PT ;  /* 0x0000004014147812 */ /* 0x000fe200078ec0ff */
[----:B------:R-:W-:Y:S01]  /*11d30*/  IMAD R7, R12, 0x8, R7 ;  /* 0x000000080c077824 */ /* 0x000fe200078e0207 */
[----:B------:R-:W-:-:S02]  /*11d40*/  LOP3.LUT R8, R8, 0x80, R11, 0xf8, !PT ;  /* 0x0000008008087812 */ /* 0x000fc400078ef80b */
[----:B------:R-:W-:Y:S01]  /*11d50*/  LOP3.LUT R9, R10, 0x40, R5, 0x78, !PT ;  /* 0x000000400a097812 */ /* 0x000fe200078e7805 */
[----:B------:R-:W-:Y:S01]  /*11d60*/  IMAD.IADD R20, R20, 0x1, R7 ;  /* 0x0000000114147824 */ /* 0x000fe200078e0207 */
[----:B------:R-:W-:Y:S02]  /*11d70*/  LOP3.LUT R21, R21, 0x7f, RZ, 0xc0, !PT ;  /* 0x0000007f15157812 */ /* 0x000fe400078ec0ff */
[----:B------:R-:W-:Y:S01]  /*11d80*/  LOP3.LUT R7, R8, R9, RZ, 0xfc, !PT ;  /* 0x0000000908077212 */ /* 0x000fe200078efcff */
[----:B------:R-:W-:Y:S01]  /*11d90*/  BAR.SYNC.DEFER_BLOCKING 0x0 ;  /* 0x0000000000007b1d */ /* 0x000fe20000010000 */
[----:B------:R-:W-:Y:S02]  /*11da0*/  ISETP.GE.U32.AND P0, PT, R21, 0x20, PT ;  /* 0x000000201500780c */ /* 0x000fe40003f06070 */
[----:B------:R-:W-:Y:S02]  /*11db0*/  LOP3.LUT R96, R96, 0x1f, R97, 0xf8, !PT ;  /* 0x0000001f60607812 */ /* 0x000fe400078ef861 */
[----:B------:R-:W-:Y:S01]  /*11dc0*/  LOP3.LUT R66, R7, 0x4, RZ, 0x3c, !PT ;  /* 0x0000000407427812 */ /* 0x000fe200078e3cff */
[----:B--2---:R-:W-:-:S02]  /*11dd0*/  IMAD.MOV.U32 R9, RZ, RZ, R23 ;  /* 0x000000ffff097224 */ /* 0x004fc400078e0017 */
[----:B------:R-:W-:Y:S02]  /*11de0*/  IMAD.MOV.U32 R28, RZ, RZ, R22 ;  /* 0x000000ffff1c7224 */ /* 0x000fe400078e0016 */
[C---:B------:R-:W-:Y:S01]  /*11df0*/  FMUL R8, R9.reuse, 8388608 ;  /* 0x4b00000009087820 */ /* 0x040fe20000400000 */
[C---:B------:R-:W-:Y:S01]  /*11e00*/  FSETP.GT.AND P2, PT, |R9|.reuse, 8.50705917302346158658e+37, PT ;  /* 0x7e8000000900780b */ /* 0x040fe20003f44200 */
[----:B---3--:R-:W-:Y:S01]  /*11e10*/  IMAD.MOV.U32 R30, RZ, RZ, R14 ;  /* 0x000000ffff1e7224 */ /* 0x008fe200078e000e */
[C---:B------:R-:W-:Y:S01]  /*11e20*/  FSETP.GEU.AND P3, PT, |R9|.reuse, 1.175494350822287508e-38, PT ;  /* 0x008000000900780b */ /* 0x040fe20003f6e200 */
[----:B------:R-:W-:Y:S01]  /*11e30*/  IMAD.MOV.U32 R22, RZ, RZ, R17 ;  /* 0x000000ffff167224 */ /* 0x000fe200078e0011 */
[----:B------:R-:W-:Y:S01]  /*11e40*/  FSETP.GEU.AND P6, PT, R9, 1.175494350822287508e-38, PT ;  /* 0x008000000900780b */ /* 0x000fe20003fce000 */
[----:B------:R-:W-:Y:S01]  /*11e50*/  IMAD.MOV.U32 R21, RZ, RZ, R15 ;  /* 0x000000ffff157224 */ /* 0x000fe200078e000f */
[----:B------:R-:W-:Y:S02]  /*11e60*/  FSETP.GT.AND P1, PT, |R28|, 8.50705917302346158658e+37, PT ;  /* 0x7e8000001c00780b */ /* 0x000fe40003f24200 */
[----:B------:R-:W-:Y:S01]  /*11e70*/  FSEL R8, R8, R9, !P6 ;  /* 0x0000000908087208 */ /* 0x000fe20007000000 */
[----:B------:R-:W-:Y:S01]  /*11e80*/  FMUL R10, R21, 8388608 ;  /* 0x4b000000150a7820 */ /* 0x000fe20000400000 */
[----:B------:R-:W-:-:S02]  /*11e90*/  FSEL R13, RZ, -23, P6 ;  /* 0xc1b80000ff0d7808 */ /* 0x000fc40003000000 */
[----:B------:R-:W-:Y:S01]  /*11ea0*/  FSETP.GT.AND P6, PT, |R21|, 8.50705917302346158658e+37, PT ;  /* 0x7e8000001500780b */ /* 0x000fe20003fc4200 */
[----:B------:R-:W-:Y:S01]  /*11eb0*/  @P2 FMUL R9, R9, 0.25 ;  /* 0x3e80000009092820 */ /* 0x000fe20000400000 */
[----:B------:R-:W-:Y:S01]  /*11ec0*/  @P2 FMUL R95, R95, 0.25 ;  /* 0x3e8000005f5f2820 */ /* 0x000fe20000400000 */
[----:B------:R-:W-:Y:S01]  /*11ed0*/  @P2 FMUL R94, R94, 0.25 ;  /* 0x3e8000005e5e2820 */ /* 0x000fe20000400000 */
[----:B------:R-:W-:Y:S01]  /*11ee0*/  @P2 FMUL R55, R55, 0.25 ;  /* 0x3e80000037372820 */ /* 0x000fe20000400000 */
[----:B------:R-:W-:Y:S01]  /*11ef0*/  @!P3 FMUL R9, R9, 16777216 ;  /* 0x4b8000000909b820 */ /* 0x000fe20000400000 */
[----:B------:R-:W-:Y:S01]  /*11f00*/  @P2 FMUL R54, R54, 0.25 ;  /* 0x3e80000036362820 */ /* 0x000fe20000400000 */
[----:B------:R-:W-:Y:S01]  /*11f10*/  @P2 FMUL R19, R19, 0.25 ;  /* 0x3e80000013132820 */ /* 0x000fe20000400000 */
[----:B------:R-:W-:Y:S01]  /*11f20*/  @P2 FMUL R18, R18, 0.25 ;  /* 0x3e80000012122820 */ /* 0x000fe20000400000 */
[----:B------:R-:W-:Y:S01]  /*11f30*/  @P2 FMUL R27, R27, 0.25 ;  /* 0x3e8000001b1b2820 */ /* 0x000fe20000400000 */
[----:B------:R-:W-:Y:S01]  /*11f40*/  @P2 FMUL R26, R26, 0.25 ;  /* 0x3e8000001a1a2820 */ /* 0x000fe20000400000 */
[----:B------:R-:W0:Y:S01]  /*11f50*/  MUFU.RCP R9, R9 ;  /* 0x0000000900097308 */ /* 0x000e220000001000 */
[----:B------:R-:W-:Y:S01]  /*11f60*/  @!P3 FMUL R95, R95, 16777216 ;  /* 0x4b8000005f5fb820 */ /* 0x000fe20000400000 */
[----:B------:R-:W-:Y:S01]  /*11f70*/  @!P3 FMUL R94, R94, 16777216 ;  /* 0x4b8000005e5eb820 */ /* 0x000fe20000400000 */
[----:B------:R-:W-:Y:S01]  /*11f80*/  @!P3 FMUL R55, R55, 16777216 ;  /* 0x4b8000003737b820 */ /* 0x000fe20000400000 */
[----:B------:R-:W-:Y:S01]  /*11f90*/  @!P3 FMUL R54, R54, 16777216 ;  /* 0x4b8000003636b820 */ /* 0x000fe20000400000 */
[----:B------:R-:W-:Y:S01]  /*11fa0*/  @!P3 FMUL R19, R19, 16777216 ;  /* 0x4b8000001313b820 */ /* 0x000fe20000400000 */
[----:B------:R-:W-:Y:S01]  /*11fb0*/  @!P3 FMUL R18, R18, 16777216 ;  /* 0x4b8000001212b820 */ /* 0x000fe20000400000 */
[----:B------:R-:W-:Y:S01]  /*11fc0*/  @!P3 FMUL R27, R27, 16777216 ;  /* 0x4b8000001b1bb820 */ /* 0x000fe20000400000 */
[----:B------:R-:W-:Y:S01]  /*11fd0*/  @!P3 FMUL R26, R26, 16777216 ;  /* 0x4b8000001a1ab820 */ /* 0x000fe20000400000 */
[C---:B------:R-:W-:Y:S01]  /*11fe0*/  FSETP.GEU.AND P2, PT, R28.reuse, 1.175494350822287508e-38, PT ;  /* 0x008000001c00780b */ /* 0x040fe20003f4e000 */
[----:B------:R-:W-:Y:S01]  /*11ff0*/  @P1 FMUL R93, R93, 0.25 ;  /* 0x3e8000005d5d1820 */ /* 0x000fe20000400000 */
[----:B------:R-:W-:Y:S01]  /*12000*/  FSETP.GEU.AND P3, PT, |R28|, 1.175494350822287508e-38, PT ;  /* 0x008000001c00780b */ /* 0x000fe20003f6e200 */
[----:B------:R-:W-:Y:S01]  /*12010*/  @P1 FMUL R92, R92, 0.25 ;  /* 0x3e8000005c5c1820 */ /* 0x000fe20000400000 */
[----:B------:R-:W-:Y:S01]  /*12020*/  @P1 FMUL R53, R53, 0.25 ;  /* 0x3e80000035351820 */ /* 0x000fe20000400000 */
[----:B------:R-:W-:Y:S01]  /*12030*/  @P1 FMUL R46, R46, 0.25 ;  /* 0x3e8000002e2e1820 */ /* 0x000fe20000400000 */
[----:B------:R-:W-:Y:S01]  /*12040*/  @P1 FMUL R22, R22, 0.25 ;  /* 0x3e80000016161820 */ /* 0x000fe20000400000 */
[----:B------:R-:W-:Y:S01]  /*12050*/  @P1 FMUL R50, R50, 0.25 ;  /* 0x3e80000032321820 */ /* 0x000fe20000400000 */
[C---:B0-----:R-:W-:Y:S01]  /*12060*/  FMUL R39, R9.reuse, R95 ;  /* 0x0000005f09277220 */ /* 0x041fe20000400000 */
[C---:B------:R-:W-:Y:S01]  /*12070*/  FMUL R40, R9.reuse, R94 ;  /* 0x0000005e09287220 */ /* 0x040fe20000400000 */
[C---:B------:R-:W-:Y:S01]  /*12080*/  FMUL R43, R9.reuse, R55 ;  /* 0x00000037092b7220 */ /* 0x040fe20000400000 */
[C---:B------:R-:W-:Y:S01]  /*12090*/  FMUL R44, R9.reuse, R54 ;  /* 0x00000036092c7220 */ /* 0x040fe20000400000 */
[C---:B------:R-:W-:Y:S01]  /*120a0*/  FMUL R47, R9.reuse, R19 ;  /* 0x00000013092f7220 */ /* 0x040fe20000400000 */
[C---:B------:R-:W-:Y:S01]  /*120b0*/  FMUL R48, R9.reuse, R18 ;  /* 0x0000001209307220 */ /* 0x040fe20000400000 */
[C---:B------:R-:W-:Y:S01]  /*120c0*/  FMUL R51, R9.reuse, R27 ;  /* 0x0000001b09337220 */ /* 0x040fe20000400000 */
[----:B------:R-:W-:Y:S01]  /*120d0*/  FMUL R52, R9, R26 ;  /* 0x0000001a09347220 */ /* 0x000fe20000400000 */
[----:B------:R-:W-:Y:S01]  /*120e0*/  FMUL R9, R28, 8388608 ;  /* 0x4b0000001c097820 */ /* 0x000fe20000400000 */
[----:B------:R-:W-:Y:S01]  /*120f0*/  @P1 FMUL R25, R25, 0.25 ;  /* 0x3e80000019191820 */ /* 0x000fe20000400000 */
[----:B------:R-:W-:Y:S01]  /*12100*/  @P1 FMUL R24, R24, 0.25 ;  /* 0x3e80000018181820 */ /* 0x000fe20000400000 */
[----:B------:R-:W-:Y:S01]  /*12110*/  FSEL R12, RZ, -23, P2 ;  /* 0xc1b80000ff0c7808 */ /* 0x000fe20001000000 */
[----:B------:R-:W-:Y:S01]  /*12120*/  @!P3 FMUL R93, R93, 16777216 ;  /* 0x4b8000005d5db820 */ /* 0x000fe20000400000 */
[----:B------:R-:W-:Y:S01]  /*12130*/  FSEL R9, R9, R28, !P2 ;  /* 0x0000001c09097208 */ /* 0x000fe20005000000 */
[----:B------:R-:W-:Y:S01]  /*12140*/  @P1 FMUL R28, R28, 0.25 ;  /* 0x3e8000001c1c1820 */ /* 0x000fe20000400000 */
[----:B------:R-:W-:Y:S01]  /*12150*/  FSETP.GT.AND P1, PT, |R30|, 8.50705917302346158658e+37, PT ;  /* 0x7e8000001e00780b */ /* 0x000fe20003f24200 */
[----:B------:R-:W-:Y:S01]  /*12160*/  @!P3 FMUL R92, R92, 16777216 ;  /* 0x4b8000005c5cb820 */ /* 0x000fe20000400000 */
[----:B------:R-:W-:Y:S01]  /*12170*/  @!P3 FMUL R53, R53, 16777216 ;  /* 0x4b8000003535b820 */ /* 0x000fe20000400000 */
[----:B------:R-:W-:-:S02]  /*12180*/  VIADD R14, R9, 0xc0cafb0d ;  /* 0xc0cafb0d090e7836 */ /* 0x000fc40000000000 */
[----:B------:R-:W-:Y:S01]  /*12190*/  @!P3 FMUL R28, R28, 16777216 ;  /* 0x4b8000001c1cb820 */ /* 0x000fe20000400000 */
[----:B------:R-:W-:Y:S01]  /*121a0*/  @!P3 FMUL R46, R46, 16777216 ;  /* 0x4b8000002e2eb820 */ /* 0x000fe20000400000 */
[----:B------:R-:W-:Y:S01]  /*121b0*/  @!P3 FMUL R22, R22, 16777216 ;  /* 0x4b8000001616b820 */ /* 0x000fe20000400000 */
[----:B------:R-:W-:Y:S01]  /*121c0*/  @!P3 FMUL R50, R50, 16777216 ;  /* 0x4b8000003232b820 */ /* 0x000fe20000400000 */
[----:B------:R-:W-:Y:S01]  /*121d0*/  LOP3.LUT R14, R14, 0xff800000, RZ, 0xc0, !PT ;  /* 0xff8000000e0e7812 */ /* 0x000fe200078ec0ff */
[----:B------:R-:W0:Y:S01]  /*121e0*/  MUFU.RCP R15, R28 ;  /* 0x0000001c000f7308 */ /* 0x000e220000001000 */
[----:B------:R-:W-:Y:S01]  /*121f0*/  @!P3 FMUL R25, R25, 16777216 ;  /* 0x4b8000001919b820 */ /* 0x000fe20000400000 */
[----:B------:R-:W-:Y:S01]  /*12200*/  @!P3 FMUL R24, R24, 16777216 ;  /* 0x4b8000001818b820 */ /* 0x000fe20000400000 */
[----:B------:R-:W-:Y:S01]  /*12210*/  I2FP.F32.S32 R11, R14 ;  /* 0x0000000e000b7245 */ /* 0x000fe20000201400 */
[----:B------:R-:W-:Y:S01]  /*12220*/  VIADD R17, R8, 0xc0cafb0d ;  /* 0xc0cafb0d08117836 */ /* 0x000fe20000000000 */
[C---:B------:R-:W-:Y:S01]  /*12230*/  FSETP.GEU.AND P3, PT, |R30|.reuse, 1.175494350822287508e-38, PT ;  /* 0x008000001e00780b */ /* 0x040fe20003f6e200 */
[----:B------:R-:W-:Y:S01]  /*12240*/  @P1 FMUL R73, R73, 0.25 ;  /* 0x3e80000049491820 */ /* 0x000fe20000400000 */
[----:B------:R-:W-:Y:S01]  /*12250*/  FSETP.GEU.AND P5, PT, |R21|, 1.175494350822287508e-38, PT ;  /* 0x008000001500780b */ /* 0x000fe20003fae200 */
[----:B------:R-:W-:Y:S01]  /*12260*/  FFMA.FTZ R12, R11, 1.1920928955078125e-07, R12 ;  /* 0x340000000b0c7823 */ /* 0x000fe2000001000c */
[C---:B------:R-:W-:Y:S01]  /*12270*/  FMUL R11, R30.reuse, 8388608 ;  /* 0x4b0000001e0b7820 */ /* 0x040fe20000400000 */
[----:B------:R-:W-:Y:S01]  /*12280*/  FSETP.GEU.AND P2, PT, R30, 1.175494350822287508e-38, PT ;  /* 0x008000001e00780b */ /* 0x000fe20003f4e000 */
[----:B------:R-:W-:Y:S01]  /*12290*/  @P1 FMUL R72, R72, 0.25 ;  /* 0x3e80000048481820 */ /* 0x000fe20000400000 */
[----:B------:R-:W-:Y:S01]  /*122a0*/  FSETP.GEU.AND P4, PT, R21, 1.175494350822287508e-38, PT ;  /* 0x008000001500780b */ /* 0x000fe20003f8e000 */
[----:B------:R-:W-:Y:S01]  /*122b0*/  @P1 FMUL R81, R81, 0.25 ;  /* 0x3e80000051511820 */ /* 0x000fe20000400000 */
[----:B------:R-:W-:Y:S01]  /*122c0*/  FSEL R11, R11, R30, !P2 ;  /* 0x0000001e0b0b7208 */ /* 0x000fe20005000000 */
[----:B------:R-:W-:Y:S01]  /*122d0*/  @P1 FMUL R30, R30, 0.25 ;  /* 0x3e8000001e1e1820 */ /* 0x000fe20000400000 */
[----:B------:R-:W-:Y:S01]  /*122e0*/  FSEL R10, R10, R21, !P4 ;  /* 0x000000150a0a7208 */ /* 0x000fe20006000000 */
[----:B------:R-:W-:Y:S01]  /*122f0*/  @P6 FMUL R21, R21, 0.25 ;  /* 0x3e80000015156820 */ /* 0x000fe20000400000 */
[C---:B0-----:R-:W-:Y:S01]  /*12300*/  FMUL R45, R15.reuse, R53 ;  /* 0x000000350f2d7220 */ /* 0x041fe20000400000 */
[----:B------:R-:W-:Y:S01]  /*12310*/  @!P3 FMUL R30, R30, 16777216 ;  /* 0x4b8000001e1eb820 */ /* 0x000fe20000400000 */
[----:B------:R-:W-:Y:S01]  /*12320*/  FMUL R53, R15, R25 ;  /* 0x000000190f357220 */ /* 0x000fe20000400000 */
[----:B------:R-:W-:Y:S01]  /*12330*/  @!P5 FMUL R21, R21, 16777216 ;  /* 0x4b8000001515d820 */ /* 0x000fe20000400000 */
[C---:B------:R-:W-:Y:S01]  /*12340*/  FMUL R41, R15.reuse, R93 ;  /* 0x0000005d0f297220 */ /* 0x040fe20000400000 */
[C---:B------:R-:W-:Y:S01]  /*12350*/  FMUL R42, R15.reuse, R92 ;  /* 0x0000005c0f2a7220 */ /* 0x040fe20000400000 */
[C---:B------:R-:W-:Y:S01]  /*12360*/  FMUL R46, R15.reuse, R46 ;  /* 0x0000002e0f2e7220 */ /* 0x040fe20000400000 */
[C---:B------:R-:W-:Y:S01]  /*12370*/  FMUL R49, R15.reuse, R22 ;  /* 0x000000160f317220 */ /* 0x040fe20000400000 */
[C---:B------:R-:W-:Y:S01]  /*12380*/  FMUL R50, R15.reuse, R50 ;  /* 0x000000320f327220 */ /* 0x040fe20000400000 */
[----:B------:R-:W-:Y:S01]  /*12390*/  FMUL R54, R15, R24 ;  /* 0x000000180f367220 */ /* 0x000fe20000400000 */
[----:B------:R-:W0:Y:S01]  /*123a0*/  MUFU.RCP R25, R30 ;  /* 0x0000001e00197308 */ /* 0x000e220000001000 */
[----:B------:R-:W-:Y:S01]  /*123b0*/  @P1 FMUL R80, R80, 0.25 ;  /* 0x3e80000050501820 */ /* 0x000fe20000400000 */
[----:B------:R-:W-:Y:S01]  /*123c0*/  @P1 FMUL R57, R57, 0.25 ;  /* 0x3e80000039391820 */ /* 0x000fe20000400000 */
[----:B------:R-:W-:Y:S01]  /*123d0*/  @P1 FMUL R56, R56, 0.25 ;  /* 0x3e80000038381820 */ /* 0x000fe20000400000 */
[----:B------:R-:W-:Y:S01]  /*123e0*/  @P1 FMUL R89, R89, 0.25 ;  /* 0x3e80000059591820 */ /* 0x000fe20000400000 */
[----:B------:R-:W-:Y:S01]  /*123f0*/  LOP3.LUT R17, R17, 0xff800000, RZ, 0xc0, !PT ;  /* 0xff80000011117812 */ /* 0x000fe200078ec0ff */
[----:B------:R-:W-:Y:S01]  /*12400*/  @P6 FMUL R83, R83, 0.25 ;  /* 0x3e80000053536820 */ /* 0x000fe20000400000 */
[----:B------:R-:W-:Y:S01]  /*12410*/  @P6 FMUL R82, R82, 0.25 ;  /* 0x3e80000052526820 */ /* 0x000fe20000400000 */
[----:B------:R-:W1:Y:S01]  /*12420*/  MUFU.RCP R15, R21 ;  /* 0x00000015000f7308 */ /* 0x000e620000001000 */
[----:B------:R-:W-:Y:S01]  /*12430*/  @P6 FMUL R59, R59, 0.25 ;  /* 0x3e8000003b3b6820 */ /* 0x000fe20000400000 */
[----:B------:R-:W-:Y:S01]  /*12440*/  @P6 FMUL R58, R58, 0.25 ;  /* 0x3e8000003a3a6820 */ /* 0x000fe20000400000 */
[----:B------:R-:W-:Y:S01]  /*12450*/  @P6 FMUL R91, R91, 0.25 ;  /* 0x3e8000005b5b6820 */ /* 0x000fe20000400000 */
[----:B------:R-:W-:Y:S01]  /*12460*/  @P6 FMUL R90, R90, 0.25 ;  /* 0x3e8000005a5a6820 */ /* 0x000fe20000400000 */
[----:B------:R-:W-:Y:S01]  /*12470*/  @P1 FMUL R88, R88, 0.25 ;  /* 0x3e80000058581820 */ /* 0x000fe20000400000 */
[----:B------:R-:W-:Y:S01]  /*12480*/  @P6 FMUL R75, R75, 0.25 ;  /* 0x3e8000004b4b6820 */ /* 0x000fe20000400000 */
[----:B------:R-:W-:Y:S01]  /*12490*/  @P6 FMUL R74, R74, 0.25 ;  /* 0x3e8000004a4a6820 */ /* 0x000fe20000400000 */
[----:B------:R-:W-:-:S02]  /*124a0*/  VIADD R18, R11, 0xc0cafb0d ;  /* 0xc0cafb0d0b127836 */ /* 0x000fc40000000000 */
[----:B------:R-:W-:Y:S01]  /*124b0*/  @!P3 FMUL R73, R73, 16777216 ;  /* 0x4b8000004949b820 */ /* 0x000fe20000400000 */
[----:B------:R-:W-:Y:S02]  /*124c0*/  VIADD R19, R10, 0xc0cafb0d ;  /* 0xc0cafb0d0a137836 */ /* 0x000fe40000000000 */
[----:B------:R-:W-:Y:S01]  /*124d0*/  @!P3 FMUL R72, R72, 16777216 ;  /* 0x4b8000004848b820 */ /* 0x000fe20000400000 */
[----:B------:R-:W-:Y:S01]  /*124e0*/  @!P3 FMUL R81, R81, 16777216 ;  /* 0x4b8000005151b820 */ /* 0x000fe20000400000 */
[----:B------:R-:W-:Y:S01]  /*124f0*/  @!P3 FMUL R80, R80, 16777216 ;  /* 0x4b8000005050b820 */ /* 0x000fe20000400000 */
[----:B------:R-:W-:Y:S01]  /*12500*/  @!P3 FMUL R57, R57, 16777216 ;  /* 0x4b8000003939b820 */ /* 0x000fe20000400000 */
[----:B------:R-:W-:Y:S01]  /*12510*/  @!P3 FMUL R56, R56, 16777216 ;  /* 0x4b8000003838b820 */ /* 0x000fe20000400000 */
[----:B------:R-:W-:Y:S01]  /*12520*/  @!P3 FMUL R89, R89, 16777216 ;  /* 0x4b8000005959b820 */ /* 0x000fe20000400000 */
[----:B------:R-:W-:Y:S01]  /*12530*/  I2FP.F32.S32 R16, R17 ;  /* 0x0000001100107245 */ /* 0x000fe20000201400 */
        /* <DEDUP_REMOVED lines=9> */
[----:B------:R-:W-:Y:S01]  /*125d0*/  LOP3.LUT R18, R18, 0xff800000, RZ, 0xc0, !PT ;  /* 0xff80000012127812 */ /* 0x000fe200078ec0ff */
[----:B0-----:R-:W-:Y:S01]  /*125e0*/  FMUL R26, R25, R73 ;  /* 0x00000049191a7220 */ /* 0x001fe20000400000 */
[----:B------:R-:W-:Y:S01]  /*125f0*/  LOP3.LUT R19, R19, 0xff800000, RZ, 0xc0, !PT ;  /* 0xff80000013137812 */ /* 0x000fe200078ec0ff */
[C---:B------:R-:W-:Y:S01]  /*12600*/  FMUL R27, R25.reuse, R72 ;  /* 0x00000048191b7220 */ /* 0x040fe20000400000 */
[C---:B------:R-:W-:Y:S01]  /*12610*/  FMUL R30, R25.reuse, R81 ;  /* 0x00000051191e7220 */ /* 0x040fe20000400000 */
[C---:B------:R-:W-:Y:S01]  /*12620*/  FMUL R31, R25.reuse, R80 ;  /* 0x00000050191f7220 */ /* 0x040fe20000400000 */
[C---:B------:R-:W-:Y:S01]  /*12630*/  FMUL R34, R25.reuse, R57 ;  /* 0x0000003919227220 */ /* 0x040fe20000400000 */
[C---:B------:R-:W-:Y:S01]  /*12640*/  FMUL R35, R25.reuse, R56 ;  /* 0x0000003819237220 */ /* 0x040fe20000400000 */
[----:B------:R-:W-:Y:S01]  /*12650*/  FMUL R38, R25, R89 ;  /* 0x0000005919267220 */ /* 0x000fe20000400000 */
[C---:B-1----:R-:W-:Y:S01]  /*12660*/  FMUL R28, R15.reuse, R83 ;  /* 0x000000530f1c7220 */ /* 0x042fe20000400000 */
[C---:B------:R-:W-:Y:S01]  /*12670*/  FMUL R29, R15.reuse, R82 ;  /* 0x000000520f1d7220 */ /* 0x040fe20000400000 */
[C---:B------:R-:W-:Y:S01]  /*12680*/  FMUL R32, R15.reuse, R59 ;  /* 0x0000003b0f207220 */ /* 0x040fe20000400000 */
[C---:B------:R-:W-:Y:S01]  /*12690*/  FMUL R33, R15.reuse, R58 ;  /* 0x0000003a0f217220 */ /* 0x040fe20000400000 */
[C---:B------:R-:W-:Y:S01]  /*126a0*/  FMUL R36, R15.reuse, R91 ;  /* 0x0000005b0f247220 */ /* 0x040fe20000400000 */
[----:B------:R-:W-:Y:S01]  /*126b0*/  FMUL R37, R15, R90 ;  /* 0x0000005a0f257220 */ /* 0x000fe20000400000 */
[----:B------:R-:W-:Y:S01]  /*126c0*/  FMUL R25, R25, R88 ;  /* 0x0000005819197220 */ /* 0x000fe20000400000 */
[----:B------:R-:W-:Y:S01]  /*126d0*/  FFMA.FTZ R13, R16, 1.1920928955078125e-07, R13 ;  /* 0x34000000100d7823 */ /* 0x000fe2000001000d */
[C---:B------:R-:W-:Y:S01]  /*126e0*/  FMUL R23, R15.reuse, R75 ;  /* 0x0000004b0f177220 */ /* 0x040fe20000400000 */
[----:B------:R-:W-:Y:S01]  /*126f0*/  FMUL R24, R15, R74 ;  /* 0x0000004a0f187220 */ /* 0x000fe20000400000 */
[----:B------:R-:W-:Y:S01]  /*12700*/  F2FP.SATFINITE.E4M3.F32.PACK_AB_MERGE_C R53, R53, R54, RZ ;  /* 0x000000363535723e */ /* 0x000fe200048070ff */
[----:B------:R-:W-:Y:S01]  /*12710*/  IMAD.IADD R14, R9, 0x1, -R14 ;  /* 0x00000001090e7824 */ /* 0x000fe200078e0a0e */
[----:B------:R-:W-:Y:S01]  /*12720*/  F2FP.SATFINITE.E4M3.F32.PACK_AB_MERGE_C R49, R49, R50, RZ ;  /* 0x000000323131723e */ /* 0x000fe200048070ff */
[----:B------:R-:W-:Y:S01]  /*12730*/  IMAD.IADD R17, R8, 0x1, -R17 ;  /* 0x0000000108117824 */ /* 0x000fe200078e0a11 */
[----:B------:R-:W-:Y:S01]  /*12740*/  F2FP.SATFINITE.E4M3.F32.PACK_AB_MERGE_C R45, R45, R46, RZ ;  /* 0x0000002e2d2d723e */ /* 0x000fe200048070ff */
[----:B------:R-:W0:Y:S01]  /*12750*/  LDC.64 R90, c[0x0][0x398] ;  /* 0x0000e600ff5a7b82 */ /* 0x000e220000000a00 */
[----:B------:R-:W-:Y:S01]  /*12760*/  FSEL R15, RZ, -23, P2 ;  /* 0xc1b80000ff0f7808 */ /* 0x000fe20001000000 */
[----:B------:R-:W-:Y:S01]  /*12770*/  FADD R17, R17, -1 ;  /* 0xbf80000011117421 */ /* 0x000fe20000000000 */
[----:B------:R-:W-:Y:S01]  /*12780*/  I2FP.F32.S32 R16, R18 ;  /* 0x0000001200107245 */ /* 0x000fe20000201400 */
[----:B------:R-:W-:Y:S01]  /*12790*/  IMAD.IADD R18, R11, 0x1, -R18 ;  /* 0x000000010b127824 */ /* 0x000fe200078e0a12 */
[----:B------:R-:W-:-:S02]  /*127a0*/  F2FP.SATFINITE.E4M3.F32.PACK_AB_MERGE_C R51, R51, R52, RZ ;  /* 0x000000343333723e */ /* 0x000fc400048070ff */
[----:B------:R-:W-:Y:S01]  /*127b0*/  F2FP.SATFINITE.E4M3.F32.PACK_AB_MERGE_C R47, R47, R48, RZ ;  /* 0x000000302f2f723e */ /* 0x000fe200048070ff */
[----:B------:R-:W-:Y:S01]  /*127c0*/  FFMA.FTZ R15, R16, 1.1920928955078125e-07, R15 ;  /* 0x34000000100f7823 */ /* 0x000fe2000001000f */
[----:B------:R-:W-:Y:S02]  /*127d0*/  F2FP.SATFINITE.E4M3.F32.PACK_AB_MERGE_C R43, R43, R44, RZ ;  /* 0x0000002c2b2b723e */ /* 0x000fe400048070ff */
[----:B------:R-:W-:Y:S02]  /*127e0*/  FSEL R21, RZ, -23, P4 ;  /* 0xc1b80000ff157808 */ /* 0x000fe40002000000 */
[----:B------:R-:W-:Y:S02]  /*127f0*/  I2FP.F32.S32 R22, R19 ;  /* 0x0000001300167245 */ /* 0x000fe40000201400 */
[----:B------:R-:W-:Y:S02]  /*12800*/  F2FP.SATFINITE.E4M3.F32.PACK_AB_MERGE_C R39, R39, R40, RZ ;  /* 0x000000282727723e */ /* 0x000fe400048070ff */
[----:B------:R-:W-:Y:S01]  /*12810*/  F2FP.SATFINITE.E4M3.F32.PACK_AB_MERGE_C R41, R41, R42, RZ ;  /* 0x0000002a2929723e */ /* 0x000fe200048070ff */
[----:B------:R-:W-:Y:S01]  /*12820*/  FFMA.FTZ R16, R22, 1.1920928955078125e-07, R21 ;  /* 0x3400000016107823 */ /* 0x000fe20000010015 */
[----:B------:R-:W-:-:S02]  /*12830*/  F2FP.SATFINITE.E4M3.F32.PACK_AB_MERGE_C R25, R38, R25, RZ ;  /* 0x000000192619723e */ /* 0x000fc400048070ff */
[----:B------:R-:W-:Y:S02]  /*12840*/  F2FP.SATFINITE.E4M3.F32.PACK_AB_MERGE_C R36, R36, R37, RZ ;  /* 0x000000252424723e */ /* 0x000fe400048070ff */
[----:B------:R-:W-:Y:S02]  /*12850*/  F2FP.SATFINITE.E4M3.F32.PACK_AB_MERGE_C R34, R34, R35, RZ ;  /* 0x000000232222723e */ /* 0x000fe400048070ff */
[----:B------:R-:W-:Y:S02]  /*12860*/  F2FP.SATFINITE.E4M3.F32.PACK_AB_MERGE_C R32, R32, R33, RZ ;  /* 0x000000212020723e */ /* 0x000fe400048070ff */
[----:B------:R-:W-:Y:S02]  /*12870*/  F2FP.SATFINITE.E4M3.F32.PACK_AB_MERGE_C R30, R30, R31, RZ ;  /* 0x0000001f1e1e723e */ /* 0x000fe400048070ff */
[----:B------:R-:W-:Y:S02]  /*12880*/  F2FP.SATFINITE.E4M3.F32.PACK_AB_MERGE_C R28, R28, R29, RZ ;  /* 0x0000001d1c1c723e */ /* 0x000fe400048070ff */
[----:B------:R-:W-:-:S02]  /*12890*/  LOP3.LUT R53, R53, 0xffff, RZ, 0xc0, !PT ;  /* 0x0000ffff35357812 */ /* 0x000fc400078ec0ff */
[----:B------:R-:W-:Y:S02]  /*128a0*/  LOP3.LUT R40, R49, 0xffff, RZ, 0xc0, !PT ;  /* 0x0000ffff31287812 */ /* 0x000fe400078ec0ff */
[----:B------:R-:W-:Y:S02]  /*128b0*/  LOP3.LUT R45, R45, 0xffff, RZ, 0xc0, !PT ;  /* 0x0000ffff2d2d7812 */ /* 0x000fe400078ec0ff */
[----:B------:R-:W-:Y:S02]  /*128c0*/  LOP3.LUT R51, R51, 0xffff, RZ, 0xc0, !PT ;  /* 0x0000ffff33337812 */ /* 0x000fe400078ec0ff */
[----:B------:R-:W-:Y:S02]  /*128d0*/  LOP3.LUT R42, R47, 0xffff, RZ, 0xc0, !PT ;  /* 0x0000ffff2f2a7812 */ /* 0x000fe400078ec0ff */
[----:B------:R-:W-:Y:S02]  /*128e0*/  LOP3.LUT R43, R43, 0xffff, RZ, 0xc0, !PT ;  /* 0x0000ffff2b2b7812 */ /* 0x000fe400078ec0ff */
[----:B------:R-:W-:-:S02]  /*128f0*/  F2FP.SATFINITE.E4M3.F32.PACK_AB_MERGE_C R29, R23, R24, RZ ;  /* 0x00000018171d723e */ /* 0x000fc400048070ff */
[----:B------:R-:W-:Y:S02]  /*12900*/  LOP3.LUT R35, R25, 0xffff, RZ, 0xc0, !PT ;  /* 0x0000ffff19237812 */ /* 0x000fe400078ec0ff */
[----:B------:R-:W-:Y:S02]  /*12910*/  LOP3.LUT R36, R36, 0xffff, RZ, 0xc0, !PT ;  /* 0x0000ffff24247812 */ /* 0x000fe400078ec0ff */
[----:B------:R-:W-:Y:S02]  /*12920*/  LOP3.LUT R44, R34, 0xffff, RZ, 0xc0, !PT ;  /* 0x0000ffff222c7812 */ /* 0x000fe400078ec0ff */
[----:B------:R-:W-:Y:S02]  /*12930*/  LOP3.LUT R37, R32, 0xffff, RZ, 0xc0, !PT ;  /* 0x0000ffff20257812 */ /* 0x000fe400078ec0ff */
[----:B------:R-:W-:Y:S02]  /*12940*/  LOP3.LUT R47, R30, 0xffff, RZ, 0xc0, !PT ;  /* 0x0000ffff1e2f7812 */ /* 0x000fe400078ec0ff */
[----:B------:R-:W-:-:S02]  /*12950*/  LOP3.LUT R49, R28, 0xffff, RZ, 0xc0, !PT ;  /* 0x0000ffff1c317812 */ /* 0x000fc400078ec0ff */
[----:B------:R-:W-:Y:S02]  /*12960*/  PRMT R22, R45, 0x3340, R0 ;  /* 0x000033402d167816 */ /* 0x000fe40000000000 */
[----:B------:R-:W-:Y:S02]  /*12970*/  PRMT R21, R53, 0x3340, R40 ;  /* 0x0000334035157816 */ /* 0x000fe40000000028 */
[----:B------:R-:W-:Y:S02]  /*12980*/  PRMT R24, R43, 0x3340, R0 ;  /* 0x000033402b187816 */ /* 0x000fe40000000000 */
[----:B------:R-:W-:Y:S02]  /*12990*/  PRMT R23, R51, 0x3340, R42 ;  /* 0x0000334033177816 */ /* 0x000fe4000000002a */
[----:B------:R-:W-:Y:S02]  /*129a0*/  F2FP.SATFINITE.E4M3.F32.PACK_AB_MERGE_C R27, R26, R27, RZ ;  /* 0x0000001b1a1b723e */ /* 0x000fe400048070ff */
[----:B------:R-:W-:-:S02]  /*129b0*/  PRMT R26, R47, 0x3340, R0 ;  /* 0x000033402f1a7816 */ /* 0x000fc40000000000 */
[----:B------:R-:W-:Y:S02]  /*129c0*/  PRMT R31, R49, 0x3340, R0 ;  /* 0x00003340311f7816 */ /* 0x000fe40000000000 */
[----:B------:R-:W-:Y:S02]  /*129d0*/  PRMT R25, R35, 0x3340, R44 ;  /* 0x0000334023197816 */ /* 0x000fe4000000002c */
[----:B------:R-:W-:Y:S02]  /*129e0*/  PRMT R30, R36, 0x3340, R37 ;  /* 0x00003340241e7816 */ /* 0x000fe40000000025 */
[----:B------:R-:W-:Y:S02]  /*129f0*/  PRMT R28, R21, 0x5410, R22 ;  /* 0x00005410151c7816 */ /* 0x000fe40000000016 */
[----:B------:R-:W-:Y:S02]  /*12a00*/  PRMT R32, R23, 0x5410, R24 ;  /* 0x0000541017207816 */ /* 0x000fe40000000018 */
[----:B------:R-:W-:-:S02]  /*12a10*/  SHF.R.U32.HI R21, RZ, 0x8, R53 ;  /* 0x00000008ff157819 */ /* 0x000fc40000011635 */
[----:B------:R-:W-:Y:S02]  /*12a20*/  SHF.R.U32.HI R22, RZ, 0x8, R51 ;  /* 0x00000008ff167819 */ /* 0x000fe40000011633 */
[----:B------:R-:W-:Y:S02]  /*12a30*/  SHF.R.U32.HI R24, RZ, 0x8, R42 ;  /* 0x00000008ff187819 */ /* 0x000fe4000001162a */
[----:B------:R-:W-:Y:S02]  /*12a40*/  PRMT R34, R25, 0x5410, R26 ;  /* 0x0000541019227816 */ /* 0x000fe4000000001a */
[----:B------:R-:W-:Y:S02]  /*12a50*/  PRMT R38, R30, 0x5410, R31 ;  /* 0x000054101e267816 */ /* 0x000fe4000000001f */
[----:B------:R-:W-:Y:S02]  /*12a60*/  SHF.R.U32.HI R26, RZ, 0x8, R43 ;  /* 0x00000008ff1a7819 */ /* 0x000fe4000001162b */
[----:B------:R-:W-:-:S02]  /*12a70*/  LOP3.LUT R30, R21, 0xffff, RZ, 0xc0, !PT ;  /* 0x0000ffff151e7812 */ /* 0x000fc400078ec0ff */
[----:B------:R-:W-:Y:S02]  /*12a80*/  LOP3.LUT R24, R24, 0xffff, RZ, 0xc0, !PT ;  /* 0x0000ffff18187812 */ /* 0x000fe400078ec0ff */
[----:B------:R-:W-:Y:S02]  /*12a90*/  LOP3.LUT R21, R22, 0xffff, RZ, 0xc0, !PT ;  /* 0x0000ffff16157812 */ /* 0x000fe400078ec0ff */
[----:B------:R-:W-:Y:S02]  /*12aa0*/  LOP3.LUT R33, R26, 0xffff, RZ, 0xc0, !PT ;  /* 0x0000ffff1a217812 */ /* 0x000fe400078ec0ff */
[----:B------:R-:W-:Y:S02]  /*12ab0*/  PRMT R26, R21, 0x3340, R24 ;  /* 0x00003340151a7816 */ /* 0x000fe40000000018 */
[----:B------:R-:W-:Y:S02]  /*12ac0*/  SHF.R.U32.HI R21, RZ, 0x8, R35 ;  /* 0x00000008ff157819 */ /* 0x000fe40000011623 */
[----:B------:R-:W-:-:S02]  /*12ad0*/  SHF.R.U32.HI R22, RZ, 0x8, R36 ;  /* 0x00000008ff167819 */ /* 0x000fc40000011624 */
[----:B------:R-:W-:Y:S02]  /*12ae0*/  SHF.R.U32.HI R24, RZ, 0x8, R37 ;  /* 0x00000008ff187819 */ /* 0x000fe40000011625 */
[----:B------:R-:W-:Y:S02]  /*12af0*/  LOP3.LUT R36, R21, 0xffff, RZ, 0xc0, !PT ;  /* 0x0000ffff15247812 */ /* 0x000fe400078ec0ff */
[----:B------:R-:W-:Y:S02]  /*12b00*/  SHF.R.U32.HI R21, RZ, 0x8, R49 ;  /* 0x00000008ff157819 */ /* 0x000fe40000011631 */
[----:B------:R-:W-:Y:S02]  /*12b10*/  LOP3.LUT R24, R24, 0xffff, RZ, 0xc0, !PT ;  /* 0x0000ffff18187812 */ /* 0x000fe400078ec0ff */
[----:B------:R-:W-:Y:S02]  /*12b20*/  LOP3.LUT R35, R22, 0xffff, RZ, 0xc0, !PT ;  /* 0x0000ffff16237812 */ /* 0x000fe400078ec0ff */
[----:B------:R-:W-:-:S02]  /*12b30*/  LOP3.LUT R21, R21, 0xffff, RZ, 0xc0, !PT ;  /* 0x0000ffff15157812 */ /* 0x000fc400078ec0ff */
[----:B------:R-:W-:Y:S02]  /*12b40*/  PRMT R24, R35, 0x3340, R24 ;  /* 0x0000334023187816 */ /* 0x000fe40000000018 */
[----:B------:R-:W-:Y:S01]  /*12b50*/  SHF.R.U32.HI R23, RZ, 0x8, R40 ;  /* 0x00000008ff177819 */ /* 0x000fe20000011628 */
[----:B------:R-:W-:Y:S01]  /*12b60*/  IMAD.MOV.U32 R40, RZ, RZ, 0x3dc6b27f ;  /* 0x3dc6b27fff287424 */ /* 0x000fe200078e00ff */
[----:B------:R-:W-:Y:S01]  /*12b70*/  PRMT R35, R21, 0x3340, R0 ;  /* 0x0000334015237816 */ /* 0x000fe20000000000 */
[----:B------:R-:W-:Y:S01]  /*12b80*/  FADD R21, R14, -1 ;  /* 0xbf8000000e157421 */ /* 0x000fe20000000000 */
[----:B------:R-:W-:Y:S02]  /*12b90*/  SHF.R.U32.HI R25, RZ, 0x8, R45 ;  /* 0x00000008ff197819 */ /* 0x000fe4000001162d */
[----:B------:R-:W-:Y:S01]  /*12ba0*/  LOP3.LUT R23, R23, 0xffff, RZ, 0xc0, !PT ;  /* 0x0000ffff17177812 */ /* 0x000fe200078ec0ff */
[----:B------:R-:W-:Y:S01]  /*12bb0*/  FFMA.FTZ R14, R21, R40, -0.16845393180847167969 ;  /* 0xbe2c7f30150e7423 */ /* 0x000fe20000010028 */
[----:B------:R-:W-:-:S02]  /*12bc0*/  LOP3.LUT R25, R25, 0xffff, RZ, 0xc0, !PT ;  /* 0x0000ffff19197812 */ /* 0x000fc400078ec0ff */
[----:B------:R-:W-:Y:S01]  /*12bd0*/  PRMT R30, R30, 0x3340, R23 ;  /* 0x000033401e1e7816 */ /* 0x000fe20000000017 */
[----:B------:R-:W-:Y:S01]  /*12be0*/  FFMA.FTZ R14, R21, R14, 0.1716887056827545166 ;  /* 0x3e2fcf2a150e7423 */ /* 0x000fe2000001000e */
[----:B------:R-:W-:Y:S02]  /*12bf0*/  SHF.R.U32.HI R23, RZ, 0x8, R44 ;  /* 0x00000008ff177819 */ /* 0x000fe4000001162c */
[--C-:B------:R-:W-:Y:S01]  /*12c00*/  PRMT R31, R25, 0x3340, R0.reuse ;  /* 0x00003340191f7816 */ /* 0x100fe20000000000 */
[----:B------:R-:W-:Y:S01]  /*12c10*/  FFMA.FTZ R14, R21, R14, -0.17900948226451873779 ;  /* 0xbe374e43150e7423 */ /* 0x000fe2000001000e */
[----:B------:R-:W-:Y:S02]  /*12c20*/  LOP3.LUT R23, R23, 0xffff, RZ, 0xc0, !PT ;  /* 0x0000ffff17177812 */ /* 0x000fe400078ec0ff */
[----:B------:R-:W-:Y:S01]  /*12c30*/  LOP3.LUT R41, R41, 0xffff, RZ, 0xc0, !PT ;  /* 0x0000ffff29297812 */ /* 0x000fe200078ec0ff */
[----:B------:R-:W-:Y:S01]  /*12c40*/  FFMA.FTZ R22, R21, R14, 0.20512372255325317383 ;  /* 0x3e520bf415167423 */ /* 0x000fe2000001000e */
[----:B------:R-:W-:Y:S01]  /*12c50*/  PRMT R33, R33, 0x3340, R0 ;  /* 0x0000334021217816 */ /* 0x000fe20000000000 */
[----:B------:R-:W1:Y:S01]  /*12c60*/  LDC R14, c[0x0][0x3e8] ;  /* 0x0000fa00ff0e7b82 */ /* 0x000e620000000800 */
[----:B------:R-:W-:Y:S01]  /*12c70*/  PRMT R30, R30, 0x5410, R31 ;  /* 0x000054101e1e7816 */ /* 0x000fe2000000001f */
[----:B------:R-:W-:Y:S01]  /*12c80*/  FFMA.FTZ R22, R21, R22, -0.24046532809734344482 ;  /* 0xbe763c8b15167423 */ /* 0x000fe20000010016 */
[----:B------:R-:W-:-:S02]  /*12c90*/  SHF.R.U32.HI R25, RZ, 0x8, R47 ;  /* 0x00000008ff197819 */ /* 0x000fc4000001162f */
[----:B------:R-:W-:Y:S01]  /*12ca0*/  PRMT R36, R36, 0x3340, R23 ;  /* 0x0000334024247816 */ /* 0x000fe20000000017 */
[C---:B------:R-:W-:Y:S01]  /*12cb0*/  FFMA.FTZ R22, R21.reuse, R22, 0.28857114911079406738 ;  /* 0x3e93bf9915167423 */ /* 0x040fe20000010016 */
[----:B------:R-:W-:Y:S02]  /*12cc0*/  PRMT R23, R28, 0x4210, R41 ;  /* 0x000042101c177816 */ /* 0x000fe40000000029 */
[----:B------:R-:W-:Y:S01]  /*12cd0*/  PRMT R26, R26, 0x5410, R33 ;  /* 0x000054101a1a7816 */ /* 0x000fe20000000021 */
[----:B------:R-:W-:Y:S01]  /*12ce0*/  FFMA.FTZ R22, R21, R22, -0.36067417263984680176 ;  /* 0xbeb8aa4915167423 */ /* 0x000fe20000010016 */
[----:B------:R-:W-:Y:S01]  /*12cf0*/  PRMT R24, R24, 0x5410, R35 ;  /* 0x0000541018187816 */ /* 0x000fe20000000023 */
[----:B------:R2:W-:Y:S01]  /*12d00*/  STS [R20+UR6], R23 ;  /* 0x0000001714007988 */ /* 0x0005e20008000806 */
[----:B------:R-:W-:Y:S01]  /*12d10*/  LOP3.LUT R39, R39, 0xffff, RZ, 0xc0, !PT ;  /* 0x0000ffff27277812 */ /* 0x000fe200078ec0ff */
[----:B------:R-:W-:Y:S01]  /*12d20*/  FFMA.FTZ R22, R21, R22, 0.48089820146560668945 ;  /* 0x3ef6384a15167423 */ /* 0x000fe20000010016 */
[----:B------:R-:W-:-:S02]  /*12d30*/  PRMT R41, R30, 0x5210, R41 ;  /* 0x000052101e297816 */ /* 0x000fc40000000029 */
[----:B------:R-:W-:Y:S01]  /*12d40*/  LOP3.LUT R29, R29, 0xffff, RZ, 0xc0, !PT ;  /* 0x0000ffff1d1d7812 */ /* 0x000fe200078ec0ff */
[----:B------:R-:W-:Y:S01]  /*12d50*/  FFMA.FTZ R22, R21, R22, -0.72134751081466674805 ;  /* 0xbf38aa3b15167423 */ /* 0x000fe20000010016 */
[----:B------:R-:W-:Y:S01]  /*12d60*/  LOP3.LUT R25, R25, 0xffff, RZ, 0xc0, !PT ;  /* 0x0000ffff19197812 */ /* 0x000fe200078ec0ff */
[----:B------:R3:W-:Y:S01]  /*12d70*/  STS [R20+UR6+0x80], R41 ;  /* 0x0000802914007988 */ /* 0x0007e20008000806 */
[--C-:B------:R-:W-:Y:S01]  /*12d80*/  PRMT R32, R32, 0x4210, R39.reuse ;  /* 0x0000421020207816 */ /* 0x100fe20000000027 */
[C---:B------:R-:W-:Y:S01]  /*12d90*/  FMUL R22, R21.reuse, R22 ;  /* 0x0000001615167220 */ /* 0x040fe20000400000 */
[----:B------:R-:W-:Y:S02]  /*12da0*/  PRMT R26, R26, 0x5210, R39 ;  /* 0x000052101a1a7816 */ /* 0x000fe40000000027 */
[----:B--2---:R-:W-:Y:S01]  /*12db0*/  LOP3.LUT R23, R20, 0x40, RZ, 0x3c, !PT ;  /* 0x0000004014177812 */ /* 0x004fe200078e3cff */
[----:B------:R-:W-:Y:S01]  /*12dc0*/  FMUL R22, R21, R22 ;  /* 0x0000001615167220 */ /* 0x000fe20000400000 */
[----:B------:R-:W-:-:S02]  /*12dd0*/  PRMT R69, R24, 0x5210, R29 ;  /* 0x0000521018457816 */ /* 0x000fc4000000001d */
[----:B------:R-:W-:Y:S01]  /*12de0*/  PRMT R25, R25, 0x3340, R0 ;  /* 0x0000334019197816 */ /* 0x000fe20000000000 */
[----:B------:R-:W-:Y:S01]  /*12df0*/  STS [R23+UR6+0x400], R32 ;  /* 0x0004002017007988 */ /* 0x000fe20008000806 */
[C---:B------:R-:W-:Y:S01]  /*12e00*/  LOP3.LUT R24, R20.reuse, 0x4, RZ, 0x3c, !PT ;  /* 0x0000000414187812 */ /* 0x040fe200078e3cff */
[----:B------:R-:W-:Y:S01]  /*12e10*/  FFMA.FTZ R21, R21, 1.4426950216293334961, R22 ;  /* 0x3fb8aa3b15157823 */ /* 0x000fe20000010016 */
[----:B------:R-:W-:Y:S01]  /*12e20*/  LOP3.LUT R28, R20, 0x44, RZ, 0x3c, !PT ;  /* 0x00000044141c7812 */ /* 0x000fe200078e3cff */
[----:B---3--:R-:W-:Y:S01]  /*12e30*/  IMAD.IADD R20, R10, 0x1, -R19 ;  /* 0x000000010a147824 */ /* 0x008fe200078e0a13 */
[----:B------:R-:W-:Y:S01]  /*12e40*/  LOP3.LUT R27, R27, 0xffff, RZ, 0xc0, !PT ;  /* 0x0000ffff1b1b7812 */ /* 0x000fe200078ec0ff */
[----:B------:R-:W-:Y:S01]  /*12e50*/  FADD R19, R18, -1 ;  /* 0xbf80000012137421 */ /* 0x000fe20000000000 */
[----:B------:R-:W-:Y:S01]  /*12e60*/  PRMT R31, R38, 0x4210, R29 ;  /* 0x00004210261f7816 */ /* 0x000fe2000000001d */
[----:B------:R2:W-:Y:S01]  /*12e70*/  STS [R23+UR6+0x480], R26 ;  /* 0x0004801a17007988 */ /* 0x0005e20008000806 */
[----:B------:R-:W-:Y:S01]  /*12e80*/  SHF.R.U32.HI R29, RZ, 0x5, R5 ;  /* 0x00000005ff1d7819 */ /* 0x000fe20000011605 */
[C---:B------:R-:W-:Y:S01]  /*12e90*/  FFMA.FTZ R18, R17.reuse, R40, -0.16845393180847167969 ;  /* 0xbe2c7f3011127423 */ /* 0x040fe20000010028 */
[----:B------:R-:W-:Y:S01]  /*12ea0*/  PRMT R36, R36, 0x5410, R25 ;  /* 0x0000541024247816 */ /* 0x000fe20000000019 */
[----:B------:R-:W-:Y:S01]  /*12eb0*/  FADD R70, R12, R21 ;  /* 0x000000150c467221 */ /* 0x000fe20000000000 */
[----:B------:R-:W-:Y:S01]  /*12ec0*/  PRMT R25, R34, 0x4210, R27 ;  /* 0x0000421022197816 */ /* 0x000fe2000000001b */
[----:B------:R-:W-:Y:S01]  /*12ed0*/  FFMA.FTZ R18, R17, R18, 0.1716887056827545166 ;  /* 0x3e2fcf2a11127423 */ /* 0x000fe20000010012 */
[----:B------:R-:W-:-:S02]  /*12ee0*/  SGXT.U32 R29, R29, 0x2 ;  /* 0x000000021d1d781a */ /* 0x000fc40000000000 */
[----:B------:R-:W-:Y:S01]  /*12ef0*/  PRMT R27, R36, 0x5210, R27 ;  /* 0x00005210241b7816 */ /* 0x000fe2000000001b */
[----:B--2---:R-:W-:Y:S01]  /*12f00*/  FADD R23, R20, -1 ;  /* 0xbf80000014177421 */ /* 0x004fe20000000000 */
[----:B------:R-:W-:Y:S01]  /*12f10*/  FFMA.FTZ R20, R19, R40, -0.16845393180847167969 ;  /* 0xbe2c7f3013147423 */ /* 0x000fe20000010028 */
[----:B------:R1:W-:Y:S01]  /*12f20*/  STS [R24+UR6+0x800], R25 ;  /* 0x0008001918007988 */ /* 0x0003e20008000806 */
[----:B------:R-:W-:Y:S01]  /*12f30*/  FFMA.FTZ R18, R17, R18, -0.17900948226451873779 ;  /* 0xbe374e4311127423 */ /* 0x000fe20000010012 */
[----:B------:R-:W-:Y:S01]  /*12f40*/  FFMA.FTZ R22, R23, R40, -0.16845393180847167969 ;  /* 0xbe2c7f3017167423 */ /* 0x000fe20000010028 */
[----:B------:R-:W-:Y:S01]  /*12f50*/  FFMA.FTZ R20, R19, R20, 0.1716887056827545166 ;  /* 0x3e2fcf2a13147423 */ /* 0x000fe20000010014 */
[----:B------:R2:W-:Y:S01]  /*12f60*/  STS [R24+UR6+0x880], R27 ;  /* 0x0008801b18007988 */ /* 0x0005e20008000806 */
[----:B------:R-:W-:Y:S01]  /*12f70*/  FFMA.FTZ R18, R17, R18, 0.20512372255325317383 ;  /* 0x3e520bf411127423 */ /* 0x000fe20000010012 */
[----:B------:R-:W-:Y:S01]  /*12f80*/  FFMA.FTZ R22, R23, R22, 0.1716887056827545166 ;  /* 0x3e2fcf2a17167423 */ /* 0x000fe20000010016 */
[----:B------:R-:W-:Y:S01]  /*12f90*/  FFMA.FTZ R20, R19, R20, -0.17900948226451873779 ;  /* 0xbe374e4313147423 */ /* 0x000fe20000010014 */
[----:B------:R3:W-:Y:S01]  /*12fa0*/  STS [R28+UR6+0xc00], R31 ;  /* 0x000c001f1c007988 */ /* 0x0007e20008000806 */
[----:B------:R-:W-:Y:S01]  /*12fb0*/  FFMA.FTZ R18, R17, R18, -0.24046532809734344482 ;  /* 0xbe763c8b11127423 */ /* 0x000fe20000010012 */
[----:B-1----:R-:W-:-:S02]  /*12fc0*/  IMAD R25, R29, R14, RZ ;  /* 0x0000000e1d197224 */ /* 0x002fc400078e02ff */
[----:B------:R-:W-:Y:S01]  /*12fd0*/  FFMA.FTZ R20, R19, R20, 0.20512372255325317383 ;  /* 0x3e520bf413147423 */ /* 0x000fe20000010014 */
[----:B------:R-:W-:Y:S01]  /*12fe0*/  FFMA.FTZ R22, R23, R22, -0.17900948226451873779 ;  /* 0xbe374e4317167423 */ /* 0x000fe20000010016 */
[----:B------:R-:W-:Y:S01]  /*12ff0*/  FFMA.FTZ R18, R17, R18, 0.28857114911079406738 ;  /* 0x3e93bf9911127423 */ /* 0x000fe20000010012 */
[C---:B--2---:R-:W-:Y:S02]  /*13000*/  IMAD R27, R14.reuse, 0x4, R25 ;  /* 0x000000040e1b7824 */ /* 0x044fe400078e0219 */
[----:B------:R-:W-:Y:S01]  /*13010*/  FFMA.FTZ R20, R19, R20, -0.24046532809734344482 ;  /* 0xbe763c8b13147423 */ /* 0x000fe20000010014 */
[----:B------:R-:W-:Y:S01]  /*13020*/  FFMA.FTZ R22, R23, R22, 0.20512372255325317383 ;  /* 0x3e520bf417167423 */ /* 0x000fe20000010016 */
[----:B------:R-:W-:Y:S01]  /*13030*/  FFMA.FTZ R18, R17, R18, -0.36067417263984680176 ;  /* 0xbeb8aa4911127423 */ /* 0x000fe20000010012 */
[C---:B------:R-:W-:Y:S02]  /*13040*/  IMAD R29, R14.reuse, 0x4, R27 ;  /* 0x000000040e1d7824 */ /* 0x040fe400078e021b */
[----:B------:R-:W-:Y:S01]  /*13050*/  FFMA.FTZ R20, R19, R20, 0.28857114911079406738 ;  /* 0x3e93bf9913147423 */ /* 0x000fe20000010014 */
[----:B------:R-:W-:Y:S01]  /*13060*/  FFMA.FTZ R22, R23, R22, -0.24046532809734344482 ;  /* 0xbe763c8b17167423 */ /* 0x000fe20000010016 */
[----:B------:R-:W-:Y:S01]  /*13070*/  ISETP.GE.U32.AND P2, PT, R9, 0x7f800000, PT ;  /* 0x7f8000000900780c */ /* 0x000fe20003f46070 */
[----:B---3--:R-:W-:-:S02]  /*13080*/  IMAD R31, R14, 0x4, R29 ;  /* 0x000000040e1f7824 */ /* 0x008fc400078e021d */
[----:B------:R-:W-:Y:S01]  /*13090*/  FFMA.FTZ R20, R19, R20, -0.36067417263984680176 ;  /* 0xbeb8aa4913147423 */ /* 0x000fe20000010014 */
[----:B------:R-:W-:Y:S01]  /*130a0*/  FFMA.FTZ R22, R23, R22, 0.28857114911079406738 ;  /* 0x3e93bf9917167423 */ /* 0x000fe20000010016 */
[----:B------:R-:W-:Y:S01]  /*130b0*/  FFMA.FTZ R18, R17, R18, 0.48089820146560668945 ;  /* 0x3ef6384a11127423 */ /* 0x000fe20000010012 */
[C---:B------:R-:W-:Y:S02]  /*130c0*/  IMAD R33, R14.reuse, 0x4, R31 ;  /* 0x000000040e217824 */ /* 0x040fe400078e021f */
[----:B------:R-:W-:Y:S01]  /*130d0*/  FFMA.FTZ R20, R19, R20, 0.48089820146560668945 ;  /* 0x3ef6384a13147423 */ /* 0x000fe20000010014 */
[----:B------:R-:W-:Y:S01]  /*130e0*/  FFMA.FTZ R22, R23, R22, -0.36067417263984680176 ;  /* 0xbeb8aa4917167423 */ /* 0x000fe20000010016 */
[----:B------:R-:W-:Y:S01]  /*130f0*/  ISETP.GE.U32.AND P1, PT, R11, 0x7f800000, PT ;  /* 0x7f8000000b00780c */ /* 0x000fe20003f26070 */
[C---:B------:R-:W-:Y:S02]  /*13100*/  IMAD R35, R14.reuse, 0x4, R33 ;  /* 0x000000040e237824 */ /* 0x040fe400078e0221 */
[----:B------:R-:W-:Y:S01]  /*13110*/  FFMA.FTZ R20, R19, R20, -0.72134751081466674805 ;  /* 0xbf38aa3b13147423 */ /* 0x000fe20000010014 */
[----:B------:R-:W-:Y:S01]  /*13120*/  FFMA.FTZ R18, R17, R18, -0.72134751081466674805 ;  /* 0xbf38aa3b11127423 */ /* 0x000fe20000010012 */
[----:B------:R-:W-:Y:S01]  /*13130*/  FFMA.FTZ R22, R23, R22, 0.48089820146560668945 ;  /* 0x3ef6384a17167423 */ /* 0x000fe20000010016 */
[----:B------:R-:W-:-:S02]  /*13140*/  IMAD R37, R14, 0x4, R35 ;  /* 0x000000040e257824 */ /* 0x000fc400078e0223 */
[----:B------:R-:W-:Y:S01]  /*13150*/  FMUL R20, R19, R20 ;  /* 0x0000001413147220 */ /* 0x000fe20000400000 */
[----:B------:R-:W-:Y:S01]  /*13160*/  FMUL R18, R17, R18 ;  /* 0x0000001211127220 */ /* 0x000fe20000400000 */
[----:B------:R-:W-:Y:S01]  /*13170*/  FFMA.FTZ R22, R23, R22, -0.72134751081466674805 ;  /* 0xbf38aa3b17167423 */ /* 0x000fe20000010016 */
[----:B------:R-:W-:Y:S01]  /*13180*/  IMAD R39, R14, 0x4, R37 ;  /* 0x000000040e277824 */ /* 0x000fe200078e0225 */
[----:B------:R-:W-:Y:S01]  /*13190*/  ISETP.GE.U32.AND P6, PT, R8, 0x7f800000, PT ;  /* 0x7f8000000800780c */ /* 0x000fe20003fc6070 */
[----:B------:R-:W-:Y:S01]  /*131a0*/  FMUL R20, R19, R20 ;  /* 0x0000001413147220 */ /* 0x000fe20000400000 */
[----:B------:R-:W-:Y:S01]  /*131b0*/  ISETP.GE.U32.AND P5, PT, R10, 0x7f800000, PT ;  /* 0x7f8000000a00780c */ /* 0x000fe20003fa6070 */
[----:B------:R-:W-:Y:S02]  /*131c0*/  IMAD R41, R14, 0x4, R39 ;  /* 0x000000040e297824 */ /* 0x000fe400078e0227 */
[----:B------:R-:W-:Y:S01]  /*131d0*/  FMUL R18, R17, R18 ;  /* 0x0000001211127220 */ /* 0x000fe20000400000 */
[----:B------:R-:W-:-:S02]  /*131e0*/  @P2 IMAD.MOV.U32 R12, RZ, RZ, 0x7f800000 ;  /* 0x7f800000ff0c2424 */ /* 0x000fc400078e00ff */
[----:B------:R-:W-:Y:S01]  /*131f0*/  FMUL R22, R23, R22 ;  /* 0x0000001617167220 */ /* 0x000fe20000400000 */
[C---:B------:R-:W-:Y:S02]  /*13200*/  IMAD R43, R14.reuse, 0x4, R41 ;  /* 0x000000040e2b7824 */ /* 0x040fe400078e0229 */
[----:B------:R-:W-:Y:S01]  /*13210*/  FFMA.FTZ R20, R19, 1.4426950216293334961, R20 ;  /* 0x3fb8aa3b13147823 */ /* 0x000fe20000010014 */
[----:B------:R-:W-:Y:S01]  /*13220*/  @P2 FFMA.FTZ R70, R9, R12, +INF ;  /* 0x7f80000009462423 */ /* 0x000fe2000001000c */
[----:B------:R-:W-:Y:S01]  /*13230*/  FFMA.FTZ R18, R17, 1.4426950216293334961, R18 ;  /* 0x3fb8aa3b11127823 */ /* 0x000fe20000010012 */
[C---:B------:R-:W-:Y:S02]  /*13240*/  IMAD R45, R14.reuse, 0x4, R43 ;  /* 0x000000040e2d7824 */ /* 0x040fe400078e022b */
[----:B------:R-:W-:Y:S01]  /*13250*/  FMUL R22, R23, R22 ;  /* 0x0000001617167220 */ /* 0x000fe20000400000 */
[----:B------:R-:W-:Y:S02]  /*13260*/  @P1 IMAD.MOV.U32 R12, RZ, RZ, 0x7f800000 ;  /* 0x7f800000ff0c1424 */ /* 0x000fe400078e00ff */
[----:B------:R-:W-:Y:S01]  /*13270*/  FADD R72, R15, R20 ;  /* 0x000000140f487221 */ /* 0x000fe20000000000 */
[----:B------:R-:W-:-:S02]  /*13280*/  IMAD R47, R14, 0x4, R45 ;  /* 0x000000040e2f7824 */ /* 0x000fc400078e022d */
[----:B------:R-:W-:Y:S01]  /*13290*/  FFMA.FTZ R23, R23, 1.4426950216293334961, R22 ;  /* 0x3fb8aa3b17177823 */ /* 0x000fe20000010016 */
[----:B------:R-:W-:Y:S01]  /*132a0*/  FADD R71, R13, R18 ;  /* 0x000000120d477221 */ /* 0x000fe20000000000 */
[----:B------:R-:W-:Y:S01]  /*132b0*/  FSETP.NEU.AND P4, PT, R9, RZ, PT ;  /* 0x000000ff0900720b */ /* 0x000fe20003f8d000 */
[C---:B------:R-:W-:Y:S01]  /*132c0*/  @P1 FFMA.FTZ R72, R11.reuse, R12, +INF ;  /* 0x7f8000000b481423 */ /* 0x040fe2000001000c */
[----:B------:R-:W-:Y:S01]  /*132d0*/  FSETP.NEU.AND P2, PT, R11, RZ, PT ;  /* 0x000000ff0b00720b */ /* 0x000fe20003f4d000 */
[----:B------:R-:W-:Y:S02]  /*132e0*/  @P6 IMAD.MOV.U32 R13, RZ, RZ, 0x7f800000 ;  /* 0x7f800000ff0d6424 */ /* 0x000fe400078e00ff */
[----:B------:R-:W-:Y:S01]  /*132f0*/  FADD R73, R16, R23 ;  /* 0x0000001710497221 */ /* 0x000fe20000000000 */
[----:B------:R-:W-:Y:S01]  /*13300*/  @P5 IMAD.MOV.U32 R11, RZ, RZ, 0x7f800000 ;  /* 0x7f800000ff0b5424 */ /* 0x000fe200078e00ff */
[----:B------:R-:W-:Y:S01]  /*13310*/  FSETP.NEU.AND P3, PT, R8, RZ, PT ;  /* 0x000000ff0800720b */ /* 0x000fe20003f6d000 */
[----:B------:R-:W-:Y:S01]  /*13320*/  IMAD R9, R96, UR5, RZ ;  /* 0x0000000560097c24 */ /* 0x000fe2000f8e02ff */
[----:B------:R-:W-:Y:S01]  /*13330*/  USHF.R.S32.HI UR5, URZ, 0x1f, UR4 ;  /* 0x0000001fff057899 */ /* 0x000fe20008011404 */
[----:B------:R-:W-:-:S02]  /*13340*/  IMAD R49, R14, 0x4, R47 ;  /* 0x000000040e317824 */ /* 0x000fc400078e022f */
[----:B------:R-:W-:Y:S01]  /*13350*/  @P6 FFMA.FTZ R71, R8, R13, +INF ;  /* 0x7f80000008476423 */ /* 0x000fe2000001000d */
[C---:B------:R-:W-:Y:S01]  /*13360*/  FSETP.NEU.AND P1, PT, R10.reuse, RZ, PT ;  /* 0x000000ff0a00720b */ /* 0x040fe20003f2d000 */
[----:B------:R-:W-:Y:S01]  /*13370*/  @P5 FFMA.FTZ R73, R10, R11, +INF ;  /* 0x7f8000000a495423 */ /* 0x000fe2000001000b */
[----:B0-----:R-:W-:Y:S01]  /*13380*/  IADD3 R90, P5, P6, R9, UR4, R90 ;  /* 0x00000004095a7c10 */ /* 0x001fe2000febe05a */
[C---:B------:R-:W-:Y:S01]  /*13390*/  IMAD R51, R14.reuse, 0x4, R49 ;  /* 0x000000040e337824 */ /* 0x040fe200078e0231 */
[----:B------:R-:W-:Y:S01]  /*133a0*/  SHF.R.S32.HI R10, RZ, 0x1f, R9 ;  /* 0x0000001fff0a7819 */ /* 0x000fe20000011409 */
[----:B------:R0:W-:Y:S01]  /*133b0*/  STS [R28+UR6+0xc80], R69 ;  /* 0x000c80451c007988 */ /* 0x0001e20008000806 */
[----:B------:R-:W-:Y:S01]  /*133c0*/  SHF.R.U32.HI R8, RZ, 0x1, R5 ;  /* 0x00000001ff087819 */ /* 0x000fe20000011605 */
[----:B------:R-:W-:Y:S01]  /*133d0*/  IMAD R15, R14, 0x4, R51 ;  /* 0x000000040e0f7824 */ /* 0x000fe200078e0233 */
[----:B------:R-:W-:Y:S01]  /*133e0*/  IADD3.X R92, PT, PT, R10, UR5, R91, P5, P6 ;  /* 0x000000050a5c7c10 */ /* 0x000fe2000afec45b */
[----:B------:R-:W-:Y:S01]  /*133f0*/  BAR.SYNC.DEFER_BLOCKING 0x0 ;  /* 0x0000000000007b1d */ /* 0x000fe20000010000 */
[----:B------:R-:W-:Y:S01]  /*13400*/  LOP3.LUT R88, R8, 0xc, RZ, 0xc0, !PT ;  /* 0x0000000c08587812 */ /* 0x000fe200078ec0ff */
[----:B------:R-:W-:Y:S01]  /*13410*/  IMAD R53, R14, 0x4, R15 ;  /* 0x000000040e357824 */ /* 0x000fe200078e020f */
[----:B------:R-:W-:-:S02]  /*13420*/  IADD3 R8, P6, PT, R25, R90, RZ ;  /* 0x0000005a19087210 */ /* 0x000fc40007fde0ff */
[----:B------:R-:W-:Y:S01]  /*13430*/  IADD3 R10, P5, PT, R27, R90, RZ ;  /* 0x0000005a1b0a7210 */ /* 0x000fe20007fbe0ff */
[C---:B------:R-:W-:Y:S01]  /*13440*/  IMAD R55, R14.reuse, 0x4, R53 ;  /* 0x000000040e377824 */ /* 0x040fe200078e0235 */
[----:B------:R-:W-:Y:S01]  /*13450*/  LEA.HI.X.SX32 R9, R25, R92, 0x1, P6 ;  /* 0x0000005c19097211 */ /* 0x000fe200030f0eff */
[----:B------:R-:W1:Y:S01]  /*13460*/  LDCU UR4, c[0x0][0x3ec] ;  /* 0x00007d80ff0477ac */ /* 0x000e620008000800 */
[----:B------:R-:W-:Y:S01]  /*13470*/  IADD3 R12, P6, PT, R29, R90, RZ ;  /* 0x0000005a1d0c7210 */ /* 0x000fe20007fde0ff */
[C---:B------:R-:W-:Y:S01]  /*13480*/  IMAD R57, R14.reuse, 0x4, R55 ;  /* 0x000000040e397824 */ /* 0x040fe200078e0237 */
[----:B------:R-:W-:Y:S02]  /*13490*/  LEA.HI.X.SX32 R11, R27, R92, 0x1, P5 ;  /* 0x0000005c1b0b7211 */ /* 0x000fe400028f0eff */
[----:B------:R-:W-:Y:S01]  /*134a0*/  IADD3 R16, P5, PT, R31, R90, RZ ;  /* 0x0000005a1f107210 */ /* 0x000fe20007fbe0ff */
[----:B------:R-:W-:Y:S01]  /*134b0*/  IMAD R59, R14, 0x4, R57 ;  /* 0x000000040e3b7824 */ /* 0x000fe200078e0239 */
[----:B------:R-:W-:-:S02]  /*134c0*/  LEA.HI.X.SX32 R13, R29, R92, 0x1, P6 ;  /* 0x0000005c1d0d7211 */ /* 0x000fc400030f0eff */
[----:B------:R-:W-:Y:S01]  /*134d0*/  IADD3 R18, P6, PT, R33, R90, RZ ;  /* 0x0000005a21127210 */ /* 0x000fe20007fde0ff */
[C---:B------:R-:W-:Y:S01]  /*134e0*/  IMAD R61, R14.reuse, 0x4, R59 ;  /* 0x000000040e3d7824 */ /* 0x040fe200078e023b */
[----:B------:R-:W-:Y:S02]  /*134f0*/  LEA.HI.X.SX32 R17, R31, R92, 0x1, P5 ;  /* 0x0000005c1f117211 */ /* 0x000fe400028f0eff */
[----:B------:R-:W-:Y:S01]  /*13500*/  IADD3 R20, P5, PT, R35, R90, RZ ;  /* 0x0000005a23147210 */ /* 0x000fe20007fbe0ff */
[C---:B------:R-:W-:Y:S01]  /*13510*/  IMAD R63, R14.reuse, 0x4, R61 ;  /* 0x000000040e3f7824 */ /* 0x040fe200078e023d */
[----:B------:R-:W-:Y:S01]  /*13520*/  LEA.HI.X.SX32 R19, R33, R92, 0x1, P6 ;  /* 0x0000005c21137211 */ /* 0x000fe200030f0eff */
[----:B------:R-:W2:Y:S01]  /*13530*/  LDS R74, [R7+UR6] ;  /* 0x00000006074a7984 */ /* 0x000ea20008000800 */
[----:B------:R-:W-:Y:S01]  /*13540*/  IADD3 R22, P6, PT, R37, R90, RZ ;  /* 0x0000005a25167210 */ /* 0x000fe20007fde0ff */
[C---:B------:R-:W-:Y:S01]  /*13550*/  IMAD R65, R14.reuse, 0x4, R63 ;  /* 0x000000040e417824 */ /* 0x040fe200078e023f */
[----:B------:R-:W-:Y:S01]  /*13560*/  LEA.HI.X.SX32 R21, R35, R92, 0x1, P5 ;  /* 0x0000005c23157211 */ /* 0x000fe200028f0eff */
[----:B------:R-:W3:Y:S01]  /*13570*/  LDS R82, [R66+UR6] ;  /* 0x0000000642527984 */ /* 0x000ee20008000800 */
[----:B------:R-:W-:Y:S01]  /*13580*/  IADD3 R24, P5, PT, R39, R90, RZ ;  /* 0x0000005a27187210 */ /* 0x000fe20007fbe0ff */
[C---:B------:R-:W-:Y:S01]  /*13590*/  IMAD R67, R14.reuse, 0x4, R65 ;  /* 0x000000040e437824 */ /* 0x040fe200078e0241 */
[----:B------:R-:W-:Y:S01]  /*135a0*/  LEA.HI.X.SX32 R23, R37, R92, 0x1, P6 ;  /* 0x0000005c25177211 */ /* 0x000fe200030f0eff */
[----:B------:R-:W4:Y:S01]  /*135b0*/  LDS R76, [R7+UR6+0x100] ;  /* 0x00010006074c7984 */ /* 0x000f220008000800 */
[----:B------:R-:W-:Y:S01]  /*135c0*/  IADD3 R26, P6, PT, R41, R90, RZ ;  /* 0x0000005a291a7210 */ /* 0x000fe20007fde0ff */
[C---:B0-----:R-:W-:Y:S01]  /*135d0*/  IMAD R69, R14.reuse, 0x4, R67 ;  /* 0x000000040e457824 */ /* 0x041fe200078e0243 */
[----:B------:R-:W-:Y:S01]  /*135e0*/  LEA.HI.X.SX32 R25, R39, R92, 0x1, P5 ;  /* 0x0000005c27197211 */ /* 0x000fe200028f0eff */
[----:B------:R-:W0:Y:S01]  /*135f0*/  LDS R84, [R66+UR6+0x100] ;  /* 0x0001000642547984 */ /* 0x000e220008000800 */
[----:B------:R-:W-:Y:S01]  /*13600*/  IADD3 R28, P5, PT, R43, R90, RZ ;  /* 0x0000005a2b1c7210 */ /* 0x000fe20007fbe0ff */
[C---:B------:R-:W-:Y:S01]  /*13610*/  IMAD R75, R14.reuse, 0x4, R69 ;  /* 0x000000040e4b7824 */ /* 0x040fe200078e0245 */
        /* <DEDUP_REMOVED lines=9> */
[----:B------:R0:W0:Y:S01]  /*136b0*/  LDS R80, [R7+UR6+0x300] ;  /* 0x0003000607507984 */ /* 0x0000220008000800 */
[----:B------:R-:W-:Y:S01]  /*136c0*/  IADD3 R34, P6, PT, R49, R90, RZ ;  /* 0x0000005a31227210 */ /* 0x000fe20007fde0ff */
[C---:B------:R-:W-:Y:S01]  /*136d0*/  IMAD R81, R14.reuse, 0x4, R79 ;  /* 0x000000040e517824 */ /* 0x040fe200078e024f */
[----:B------:R-:W-:Y:S01]  /*136e0*/  LEA.HI.X.SX32 R33, R47, R92, 0x1, P5 ;  /* 0x0000005c2f217211 */ /* 0x000fe200028f0eff */
[----:B------:R-:W0:Y:S01]  /*136f0*/  LDS R87, [R66+UR6+0x300] ;  /* 0x0003000642577984 */ /* 0x000e220008000800 */
[----:B------:R-:W-:Y:S01]  /*13700*/  IADD3 R36, P5, PT, R51, R90, RZ ;  /* 0x0000005a33247210 */ /* 0x000fe20007fbe0ff */
[C---:B------:R-:W-:Y:S01]  /*13710*/  IMAD R83, R14.reuse, 0x4, R81 ;  /* 0x000000040e537824 */ /* 0x040fe200078e0251 */
[----:B------:R-:W-:Y:S01]  /*13720*/  LEA.HI.X.SX32 R35, R49, R92, 0x1, P6 ;  /* 0x0000005c31237211 */ /* 0x000fe200030f0eff */
[----:B-1----:R-:W-:Y:S01]  /*13730*/  UIMAD UR4, UR8, UR4, URZ ;  /* 0x00000004080472a4 */ /* 0x002fe2000f8e02ff */
[----:B------:R-:W-:Y:S01]  /*13740*/  IADD3 R38, P6, PT, R15, R90, RZ ;  /* 0x0000005a0f267210 */ /* 0x000fe20007fde0ff */
[----:B------:R-:W-:Y:S01]  /*13750*/  IMAD R85, R14, 0x4, R83 ;  /* 0x000000040e557824 */ /* 0x000fe200078e0253 */
[----:B------:R-:W-:Y:S01]  /*13760*/  LEA.HI.X.SX32 R37, R51, R92, 0x1, P5 ;  /* 0x0000005c33257211 */ /* 0x000fe200028f0eff */
[----:B------:R-:W-:Y:S01]  /*13770*/  USHF.L.U32 UR7, UR4, 0x2, URZ ;  /* 0x0000000204077899 */ /* 0x000fe200080006ff */
[----:B------:R-:W-:Y:S01]  /*13780*/  IADD3 R40, P5, PT, R53, R90, RZ ;  /* 0x0000005a35287210 */ /* 0x000fe20007fbe0ff */
[----:B------:R-:W-:Y:S01]  /*13790*/  UIMAD.WIDE UR4, UR4, 0x4, URZ ;  /* 0x00000004040478a5 */ /* 0x000fe2000f8e02ff */
[----:B------:R-:W-:-:S02]  /*137a0*/  LEA.HI.X.SX32 R39, R15, R92, 0x1, P6 ;  /* 0x0000005c0f277211 */ /* 0x000fc400030f0eff */
[----:B------:R-:W-:Y:S02]  /*137b0*/  IADD3 R42, P6, PT, R55, R90, RZ ;  /* 0x0000005a372a7210 */ /* 0x000fe40007fde0ff */
[----:B------:R-:W-:Y:S02]  /*137c0*/  LEA.HI.X.SX32 R41, R53, R92, 0x1, P5 ;  /* 0x0000005c35297211 */ /* 0x000fe400028f0eff */
[----:B------:R-:W-:Y:S02]  /*137d0*/  IADD3 R44, P5, PT, R57, R90, RZ ;  /* 0x0000005a392c7210 */ /* 0x000fe40007fbe0ff */
[----:B------:R-:W-:Y:S02]  /*137e0*/  LEA.HI.X.SX32 R43, R55, R92, 0x1, P6 ;  /* 0x0000005c372b7211 */ /* 0x000fe400030f0eff */
[----:B------:R-:W-:Y:S02]  /*137f0*/  IADD3 R46, P6, PT, R59, R90, RZ ;  /* 0x0000005a3b2e7210 */ /* 0x000fe40007fde0ff */
        /* <DEDUP_REMOVED lines=10> */
[----:B------:R-:W-:Y:S01]  /*138a0*/  LEA.HI.X.SX32 R55, R67, R92, 0x1, P6 ;  /* 0x0000005c43377211 */ /* 0x000fe200030f0eff */
[C---:B------:R-:W-:Y:S01]  /*138b0*/  IMAD R67, R14.reuse, 0x4, R85 ;  /* 0x000000040e437824 */ /* 0x040fe200078e0255 */
[----:B------:R-:W-:Y:S02]  /*138c0*/  IADD3 R58, P6, PT, R75, R90, RZ ;  /* 0x0000005a4b3a7210 */ /* 0x000fe40007fde0ff */
[----:B------:R-:W-:Y:S01]  /*138d0*/  LEA.HI.X.SX32 R57, R69, R92, 0x1, P5 ;  /* 0x0000005c45397211 */ /* 0x000fe200028f0eff */
[----:B0-----:R-:W-:Y:S01]  /*138e0*/  IMAD R7, R14, 0x4, R67 ;  /* 0x000000040e077824 */ /* 0x001fe200078e0243 */
[----:B------:R-:W-:-:S02]  /*138f0*/  IADD3 R60, P5, PT, R77, R90, RZ ;  /* 0x0000005a4d3c7210 */ /* 0x000fc40007fbe0ff */
[----:B------:R-:W-:Y:S02]  /*13900*/  LEA.HI.X.SX32 R59, R75, R92, 0x1, P6 ;  /* 0x0000005c4b3b7211 */ /* 0x000fe400030f0eff */
[----:B------:R-:W-:Y:S02]  /*13910*/  IADD3 R62, P6, PT, R79, R90, RZ ;  /* 0x0000005a4f3e7210 */ /* 0x000fe40007fde0ff */
[----:B------:R-:W-:Y:S02]  /*13920*/  LEA.HI.X.SX32 R61, R77, R92, 0x1, P5 ;  /* 0x0000005c4d3d7211 */ /* 0x000fe400028f0eff */
[----:B------:R-:W-:Y:S02]  /*13930*/  LEA R75, R6, UR6, 0x4 ;  /* 0x00000006064b7c11 */ /* 0x000fe4000f8e20ff */
[----:B------:R-:W-:Y:S02]  /*13940*/  IADD3 R64, P5, PT, R81, R90, RZ ;  /* 0x0000005a51407210 */ /* 0x000fe40007fbe0ff */
[----:B------:R-:W-:Y:S01]  /*13950*/  LEA.HI.X.SX32 R63, R79, R92, 0x1, P6 ;  /* 0x0000005c4f3f7211 */ /* 0x000fe200030f0eff */
[----:B------:R-:W-:Y:S01]  /*13960*/  IMAD.IADD R88, R88, 0x1, R75 ;  /* 0x0000000158587824 */ /* 0x000fe200078e024b */
[----:B------:R-:W-:-:S02]  /*13970*/  IADD3 R14, P6, PT, R83, R90, RZ ;  /* 0x0000005a530e7210 */ /* 0x000fc40007fde0ff */
[----:B------:R-:W-:Y:S02]  /*13980*/  LEA.HI.X.SX32 R65, R81, R92, 0x1, P5 ;  /* 0x0000005c51417211 */ /* 0x000fe400028f0eff */
[----:B------:R-:W-:Y:S02]  /*13990*/  IADD3 R68, P5, PT, R85, R90, RZ ;  /* 0x0000005a55447210 */ /* 0x000fe40007fbe0ff */
[----:B--2---:R-:W-:Y:S02]  /*139a0*/  PRMT R75, R74, 0x7770, RZ ;  /* 0x000077704a4b7816 */ /* 0x004fe400000000ff */
[----:B---3--:R-:W-:Y:S02]  /*139b0*/  PRMT R77, R82, 0x7770, RZ ;  /* 0x00007770524d7816 */ /* 0x008fe400000000ff */
[----:B----4-:R-:W-:Y:S01]  /*139c0*/  PRMT R79, R76, 0x7770, RZ ;  /* 0x000077704c4f7816 */ /* 0x010fe200000000ff */
[----:B------:R0:W-:Y:S01]  /*139d0*/  STG.E.U8 desc[UR12][R8.64], R75 ;  /* 0x0000004b08007986 */ /* 0x0001e2000c10110c */
[----:B------:R-:W-:-:S02]  /*139e0*/  LEA.HI.X.SX32 R15, R83, R92, 0x1, P6 ;  /* 0x0000005c530f7211 */ /* 0x000fc400030f0eff */
[----:B------:R-:W-:Y:S01]  /*139f0*/  PRMT R81, R84, 0x7770, RZ ;  /* 0x0000777054517816 */ /* 0x000fe200000000ff */
[----:B------:R1:W-:Y:S01]  /*13a00*/  STG.E.U8 desc[UR12][R10.64], R77 ;  /* 0x0000004d0a007986 */ /* 0x0003e2000c10110c */
[----:B------:R-:W-:Y:S02]  /*13a10*/  LEA.HI.X.SX32 R69, R85, R92, 0x1, P5 ;  /* 0x0000005c55457211 */ /* 0x000fe400028f0eff */
[----:B------:R-:W-:Y:S01]  /*13a20*/  PRMT R83, R78, 0x7770, RZ ;  /* 0x000077704e537816 */ /* 0x000fe200000000ff */
[----:B------:R2:W-:Y:S01]  /*13a30*/  STG.E.U8 desc[UR12][R12.64], R79 ;  /* 0x0000004f0c007986 */ /* 0x0005e2000c10110c */
[----:B------:R-:W-:Y:S02]  /*13a40*/  PRMT R85, R86, 0x7770, RZ ;  /* 0x0000777056557816 */ /* 0x000fe400000000ff */
[----:B------:R-:W-:Y:S01]  /*13a50*/  PRMT R89, R80, 0x7770, RZ ;  /* 0x0000777050597816 */ /* 0x000fe200000000ff */
[----:B------:R3:W-:Y:S01]  /*13a60*/  STG.E.U8 desc[UR12][R16.64], R81 ;  /* 0x0000005110007986 */ /* 0x0007e2000c10110c */
[----:B0-----:R-:W-:-:S02]  /*13a70*/  PRMT R9, R87, 0x7770, RZ ;  /* 0x0000777057097816 */ /* 0x001fc400000000ff */
[-C--:B------:R-:W-:Y:S01]  /*13a80*/  IADD3 R66, P6, PT, R67, R90.reuse, RZ ;  /* 0x0000005a43427210 */ /* 0x080fe20007fde0ff */
[----:B------:R0:W-:Y:S01]  /*13a90*/  STG.E.U8 desc[UR12][R18.64], R83 ;  /* 0x0000005312007986 */ /* 0x0001e2000c10110c */
[----:B-1----:R-:W-:Y:S02]  /*13aa0*/  PRMT R11, R74, 0x7771, RZ ;  /* 0x000077714a0b7816 */ /* 0x002fe400000000ff */
[----:B------:R-:W-:Y:S01]  /*13ab0*/  IADD3 R6, P5, PT, R7, R90, RZ ;  /* 0x0000005a07067210 */ /* 0x000fe20007fbe0ff */
[----:B------:R1:W-:Y:S01]  /*13ac0*/  STG.E.U8 desc[UR12][R20.64], R85 ;  /* 0x0000005514007986 */ /* 0x0003e2000c10110c */
[----:B--2---:R-:W-:Y:S02]  /*13ad0*/  PRMT R13, R82, 0x7771, RZ ;  /* 0x00007771520d7816 */ /* 0x004fe400000000ff */
[----:B------:R-:W-:Y:S01]  /*13ae0*/  LEA.HI.X.SX32 R67, R67, R92, 0x1, P6 ;  /* 0x0000005c43437211 */ /* 0x000fe200030f0eff */
[----:B------:R2:W-:Y:S01]  /*13af0*/  STG.E.U8 desc[UR12][R22.64], R89 ;  /* 0x0000005916007986 */ /* 0x0005e2000c10110c */
[----:B---3--:R-:W-:-:S02]  /*13b00*/  PRMT R17, R76, 0x7771, RZ ;  /* 0x000077714c117816 */ /* 0x008fc400000000ff */
[----:B------:R-:W-:Y:S01]  /*13b10*/  LEA.HI.X.SX32 R7, R7, R92, 0x1, P5 ;  /* 0x0000005c07077211 */ /* 0x000fe200028f0eff */
[----:B------:R3:W-:Y:S01]  /*13b20*/  STG.E.U8 desc[UR12][R24.64], R9 ;  /* 0x0000000918007986 */ /* 0x0007e2000c10110c */
[----:B0-----:R-:W-:Y:S02]  /*13b30*/  PRMT R19, R84, 0x7771, RZ ;  /* 0x0000777154137816 */ /* 0x001fe400000000ff */
[----:B------:R-:W-:Y:S01]  /*13b40*/  FSEL R73, R73, -INF , P1 ;  /* 0xff80000049497808 */ /* 0x000fe20000800000 */
[----:B------:R0:W-:Y:S01]  /*13b50*/  STG.E.U8 desc[UR12][R26.64], R11 ;  /* 0x0000000b1a007986 */ /* 0x0001e2000c10110c */
[----:B-1----:R-:W-:Y:S02]  /*13b60*/  PRMT R21, R78, 0x7771, RZ ;  /* 0x000077714e157816 */ /* 0x002fe400000000ff */
[----:B------:R-:W-:Y:S01]  /*13b70*/  FSEL R71, R71, -INF , P3 ;  /* 0xff80000047477808 */ /* 0x000fe20001800000 */
[----:B------:R1:W-:Y:S01]  /*13b80*/  STG.E.U8 desc[UR12][R28.64], R13 ;  /* 0x0000000d1c007986 */ /* 0x0003e2000c10110c */
[----:B--2---:R-:W-:-:S02]  /*13b90*/  PRMT R23, R86, 0x7771, RZ ;  /* 0x0000777156177816 */ /* 0x004fc400000000ff */
[----:B------:R-:W-:Y:S01]  /*13ba0*/  FSEL R72, R72, -INF , P2 ;  /* 0xff80000048487808 */ /* 0x000fe20001000000 */
[----:B------:R2:W-:Y:S01]  /*13bb0*/  STG.E.U8 desc[UR12][R30.64], R17 ;  /* 0x000000111e007986 */ /* 0x0005e2000c10110c */
[----:B---3--:R-:W-:Y:S02]  /*13bc0*/  PRMT R9, R80, 0x7771, RZ ;  /* 0x0000777150097816 */ /* 0x008fe400000000ff */
[----:B------:R-:W-:Y:S01]  /*13bd0*/  PRMT R25, R78, 0x7773, RZ ;  /* 0x000077734e197816 */ /* 0x000fe200000000ff */
[----:B------:R3:W-:Y:S01]  /*13be0*/  STG.E.U8 desc[UR12][R32.64], R19 ;  /* 0x0000001320007986 */ /* 0x0007e2000c10110c */
[----:B0-----:R-:W-:Y:S01]  /*13bf0*/  PRMT R11, R87, 0x7771, RZ ;  /* 0x00007771570b7816 */ /* 0x001fe200000000ff */
[----:B------:R-:W-:Y:S01]  /*13c00*/  FFMA R10, R72, 0.69314718246459960938, R3 ;  /* 0x3f317218480a7823 */ /* 0x000fe20000000003 */
[----:B------:R-:W-:Y:S01]  /*13c10*/  PRMT R27, R86, 0x7773, RZ ;  /* 0x00007773561b7816 */ /* 0x000fe200000000ff */
[----:B------:R0:W-:Y:S01]  /*13c20*/  STG.E.U8 desc[UR12][R34.64], R21 ;  /* 0x0000001522007986 */ /* 0x0001e2000c10110c */
[----:B-1----:R-:W-:Y:S01]  /*13c30*/  PRMT R13, R74, 0x7772, RZ ;  /* 0x000077724a0d7816 */ /* 0x002fe200000000ff */
[----:B------:R-:W1:Y:S01]  /*13c40*/  LDC.64 R28, c[0x0][0x3a0] ;  /* 0x0000e800ff1c7b82 */ /* 0x000e620000000a00 */
[----:B------:R-:W-:Y:S01]  /*13c50*/  IMAD.SHL.U32 R3, R96, 0x4, RZ ;  /* 0x0000000460037824 */ /* 0x000fe200078e00ff */
[----:B--2---:R-:W-:Y:S01]  /*13c60*/  PRMT R17, R82, 0x7772, RZ ;  /* 0x0000777252117816 */ /* 0x004fe200000000ff */
[----:B------:R2:W-:Y:S01]  /*13c70*/  STG.E.U8 desc[UR12][R36.64], R23 ;  /* 0x0000001724007986 */ /* 0x0005e2000c10110c */
[----:B---3--:R-:W-:-:S03]  /*13c80*/  PRMT R19, R76, 0x7772, RZ ;  /* 0x000077724c137816 */ /* 0x008fc600000000ff */
[----:B------:R3:W-:Y:S01]  /*13c90*/  STG.E.U8 desc[UR12][R38.64], R9 ;  /* 0x0000000926007986 */ /* 0x0007e2000c10110c */
[----:B0-----:R-:W-:-:S03]  /*13ca0*/  PRMT R21, R84, 0x7772, RZ ;  /* 0x0000777254157816 */ /* 0x001fc600000000ff */
[----:B------:R0:W-:Y:S01]  /*13cb0*/  STG.E.U8 desc[UR12][R40.64], R11 ;  /* 0x0000000b28007986 */ /* 0x0001e2000c10110c */
[----:B--2---:R-:W-:-:S03]  /*13cc0*/  PRMT R23, R78, 0x7772, RZ ;  /* 0x000077724e177816 */ /* 0x004fc600000000ff */
[----:B------:R2:W-:Y:S01]  /*13cd0*/  STG.E.U8 desc[UR12][R42.64], R13 ;  /* 0x0000000d2a007986 */ /* 0x0005e2000c10110c */
[----:B---3--:R-:W-:-:S03]  /*13ce0*/  PRMT R9, R86, 0x7772, RZ ;  /* 0x0000777256097816 */ /* 0x008fc600000000ff */
[----:B------:R3:W-:Y:S01]  /*13cf0*/  STG.E.U8 desc[UR12][R44.64], R17 ;  /* 0x000000112c007986 */ /* 0x0007e2000c10110c */
[----:B0-----:R-:W-:-:S03]  /*13d00*/  PRMT R11, R80, 0x7772, RZ ;  /* 0x00007772500b7816 */ /* 0x001fc600000000ff */
[----:B------:R0:W-:Y:S01]  /*13d10*/  STG.E.U8 desc[UR12][R46.64], R19 ;  /* 0x000000132e007986 */ /* 0x0001e2000c10110c */
[----:B--2---:R-:W-:-:S03]  /*13d20*/  PRMT R13, R87, 0x7772, RZ ;  /* 0x00007772570d7816 */ /* 0x004fc600000000ff */
[----:B------:R2:W-:Y:S01]  /*13d30*/  STG.E.U8 desc[UR12][R48.64], R21 ;  /* 0x0000001530007986 */ /* 0x0005e2000c10110c */
[----:B------:R-:W-:Y:S02]  /*13d40*/  PRMT R87, R87, 0x7773, RZ ;  /* 0x0000777357577816 */ /* 0x000fe400000000ff */
[----:B---3--:R-:W-:Y:S01]  /*13d50*/  PRMT R17, R74, 0x7773, RZ ;  /* 0x000077734a117816 */ /* 0x008fe200000000ff */
[----:B------:R3:W-:Y:S01]  /*13d60*/  STG.E.U8 desc[UR12][R50.64], R23 ;  /* 0x0000001732007986 */ /* 0x0007e2000c10110c */
[----:B0-----:R-:W-:-:S03]  /*13d70*/  PRMT R19, R82, 0x7773, RZ ;  /* 0x0000777352137816 */ /* 0x001fc600000000ff */
[----:B------:R0:W-:Y:S01]  /*13d80*/  STG.E.U8 desc[UR12][R52.64], R9 ;  /* 0x0000000934007986 */ /* 0x0001e2000c10110c */
[----:B--2---:R-:W-:-:S03]  /*13d90*/  PRMT R21, R76, 0x7773, RZ ;  /* 0x000077734c157816 */ /* 0x004fc600000000ff */
[----:B------:R2:W-:Y:S01]  /*13da0*/  STG.E.U8 desc[UR12][R54.64], R11 ;  /* 0x0000000b36007986 */ /* 0x0005e2000c10110c */
[----:B---3--:R-:W-:-:S03]  /*13db0*/  PRMT R23, R84, 0x7773, RZ ;  /* 0x0000777354177816 */ /* 0x008fc600000000ff */
[----:B------:R3:W-:Y:S01]  /*13dc0*/  STG.E.U8 desc[UR12][R56.64], R13 ;  /* 0x0000000d38007986 */ /* 0x0007e2000c10110c */
[----:B0-----:R-:W-:-:S03]  /*13dd0*/  FSEL R9, R70, -INF , P4 ;  /* 0xff80000046097808 */ /* 0x001fc60002000000 */
[----:B------:R0:W-:Y:S04]  /*13de0*/  STG.E.U8 desc[UR12][R58.64], R17 ;  /* 0x000000113a007986 */ /* 0x0001e8000c10110c */
[----:B------:R0:W-:Y:S01]  /*13df0*/  STG.E.U8 desc[UR12][R60.64], R19 ;  /* 0x000000133c007986 */ /* 0x0001e2000c10110c */
[----:B--2---:R-:W-:Y:S01]  /*13e00*/  FFMA R11, R73, 0.69314718246459960938, R4 ;  /* 0x3f317218490b7823 */ /* 0x004fe20000000004 */
[----:B------:R-:W-:Y:S01]  /*13e10*/  LOP3.LUT R4, R5, 0x1c, RZ, 0xc0, !PT ;  /* 0x0000001c05047812 */ /* 0x000fe200078ec0ff */
[----:B------:R-:W-:Y:S01]  /*13e20*/  FFMA R8, R9, 0.69314718246459960938, R0 ;  /* 0x3f31721809087823 */ /* 0x000fe20000000000 */
[----:B---3--:R-:W-:Y:S01]  /*13e30*/  PRMT R13, R80, 0x7773, RZ ;  /* 0x00007773500d7816 */ /* 0x008fe200000000ff */
[----:B------:R0:W-:Y:S01]  /*13e40*/  STG.E.U8 desc[UR12][R62.64], R21 ;  /* 0x000000153e007986 */ /* 0x0001e2000c10110c */
[----:B------:R-:W-:Y:S01]  /*13e50*/  FFMA R9, R71, 0.69314718246459960938, R2 ;  /* 0x3f31721847097823 */ /* 0x000fe20000000002 */
[----:B------:R-:W-:Y:S01]  /*13e60*/  LEA R4, R4, UR6, 0x2 ;  /* 0x0000000604047c11 */ /* 0x000fe2000f8e10ff */
[----:B------:R-:W-:Y:S01]  /*13e70*/  IMAD.HI R0, R96, 0x4, RZ ;  /* 0x0000000460007827 */ /* 0x000fe200078e02ff */
[----:B------:R0:W-:Y:S01]  /*13e80*/  STG.E.U8 desc[UR12][R64.64], R23 ;  /* 0x0000001740007986 */ /* 0x0001e2000c10110c */
[----:B-1----:R-:W-:-:S03]  /*13e90*/  IADD3 R2, P1, P2, R3, UR7, R28 ;  /* 0x0000000703027c10 */ /* 0x002fc6000fa3e01c */
[----:B------:R0:W-:Y:S01]  /*13ea0*/  STG.E.U8 desc[UR12][R14.64], R25 ;  /* 0x000000190e007986 */ /* 0x0001e2000c10110c */
[----:B------:R-:W-:-:S03]  /*13eb0*/  IADD3.X R3, PT, PT, R0, UR5, R29, P1, P2 ;  /* 0x0000000500037c10 */ /* 0x000fc60008fe441d */
[----:B------:R0:W-:Y:S04]  /*13ec0*/  STG.E.U8 desc[UR12][R68.64], R27 ;  /* 0x0000001b44007986 */ /* 0x0001e8000c10110c */
[----:B------:R0:W-:Y:S04]  /*13ed0*/  STG.E.U8 desc[UR12][R66.64], R13 ;  /* 0x0000000d42007986 */ /* 0x0001e8000c10110c */
[----:B------:R0:W-:Y:S01]  /*13ee0*/  STG.E.U8 desc[UR12][R6.64], R87 ;  /* 0x0000005706007986 */ /* 0x0001e2000c10110c */
[----:B------:R-:W-:Y:S06]  /*13ef0*/  BAR.SYNC.DEFER_BLOCKING 0x0 ;  /* 0x0000000000007b1d */ /* 0x000fec0000010000 */
[----:B------:R0:W-:Y:S02]  /*13f00*/  STS.128 [R4], R8 ;  /* 0x0000000804007388 */ /* 0x0001e40000000c00 */
[----:B------:R-:W-:Y:S06]  /*13f10*/  BAR.SYNC.DEFER_BLOCKING 0x0 ;  /* 0x0000000000007b1d */ /* 0x000fec0000010000 */
[----:B------:R-:W-:Y:S05]  /*13f20*/  @P0 EXIT ;  /* 0x000000000000094d */ /* 0x000fea0003800000 */
[----:B------:R-:W1:Y:S04]  /*13f30*/  LDS R5, [R88] ;  /* 0x0000000058057984 */ /* 0x000e680000000800 */
[----:B-1----:R-:W-:Y:S01]  /*13f40*/  STG.E desc[UR12][R2.64], R5 ;  /* 0x0000000502007986 */ /* 0x002fe2000c10190c */
[----:B------:R-:W-:Y:S05]  /*13f50*/  EXIT ;  /* 0x000000000000794d */ /* 0x000fea0003800000 */
.L_x_2:
[----:B------:R-:W-:-:S00]  /*13f60*/  BRA `(.L_x_2) ;  /* 0xfffffffc00fc7947 */ /* 0x000fc0000383ffff */
[----:B------:R-:W-:-:S00]  /*13f70*/  NOP ;  /* 0x0000000000007918 */ /* 0x000fc00000000000 */
        /* <DEDUP_REMOVED lines=8> */
.L_x_3:


//--------------------- .nv.global.init           --------------------------
	.section	.nv.global.init,"aw",@progbits
.nv.global.init:
	.type		_$_str,@object
	.size		_$_str,(.L_0 - _$_str)
_$_str:
        /*0000*/ 	.byte	0x5f, 0x5f, 0x43, 0x55, 0x44, 0x41, 0x5f, 0x46, 0x54, 0x5a, 0x00
.L_0:


//--------------------- .nv.shared.attn_fwd       --------------------------
	.section	.nv.shared.attn_fwd,"aw",@nobits
	.sectionflags	@""
	.align	16
	.zero		1024


//--------------------- .nv.shared.reserved.0     --------------------------
	.section	.nv.shared.reserved.0,"aw",@nobits
	.weak		__nv_reservedSMEM_offset_0_alias
	.size		__nv_reservedSMEM_offset_0_alias, 0, 64
	.other		__nv_reservedSMEM_offset_0_alias,@"STO_CUDA_RESERVED_SHARED STV_DEFAULT"
__nv_reservedSMEM_offset_0_alias:
	.zero		0
	.zero		64


//--------------------- .nv.constant0.attn_fwd    --------------------------
	.section	.nv.constant0.attn_fwd,"a",@progbits
	.sectionflags	@""
	.align	4
.nv.constant0.attn_fwd:
	.zero		1032


//--------------------- SYMBOLS --------------------------

	.type		.nv.reservedSmem.offset0,@object
	.size		.nv.reservedSmem.offset0,0x4
	.type		.nv.reservedSmem.cap,@object
	.size		.nv.reservedSmem.cap,0x4
